// auto-generated by cutlass_sweep.gemm — config: {"arch": "sm_90", "cluster_m": 1, "cluster_n": 1, "dtype": "int8", "dtype_b": "int8", "layout": "nt", "stages": 0, "tile_k": 128, "tile_m": 512, "tile_n": 128}
#include "cutlass/cutlass.h"
#include "cutlass/gemm/collective/collective_builder.hpp"
#include "cutlass/gemm/device/gemm_universal_adapter.h"
#include "cutlass/gemm/kernel/gemm_universal.hpp"
#include "cutlass/epilogue/collective/collective_builder.hpp"

using ElemA = int8_t;
using ElemB = int8_t;
using ElemCD = int8_t;
using Acc  = int32_t;
using TileShape    = cute::Shape<cute::_512, cute::_128, cute::_128>;
using ClusterShape = cute::Shape<cute::_1, cute::_1, cute::_1>;

using CollectiveEpilogue = typename cutlass::epilogue::collective::CollectiveBuilder<
    cutlass::arch::Sm90, cutlass::arch::OpClassTensorOp,
    TileShape, ClusterShape,
    cutlass::epilogue::collective::EpilogueTileAuto,
    Acc, Acc,
    ElemCD, cutlass::layout::RowMajor, 128 / cutlass::sizeof_bits<ElemCD>::value,
    ElemCD, cutlass::layout::RowMajor, 128 / cutlass::sizeof_bits<ElemCD>::value,
    cutlass::epilogue::collective::EpilogueScheduleAuto
  >::CollectiveOp;

using CollectiveMainloop = typename cutlass::gemm::collective::CollectiveBuilder<
    cutlass::arch::Sm90, cutlass::arch::OpClassTensorOp,
    ElemA, cutlass::layout::RowMajor, 128 / cutlass::sizeof_bits<ElemA>::value,
    ElemB, cutlass::layout::ColumnMajor, 128 / cutlass::sizeof_bits<ElemB>::value,
    Acc,
    TileShape, ClusterShape,
    cutlass::gemm::collective::StageCountAutoCarveout<static_cast<int>(sizeof(typename CollectiveEpilogue::SharedStorage))>,
    cutlass::gemm::collective::KernelScheduleAuto
  >::CollectiveOp;

using GemmKernel = cutlass::gemm::kernel::GemmUniversal<
    cute::Shape<int,int,int,int>,
    CollectiveMainloop,
    CollectiveEpilogue
>;
using Gemm = cutlass::gemm::device::GemmUniversalAdapter<GemmKernel>;

// Force the device kernel symbol into the cubin without needing a host main.
auto* _anchor = &cutlass::device_kernel<GemmKernel>;


// ===== COMPILED SASS (sm_90a) =====

	.target	sm_90a

	.elftype	@"ET_EXEC"


//--------------------- .note.nv.tkinfo           --------------------------
	.section	.note.nv.tkinfo,"",@"SHT_NOTE"
	.sectionflags	@"SHF_NOTE_NV_TKINFO"
	.tkinfo
        /*0018*/ 	.word	0x00000002
        /*0030*/ 	.string	""
        /*0030*/ 	.string	"ptxas"
        /*0030*/ 	.string	"Cuda compilation tools, release 13.0, V13.0.88"
        /*0030*/ 	.string	"Build cuda_13.0.r13.0/compiler.36424714_0"
        /*0030*/ 	.string	"-arch sm_90a -m 64 "



//--------------------- .note.nv.cuinfo           --------------------------
	.section	.note.nv.cuinfo,"",@"SHT_NOTE"
	.sectionflags	@"SHF_NOTE_NV_CUINFO"
        /*0018*/ 	.short	0x0002
        /*001a*/ 	.short	0x005a
        /*001c*/ 	.short	0x0082
	.zero		2


//--------------------- .nv.info                  --------------------------
	.section	.nv.info,"",@"SHT_CUDA_INFO"
	.align	4


	//----- nvinfo : EIATTR_REGCOUNT
	.align		4
        /*0000*/ 	.byte	0x04, 0x2f
        /*0002*/ 	.short	(.L_15 - .L_14)
	.align		4
.L_14:
        /*0004*/ 	.word	index@(_ZN7cutlass13device_kernelINS_4gemm6kernel13GemmUniversalIN4cute5tupleIJiiiiEEENS1_10collective13CollectiveMmaINS1_34MainloopSm90TmaGmmaWarpSpecializedILi2ENS5_IJNS4_1CILi1EEESB_SB_EEENS1_35KernelTmaWarpSpecializedCooperativeEEENS5_IJNSA_ILi512EEENSA_ILi128EEESG_EEEaNS5_IJlSB_lEEEaSI_NS4_8TiledMMAINS4_8MMA_AtomIJNS4_4SM904GMMA27MMA_64x128x32_S32S8S8_SS_TNEEEENS4_6LayoutINS5_IJNSA_ILi2EEESB_SB_EEENS5_IJSB_NSA_ILi0EEESS_EEEEENS5_IJNS4_10UnderscoreESV_SV_EEEEENS4_13SM90_TMA_LOADENS4_14ComposedLayoutINS4_7SwizzleILi3ELi4ELi3EEENS4_18smem_ptr_flag_bitsILi8EEENSP_INS5_IJNSA_ILi8EEESG_EEENS5_IJSG_SB_EEEEEEEvNS4_8identityESY_S18_vS19_EENS_8epilogue10collective6detail29Sm90TmaWarpSpecializedAdapterINS1C_15DefaultEpilogueIaSI_SI_NS1B_6thread17LinearCombinationIaLi1EiiLNS1G_9ScaleType4KindE0ELNS_15FloatRoundStyleE2EaEENS1_15EpilogueDefaultEEEEEvvEEEEvNT_6ParamsE)
        /*0008*/ 	.word	0x000000a8


	//----- nvinfo : EIATTR_FRAME_SIZE
	.align		4
.L_15:
        /*000c*/ 	.byte	0x04, 0x11
        /*000e*/ 	.short	(.L_17 - .L_16)
	.align		4
.L_16:
        /*0010*/ 	.word	index@(_ZN7cutlass13device_kernelINS_4gemm6kernel13GemmUniversalIN4cute5tupleIJiiiiEEENS1_10collective13CollectiveMmaINS1_34MainloopSm90TmaGmmaWarpSpecializedILi2ENS5_IJNS4_1CILi1EEESB_SB_EEENS1_35KernelTmaWarpSpecializedCooperativeEEENS5_IJNSA_ILi512EEENSA_ILi128EEESG_EEEaNS5_IJlSB_lEEEaSI_NS4_8TiledMMAINS4_8MMA_AtomIJNS4_4SM904GMMA27MMA_64x128x32_S32S8S8_SS_TNEEEENS4_6LayoutINS5_IJNSA_ILi2EEESB_SB_EEENS5_IJSB_NSA_ILi0EEESS_EEEEENS5_IJNS4_10UnderscoreESV_SV_EEEEENS4_13SM90_TMA_LOADENS4_14ComposedLayoutINS4_7SwizzleILi3ELi4ELi3EEENS4_18smem_ptr_flag_bitsILi8EEENSP_INS5_IJNSA_ILi8EEESG_EEENS5_IJSG_SB_EEEEEEEvNS4_8identityESY_S18_vS19_EENS_8epilogue10collective6detail29Sm90TmaWarpSpecializedAdapterINS1C_15DefaultEpilogueIaSI_SI_NS1B_6thread17LinearCombinationIaLi1EiiLNS1G_9ScaleType4KindE0ELNS_15FloatRoundStyleE2EaEENS1_15EpilogueDefaultEEEEEvvEEEEvNT_6ParamsE)
        /*0014*/ 	.word	0x00000480


	//----- nvinfo : EIATTR_MIN_STACK_SIZE
	.align		4
.L_17:
        /*0018*/ 	.byte	0x04, 0x12
        /*001a*/ 	.short	(.L_19 - .L_18)
	.align		4
.L_18:
        /*001c*/ 	.word	index@(_ZN7cutlass13device_kernelINS_4gemm6kernel13GemmUniversalIN4cute5tupleIJiiiiEEENS1_10collective13CollectiveMmaINS1_34MainloopSm90TmaGmmaWarpSpecializedILi2ENS5_IJNS4_1CILi1EEESB_SB_EEENS1_35KernelTmaWarpSpecializedCooperativeEEENS5_IJNSA_ILi512EEENSA_ILi128EEESG_EEEaNS5_IJlSB_lEEEaSI_NS4_8TiledMMAINS4_8MMA_AtomIJNS4_4SM904GMMA27MMA_64x128x32_S32S8S8_SS_TNEEEENS4_6LayoutINS5_IJNSA_ILi2EEESB_SB_EEENS5_IJSB_NSA_ILi0EEESS_EEEEENS5_IJNS4_10UnderscoreESV_SV_EEEEENS4_13SM90_TMA_LOADENS4_14ComposedLayoutINS4_7SwizzleILi3ELi4ELi3EEENS4_18smem_ptr_flag_bitsILi8EEENSP_INS5_IJNSA_ILi8EEESG_EEENS5_IJSG_SB_EEEEEEEvNS4_8identityESY_S18_vS19_EENS_8epilogue10collective6detail29Sm90TmaWarpSpecializedAdapterINS1C_15DefaultEpilogueIaSI_SI_NS1B_6thread17LinearCombinationIaLi1EiiLNS1G_9ScaleType4KindE0ELNS_15FloatRoundStyleE2EaEENS1_15EpilogueDefaultEEEEEvvEEEEvNT_6ParamsE)
        /*0020*/ 	.word	0x00000480
.L_19:


//--------------------- .nv.compat                --------------------------
	.section	.nv.compat,"",@"SHT_CUDA_COMPAT_INFO"
	.align	4
        /*0000*/ 	.byte	0x02, 0x09, 0x01, 0x00, 0x02, 0x02, 0x04, 0x00, 0x02, 0x05, 0x05, 0x00, 0x03, 0x07, 0x01, 0x01
        /*0010*/ 	.byte	0x02, 0x03, 0x01, 0x00, 0x02, 0x06, 0x01, 0x00, 0x04, 0x0b, 0x08, 0x00, 0x00, 0x00, 0x00, 0x00
        /*0020*/ 	.byte	0x00, 0x00, 0x00, 0x00


//--------------------- .nv.info._ZN7cutlass13device_kernelINS_4gemm6kernel13GemmUniversalIN4cute5tupleIJiiiiEEENS1_10collective13CollectiveMmaINS1_34MainloopSm90TmaGmmaWarpSpecializedILi2ENS5_IJNS4_1CILi1EEESB_SB_EEENS1_35KernelTmaWarpSpecializedCooperativeEEENS5_IJNSA_ILi512EEENSA_ILi128EEESG_EEEaNS5_IJlSB_lEEEaSI_NS4_8TiledMMAINS4_8MMA_AtomIJNS4_4SM904GMMA27MMA_64x128x32_S32S8S8_SS_TNEEEENS4_6LayoutINS5_IJNSA_ILi2EEESB_SB_EEENS5_IJSB_NSA_ILi0EEESS_EEEEENS5_IJNS4_10UnderscoreESV_SV_EEEEENS4_13SM90_TMA_LOADENS4_14ComposedLayoutINS4_7SwizzleILi3ELi4ELi3EEENS4_18smem_ptr_flag_bitsILi8EEENSP_INS5_IJNSA_ILi8EEESG_EEENS5_IJSG_SB_EEEEEEEvNS4_8identityESY_S18_vS19_EENS_8epilogue10collective6detail29Sm90TmaWarpSpecializedAdapterINS1C_15DefaultEpilogueIaSI_SI_NS1B_6thread17LinearCombinationIaLi1EiiLNS1G_9ScaleType4KindE0ELNS_15FloatRoundStyleE2EaEENS1_15EpilogueDefaultEEEEEvvEEEEvNT_6ParamsE --------------------------
	.section	.nv.info._ZN7cutlass13device_kernelINS_4gemm6kernel13GemmUniversalIN4cute5tupleIJiiiiEEENS1_10collective13CollectiveMmaINS1_34MainloopSm90TmaGmmaWarpSpecializedILi2ENS5_IJNS4_1CILi1EEESB_SB_EEENS1_35KernelTmaWarpSpecializedCooperativeEEENS5_IJNSA_ILi512EEENSA_ILi128EEESG_EEEaNS5_IJlSB_lEEEaSI_NS4_8TiledMMAINS4_8MMA_AtomIJNS4_4SM904GMMA27MMA_64x128x32_S32S8S8_SS_TNEEEENS4_6LayoutINS5_IJNSA_ILi2EEESB_SB_EEENS5_IJSB_NSA_ILi0EEESS_EEEEENS5_IJNS4_10UnderscoreESV_SV_EEEEENS4_13SM90_TMA_LOADENS4_14ComposedLayoutINS4_7SwizzleILi3ELi4ELi3EEENS4_18smem_ptr_flag_bitsILi8EEENSP_INS5_IJNSA_ILi8EEESG_EEENS5_IJSG_SB_EEEEEEEvNS4_8identityESY_S18_vS19_EENS_8epilogue10collective6detail29Sm90TmaWarpSpecializedAdapterINS1C_15DefaultEpilogueIaSI_SI_NS1B_6thread17LinearCombinationIaLi1EiiLNS1G_9ScaleType4KindE0ELNS_15FloatRoundStyleE2EaEENS1_15EpilogueDefaultEEEEEvvEEEEvNT_6ParamsE,"",@"SHT_CUDA_INFO"
	.sectionflags	@""
	.align	4


	//----- nvinfo : EIATTR_CUDA_API_VERSION
	.align		4
        /*0000*/ 	.byte	0x04, 0x37
        /*0002*/ 	.short	(.L_21 - .L_20)
.L_20:
        /*0004*/ 	.word	0x00000082


	//----- nvinfo : EIATTR_KPARAM_INFO
	.align		4
.L_21:
        /*0008*/ 	.byte	0x04, 0x17
        /*000a*/ 	.short	(.L_23 - .L_22)
.L_22:
        /*000c*/ 	.word	0x00000000
        /*0010*/ 	.short	0x0000
        /*0012*/ 	.short	0x0070
        /*0014*/ 	.byte	0x00, 0xf0, 0x01, 0x10


	//----- nvinfo : EIATTR_SPARSE_MMA_MASK
	.align		4
.L_23:
        /*0018*/ 	.byte	0x03, 0x50
        /*001a*/ 	.short	0x0000


	//----- nvinfo : EIATTR_MAXREG_COUNT
	.align		4
        /*001c*/ 	.byte	0x03, 0x1b
        /*001e*/ 	.short	0x00a8


	//----- nvinfo : EIATTR_NUM_BARRIERS
	.align		4
        /*0020*/ 	.byte	0x02, 0x4c
        /*0022*/ 	.byte	0x01
	.zero		1


	//----- nvinfo : EIATTR_EXTERNS
	.align		4
        /*0024*/ 	.byte	0x04, 0x0f
        /*0026*/ 	.short	(.L_25 - .L_24)


	//   ....[0]....
	.align		4
.L_24:
        /*0028*/ 	.word	index@(__assertfail)


	//----- nvinfo : EIATTR_ANNOTATIONS
	.align		4
.L_25:
        /*002c*/ 	.byte	0x04, 0x55
        /*002e*/ 	.short	(.L_27 - .L_26)


	//   ....[0]....
.L_26:
        /*0030*/ 	.word	0x00000001
        /*0034*/ 	.byte	0x60, 0x06, 0x00, 0x00, 0x01, 0x00, 0x00, 0x00, 0x40, 0x15, 0x00, 0x00, 0x01, 0x00, 0x00, 0x00
        /* <DEDUP_REMOVED lines=439> */
        /*1bb4*/ 	.byte	0xa0, 0x8d, 0x01, 0x00, 0x01, 0x00, 0x00, 0x00, 0x40, 0x8f, 0x01, 0x00


	//----- nvinfo : EIATTR_MERCURY_ISA_VERSION
	.align		4
.L_27:
        /*1bc0*/ 	.byte	0x03, 0x5f
        /*1bc2*/ 	.short	0x0101


	//----- nvinfo : EIATTR_INT_WARP_WIDE_INSTR_OFFSETS
	.align		4
        /*1bc4*/ 	.byte	0x04, 0x31
        /*1bc6*/ 	.short	(.L_29 - .L_28)


	//   ....[0]....
.L_28:
        /*1bc8*/ 	.word	0x000004c0


	//   ....[1]....
        /*1bcc*/ 	.word	0x000004d0


	//   ....[2]....
        /*1bd0*/ 	.word	0x00000560


	//----- nvinfo : EIATTR_COOP_GROUP_MASK_REGIDS
	.align		4
.L_29:
        /*1bd4*/ 	.byte	0x04, 0x29
        /*1bd6*/ 	.short	(.L_31 - .L_30)


	//   ....[0]....
.L_30:
        /*1bd8*/ 	.word	0xffffffff


	//   ....[1]....
        /*1bdc*/ 	.word	0xffffffff


	//   ....[2]....
        /*1be0*/ 	.word	0xffffffff


	//   ....[3]....
        /*1be4*/ 	.word	0xffffffff


	//   ....[4]....
        /*1be8*/ 	.word	0xffffffff


	//----- nvinfo : EIATTR_COOP_GROUP_INSTR_OFFSETS
	.align		4
.L_31:
        /*1bec*/ 	.byte	0x04, 0x28
        /*1bee*/ 	.short	(.L_33 - .L_32)


	//   ....[0]....
.L_32:
        /*1bf0*/ 	.word	0x00000070


	//   ....[1]....
        /*1bf4*/ 	.word	0x00000080


	//   ....[2]....
        /*1bf8*/ 	.word	0x000001a0


	//   ....[3]....
        /*1bfc*/ 	.word	0x00000370


	//   ....[4]....
        /*1c00*/ 	.word	0x00001190


	//----- nvinfo : EIATTR_REG_RECONFIG
	.align		4
.L_33:
        /*1c04*/ 	.byte	0x01, 0x54
	.zero		2


	//----- nvinfo : EIATTR_SYSCALL_OFFSETS
	.align		4
        /*1c08*/ 	.byte	0x04, 0x46
        /*1c0a*/ 	.short	(.L_35 - .L_34)


	//   ....[0]....
.L_34:
        /*1c0c*/ 	.word	0x00001340


	//----- nvinfo : EIATTR_MBARRIER_INSTR_OFFSETS
	.align		4
.L_35:
        /*1c10*/ 	.byte	0x04, 0x39
        /*1c12*/ 	.short	(.L_37 - .L_36)


	//   ....[0]....
.L_36:
        /*1c14*/ 	.word	0x00000320
        /*1c18*/ 	.word	0x000000ff
        /*1c1c*/ 	.word	0x00000000
        /*1c20*/ 	.short	0x0100
        /*1c22*/ 	.byte	0x08
	.zero		1


	//   ....[1]....
        /*1c24*/ 	.word	0x00000330
        /*1c28*/ 	.word	0x000000ff
        /*1c2c*/ 	.word	0x00000010
        /*1c30*/ 	.short	0x0100
        /*1c32*/ 	.byte	0x08
	.zero		1


	//   ....[2]....
        /*1c34*/ 	.word	0x00000340
        /*1c38*/ 	.word	0x000000ff
        /*1c3c*/ 	.word	0x00000008
        /*1c40*/ 	.short	0x0100
        /*1c42*/ 	.byte	0x08
	.zero		1


	//   ....[3]....
        /*1c44*/ 	.word	0x00000350
        /*1c48*/ 	.word	0x000000ff
        /*1c4c*/ 	.word	0x00000018
        /*1c50*/ 	.short	0x0100
        /*1c52*/ 	.byte	0x08
	.zero		1


	//   ....[4]....
        /*1c54*/ 	.word	0x000005d0
        /*1c58*/ 	.word	0x000000ff
        /*1c5c*/ 	.word	0x00000030
        /*1c60*/ 	.short	0x0100
        /*1c62*/ 	.byte	0x10
	.zero		1


	//   ....[5]....
        /*1c64*/ 	.word	0x00000670
        /*1c68*/ 	.word	0x000000ff
        /*1c6c*/ 	.word	0x00000038
        /*1c70*/ 	.short	0x0100
        /*1c72*/ 	.byte	0x10
	.zero		1


	//   ....[6]....
        /*1c74*/ 	.word	0x00001420
        /*1c78*/ 	.word	0x00000003
        /*1c7c*/ 	.word	0x00000000
        /*1c80*/ 	.short	0x010a
        /*1c82*/ 	.byte	0x3f
	.zero		1


	//   ....[7]....
        /*1c84*/ 	.word	0x00001460
        /*1c88*/ 	.word	0x00000003
        /*1c8c*/ 	.word	0x00000000
        /*1c90*/ 	.short	0x010a
        /*1c92*/ 	.byte	0x3f
	.zero		1


	//   ....[8]....
        /*1c94*/ 	.word	0x00003b70
        /*1c98*/ 	.word	0x00000003
        /*1c9c*/ 	.word	0x00000000
        /*1ca0*/ 	.short	0x010a
        /*1ca2*/ 	.byte	0x3f
	.zero		1


	//   ....[9]....
        /*1ca4*/ 	.word	0x00003bb0
        /*1ca8*/ 	.word	0x00000003
        /*1cac*/ 	.word	0x00000000
        /*1cb0*/ 	.short	0x010a
        /*1cb2*/ 	.byte	0x3f
	.zero		1


	//   ....[10]....
        /*1cb4*/ 	.word	0x000066c0
        /*1cb8*/ 	.word	0x00000003
        /*1cbc*/ 	.word	0x00000000
        /*1cc0*/ 	.short	0x0101
        /*1cc2*/ 	.byte	0x3f
	.zero		1


	//   ....[11]....
        /*1cc4*/ 	.word	0x000068a0
        /*1cc8*/ 	.word	0x00000000
        /*1ccc*/ 	.word	0x00000000
        /*1cd0*/ 	.short	0x0101
        /*1cd2*/ 	.byte	0x3f
	.zero		1


	//   ....[12]....
        /*1cd4*/ 	.word	0x00018b00
        /*1cd8*/ 	.word	0x0000000e
        /*1cdc*/ 	.word	0x00000010
        /*1ce0*/ 	.short	0x010a
        /*1ce2*/ 	.byte	0x3f
	.zero		1


	//   ....[13]....
        /*1ce4*/ 	.word	0x00018ed0
        /*1ce8*/ 	.word	0x00000002
        /*1cec*/ 	.word	0x00000038
        /*1cf0*/ 	.short	0x0101
        /*1cf2*/ 	.byte	0x3f
	.zero		1


	//   ....[14]....
        /*1cf4*/ 	.word	0x00019650
        /*1cf8*/ 	.word	0x00000005
        /*1cfc*/ 	.word	0x00000000
        /*1d00*/ 	.short	0x010a
        /*1d02*/ 	.byte	0x3f
	.zero		1


	//   ....[15]....
        /*1d04*/ 	.word	0x000196e0
        /*1d08*/ 	.word	0x00000003
        /*1d0c*/ 	.word	0x00000000
        /*1d10*/ 	.short	0x010a
        /*1d12*/ 	.byte	0x3f
	.zero		1


	//   ....[16]....
        /*1d14*/ 	.word	0x00019740
        /*1d18*/ 	.word	0x00000003
        /*1d1c*/ 	.word	0x00000000
        /*1d20*/ 	.short	0x010a
        /*1d22*/ 	.byte	0x3f
	.zero		1


	//   ....[17]....
        /*1d24*/ 	.word	0x00019790
        /*1d28*/ 	.word	0x00000003
        /*1d2c*/ 	.word	0x00000000
        /*1d30*/ 	.short	0x010a
        /*1d32*/ 	.byte	0x3f
	.zero		1


	//   ....[18]....
        /*1d34*/ 	.word	0x00019860
        /*1d38*/ 	.word	0x0000000e
        /*1d3c*/ 	.word	0x00000010
        /*1d40*/ 	.short	0x010a
        /*1d42*/ 	.byte	0x3f
	.zero		1


	//   ....[19]....
        /*1d44*/ 	.word	0x00019930
        /*1d48*/ 	.word	0x00000005
        /*1d4c*/ 	.word	0x00000000
        /*1d50*/ 	.short	0x010a
        /*1d52*/ 	.byte	0x3f
	.zero		1


	//----- nvinfo : EIATTR_NUM_MBARRIERS
	.align		4
.L_37:
        /*1d54*/ 	.byte	0x03, 0x38
        /*1d56*/ 	.short	0x0006


	//----- nvinfo : EIATTR_EXIT_INSTR_OFFSETS
	.align		4
        /*1d58*/ 	.byte	0x04, 0x1c
        /*1d5a*/ 	.short	(.L_39 - .L_38)


	//   ....[0]....
.L_38:
        /*1d5c*/ 	.word	0x000006d0


	//   ....[1]....
        /*1d60*/ 	.word	0x00001040


	//   ....[2]....
        /*1d64*/ 	.word	0x00018090


	//   ....[3]....
        /*1d68*/ 	.word	0x00018790


	//   ....[4]....
        /*1d6c*/ 	.word	0x00019730


	//----- nvinfo : EIATTR_MAX_THREADS
	.align		4
.L_39:
        /*1d70*/ 	.byte	0x04, 0x05
        /*1d72*/ 	.short	(.L_41 - .L_40)
.L_40:
        /*1d74*/ 	.word	0x00000180
        /*1d78*/ 	.word	0x00000001
        /*1d7c*/ 	.word	0x00000001


	//----- nvinfo : EIATTR_CRS_STACK_SIZE
	.align		4
.L_41:
        /*1d80*/ 	.byte	0x04, 0x1e
        /*1d82*/ 	.short	(.L_43 - .L_42)
.L_42:
        /*1d84*/ 	.word	0x00000000


	//----- nvinfo : EIATTR_CBANK_PARAM_SIZE
	.align		4
.L_43:
        /*1d88*/ 	.byte	0x03, 0x19
        /*1d8a*/ 	.short	0x0470


	//----- nvinfo : EIATTR_PARAM_CBANK
	.align		4
        /*1d8c*/ 	.byte	0x04, 0x0a
        /*1d8e*/ 	.short	(.L_45 - .L_44)
	.align		4
.L_44:
        /*1d90*/ 	.word	index@(.nv.constant0._ZN7cutlass13device_kernelINS_4gemm6kernel13GemmUniversalIN4cute5tupleIJiiiiEEENS1_10collective13CollectiveMmaINS1_34MainloopSm90TmaGmmaWarpSpecializedILi2ENS5_IJNS4_1CILi1EEESB_SB_EEENS1_35KernelTmaWarpSpecializedCooperativeEEENS5_IJNSA_ILi512EEENSA_ILi128EEESG_EEEaNS5_IJlSB_lEEEaSI_NS4_8TiledMMAINS4_8MMA_AtomIJNS4_4SM904GMMA27MMA_64x128x32_S32S8S8_SS_TNEEEENS4_6LayoutINS5_IJNSA_ILi2EEESB_SB_EEENS5_IJSB_NSA_ILi0EEESS_EEEEENS5_IJNS4_10UnderscoreESV_SV_EEEEENS4_13SM90_TMA_LOADENS4_14ComposedLayoutINS4_7SwizzleILi3ELi4ELi3EEENS4_18smem_ptr_flag_bitsILi8EEENSP_INS5_IJNSA_ILi8EEESG_EEENS5_IJSG_SB_EEEEEEEvNS4_8identityESY_S18_vS19_EENS_8epilogue10collective6detail29Sm90TmaWarpSpecializedAdapterINS1C_15DefaultEpilogueIaSI_SI_NS1B_6thread17LinearCombinationIaLi1EiiLNS1G_9ScaleType4KindE0ELNS_15FloatRoundStyleE2EaEENS1_15EpilogueDefaultEEEEEvvEEEEvNT_6ParamsE)
        /*1d94*/ 	.short	0x0210
        /*1d96*/ 	.short	0x0470


	//----- nvinfo : EIATTR_SW_WAR
	.align		4
.L_45:
        /*1d98*/ 	.byte	0x04, 0x36
        /*1d9a*/ 	.short	(.L_47 - .L_46)
.L_46:
        /*1d9c*/ 	.word	0x00000008
.L_47:


//--------------------- .nv.callgraph             --------------------------
	.section	.nv.callgraph,"",@"SHT_CUDA_CALLGRAPH"
	.align	4
	.sectionentsize	8
	.align		4
        /*0000*/ 	.word	0x00000000
	.align		4
        /*0004*/ 	.word	0xffffffff
	.align		4
        /*0008*/ 	.word	index@(_ZN7cutlass13device_kernelINS_4gemm6kernel13GemmUniversalIN4cute5tupleIJiiiiEEENS1_10collective13CollectiveMmaINS1_34MainloopSm90TmaGmmaWarpSpecializedILi2ENS5_IJNS4_1CILi1EEESB_SB_EEENS1_35KernelTmaWarpSpecializedCooperativeEEENS5_IJNSA_ILi512EEENSA_ILi128EEESG_EEEaNS5_IJlSB_lEEEaSI_NS4_8TiledMMAINS4_8MMA_AtomIJNS4_4SM904GMMA27MMA_64x128x32_S32S8S8_SS_TNEEEENS4_6LayoutINS5_IJNSA_ILi2EEESB_SB_EEENS5_IJSB_NSA_ILi0EEESS_EEEEENS5_IJNS4_10UnderscoreESV_SV_EEEEENS4_13SM90_TMA_LOADENS4_14ComposedLayoutINS4_7SwizzleILi3ELi4ELi3EEENS4_18smem_ptr_flag_bitsILi8EEENSP_INS5_IJNSA_ILi8EEESG_EEENS5_IJSG_SB_EEEEEEEvNS4_8identityESY_S18_vS19_EENS_8epilogue10collective6detail29Sm90TmaWarpSpecializedAdapterINS1C_15DefaultEpilogueIaSI_SI_NS1B_6thread17LinearCombinationIaLi1EiiLNS1G_9ScaleType4KindE0ELNS_15FloatRoundStyleE2EaEENS1_15EpilogueDefaultEEEEEvvEEEEvNT_6ParamsE)
	.align		4
        /*000c*/ 	.word	index@(__assertfail)
	.align		4
        /*0010*/ 	.word	0x00000000
	.align		4
        /*0014*/ 	.word	0xfffffffe
	.align		4
        /*0018*/ 	.word	0x00000000
	.align		4
        /*001c*/ 	.word	0xfffffffd
	.align		4
        /*0020*/ 	.word	0x00000000
	.align		4
        /*0024*/ 	.word	0xfffffffc


//--------------------- .nv.constant4             --------------------------
	.section	.nv.constant4,"a",@progbits
	.align	8
	.align		8
.nv.constant4:
        /*0000*/ 	.dword	__assertfail
	.align		8
        /*0008*/ 	.dword	__unnamed_1
	.align		8
        /*0010*/ 	.dword	_ZN40_INTERNAL_6a1cf552_4_k_cu_83c059d8_108424cuda3std3__45__cpo5beginE
	.align		8
        /*0018*/ 	.dword	_ZN40_INTERNAL_6a1cf552_4_k_cu_83c059d8_108424cuda3std3__45__cpo3endE
	.align		8
        /*0020*/ 	.dword	_ZN40_INTERNAL_6a1cf552_4_k_cu_83c059d8_108424cuda3std3__45__cpo6cbeginE
	.align		8
        /*0028*/ 	.dword	_ZN40_INTERNAL_6a1cf552_4_k_cu_83c059d8_108424cuda3std3__45__cpo4cendE
	.align		8
        /*0030*/ 	.dword	_ZN40_INTERNAL_6a1cf552_4_k_cu_83c059d8_108424cuda3std3__442_GLOBAL__N__6a1cf552_4_k_cu_83c059d8_108426ignoreE
	.align		8
        /*0038*/ 	.dword	_ZN40_INTERNAL_6a1cf552_4_k_cu_83c059d8_108424cuda3std3__419piecewise_constructE
	.align		8
        /*0040*/ 	.dword	_ZN40_INTERNAL_6a1cf552_4_k_cu_83c059d8_108424cuda3std3__48in_placeE
	.align		8
        /*0048*/ 	.dword	_ZN40_INTERNAL_6a1cf552_4_k_cu_83c059d8_108424cuda3std6ranges3__45__cpo4swapE
	.align		8
        /*0050*/ 	.dword	_ZN40_INTERNAL_6a1cf552_4_k_cu_83c059d8_108424cuda3std6ranges3__45__cpo9iter_moveE
	.align		8
        /*0058*/ 	.dword	_ZN40_INTERNAL_6a1cf552_4_k_cu_83c059d8_108424cute7productE
	.align		8
        /*0060*/ 	.dword	_ZN40_INTERNAL_6a1cf552_4_k_cu_83c059d8_108424cute1_E
	.align		8
        /*0068*/ 	.dword	$str$22
	.align		8
        /*0070*/ 	.dword	$str$23


//--------------------- .text._ZN7cutlass13device_kernelINS_4gemm6kernel13GemmUniversalIN4cute5tupleIJiiiiEEENS1_10collective13CollectiveMmaINS1_34MainloopSm90TmaGmmaWarpSpecializedILi2ENS5_IJNS4_1CILi1EEESB_SB_EEENS1_35KernelTmaWarpSpecializedCooperativeEEENS5_IJNSA_ILi512EEENSA_ILi128EEESG_EEEaNS5_IJlSB_lEEEaSI_NS4_8TiledMMAINS4_8MMA_AtomIJNS4_4SM904GMMA27MMA_64x128x32_S32S8S8_SS_TNEEEENS4_6LayoutINS5_IJNSA_ILi2EEESB_SB_EEENS5_IJSB_NSA_ILi0EEESS_EEEEENS5_IJNS4_10UnderscoreESV_SV_EEEEENS4_13SM90_TMA_LOADENS4_14ComposedLayoutINS4_7SwizzleILi3ELi4ELi3EEENS4_18smem_ptr_flag_bitsILi8EEENSP_INS5_IJNSA_ILi8EEESG_EEENS5_IJSG_SB_EEEEEEEvNS4_8identityESY_S18_vS19_EENS_8epilogue10collective6detail29Sm90TmaWarpSpecializedAdapterINS1C_15DefaultEpilogueIaSI_SI_NS1B_6thread17LinearCombinationIaLi1EiiLNS1G_9ScaleType4KindE0ELNS_15FloatRoundStyleE2EaEENS1_15EpilogueDefaultEEEEEvvEEEEvNT_6ParamsE --------------------------
	.section	.text._ZN7cutlass13device_kernelINS_4gemm6kernel13GemmUniversalIN4cute5tupleIJiiiiEEENS1_10collective13CollectiveMmaINS1_34MainloopSm90TmaGmmaWarpSpecializedILi2ENS5_IJNS4_1CILi1EEESB_SB_EEENS1_35KernelTmaWarpSpecializedCooperativeEEENS5_IJNSA_ILi512EEENSA_ILi128EEESG_EEEaNS5_IJlSB_lEEEaSI_NS4_8TiledMMAINS4_8MMA_AtomIJNS4_4SM904GMMA27MMA_64x128x32_S32S8S8_SS_TNEEEENS4_6LayoutINS5_IJNSA_ILi2EEESB_SB_EEENS5_IJSB_NSA_ILi0EEESS_EEEEENS5_IJNS4_10UnderscoreESV_SV_EEEEENS4_13SM90_TMA_LOADENS4_14ComposedLayoutINS4_7SwizzleILi3ELi4ELi3EEENS4_18smem_ptr_flag_bitsILi8EEENSP_INS5_IJNSA_ILi8EEESG_EEENS5_IJSG_SB_EEEEEEEvNS4_8identityESY_S18_vS19_EENS_8epilogue10collective6detail29Sm90TmaWarpSpecializedAdapterINS1C_15DefaultEpilogueIaSI_SI_NS1B_6thread17LinearCombinationIaLi1EiiLNS1G_9ScaleType4KindE0ELNS_15FloatRoundStyleE2EaEENS1_15EpilogueDefaultEEEEEvvEEEEvNT_6ParamsE,"ax",@progbits
	.align	128
.text._ZN7cutlass13device_kernelINS_4gemm6kernel13GemmUniversalIN4cute5tupleIJiiiiEEENS1_10collective13CollectiveMmaINS1_34MainloopSm90TmaGmmaWarpSpecializedILi2ENS5_IJNS4_1CILi1EEESB_SB_EEENS1_35KernelTmaWarpSpecializedCooperativeEEENS5_IJNSA_ILi512EEENSA_ILi128EEESG_EEEaNS5_IJlSB_lEEEaSI_NS4_8TiledMMAINS4_8MMA_AtomIJNS4_4SM904GMMA27MMA_64x128x32_S32S8S8_SS_TNEEEENS4_6LayoutINS5_IJNSA_ILi2EEESB_SB_EEENS5_IJSB_NSA_ILi0EEESS_EEEEENS5_IJNS4_10UnderscoreESV_SV_EEEEENS4_13SM90_TMA_LOADENS4_14ComposedLayoutINS4_7SwizzleILi3ELi4ELi3EEENS4_18smem_ptr_flag_bitsILi8EEENSP_INS5_IJNSA_ILi8EEESG_EEENS5_IJSG_SB_EEEEEEEvNS4_8identityESY_S18_vS19_EENS_8epilogue10collective6detail29Sm90TmaWarpSpecializedAdapterINS1C_15DefaultEpilogueIaSI_SI_NS1B_6thread17LinearCombinationIaLi1EiiLNS1G_9ScaleType4KindE0ELNS_15FloatRoundStyleE2EaEENS1_15EpilogueDefaultEEEEEvvEEEEvNT_6ParamsE:
        .type           _ZN7cutlass13device_kernelINS_4gemm6kernel13GemmUniversalIN4cute5tupleIJiiiiEEENS1_10collective13CollectiveMmaINS1_34MainloopSm90TmaGmmaWarpSpecializedILi2ENS5_IJNS4_1CILi1EEESB_SB_EEENS1_35KernelTmaWarpSpecializedCooperativeEEENS5_IJNSA_ILi512EEENSA_ILi128EEESG_EEEaNS5_IJlSB_lEEEaSI_NS4_8TiledMMAINS4_8MMA_AtomIJNS4_4SM904GMMA27MMA_64x128x32_S32S8S8_SS_TNEEEENS4_6LayoutINS5_IJNSA_ILi2EEESB_SB_EEENS5_IJSB_NSA_ILi0EEESS_EEEEENS5_IJNS4_10UnderscoreESV_SV_EEEEENS4_13SM90_TMA_LOADENS4_14ComposedLayoutINS4_7SwizzleILi3ELi4ELi3EEENS4_18smem_ptr_flag_bitsILi8EEENSP_INS5_IJNSA_ILi8EEESG_EEENS5_IJSG_SB_EEEEEEEvNS4_8identityESY_S18_vS19_EENS_8epilogue10collective6detail29Sm90TmaWarpSpecializedAdapterINS1C_15DefaultEpilogueIaSI_SI_NS1B_6thread17LinearCombinationIaLi1EiiLNS1G_9ScaleType4KindE0ELNS_15FloatRoundStyleE2EaEENS1_15EpilogueDefaultEEEEEvvEEEEvNT_6ParamsE,@function
        .size           _ZN7cutlass13device_kernelINS_4gemm6kernel13GemmUniversalIN4cute5tupleIJiiiiEEENS1_10collective13CollectiveMmaINS1_34MainloopSm90TmaGmmaWarpSpecializedILi2ENS5_IJNS4_1CILi1EEESB_SB_EEENS1_35KernelTmaWarpSpecializedCooperativeEEENS5_IJNSA_ILi512EEENSA_ILi128EEESG_EEEaNS5_IJlSB_lEEEaSI_NS4_8TiledMMAINS4_8MMA_AtomIJNS4_4SM904GMMA27MMA_64x128x32_S32S8S8_SS_TNEEEENS4_6LayoutINS5_IJNSA_ILi2EEESB_SB_EEENS5_IJSB_NSA_ILi0EEESS_EEEEENS5_IJNS4_10UnderscoreESV_SV_EEEEENS4_13SM90_TMA_LOADENS4_14ComposedLayoutINS4_7SwizzleILi3ELi4ELi3EEENS4_18smem_ptr_flag_bitsILi8EEENSP_INS5_IJNSA_ILi8EEESG_EEENS5_IJSG_SB_EEEEEEEvNS4_8identityESY_S18_vS19_EENS_8epilogue10collective6detail29Sm90TmaWarpSpecializedAdapterINS1C_15DefaultEpilogueIaSI_SI_NS1B_6thread17LinearCombinationIaLi1EiiLNS1G_9ScaleType4KindE0ELNS_15FloatRoundStyleE2EaEENS1_15EpilogueDefaultEEEEEvvEEEEvNT_6ParamsE,(.L_x_576 - _ZN7cutlass13device_kernelINS_4gemm6kernel13GemmUniversalIN4cute5tupleIJiiiiEEENS1_10collective13CollectiveMmaINS1_34MainloopSm90TmaGmmaWarpSpecializedILi2ENS5_IJNS4_1CILi1EEESB_SB_EEENS1_35KernelTmaWarpSpecializedCooperativeEEENS5_IJNSA_ILi512EEENSA_ILi128EEESG_EEEaNS5_IJlSB_lEEEaSI_NS4_8TiledMMAINS4_8MMA_AtomIJNS4_4SM904GMMA27MMA_64x128x32_S32S8S8_SS_TNEEEENS4_6LayoutINS5_IJNSA_ILi2EEESB_SB_EEENS5_IJSB_NSA_ILi0EEESS_EEEEENS5_IJNS4_10UnderscoreESV_SV_EEEEENS4_13SM90_TMA_LOADENS4_14ComposedLayoutINS4_7SwizzleILi3ELi4ELi3EEENS4_18smem_ptr_flag_bitsILi8EEENSP_INS5_IJNSA_ILi8EEESG_EEENS5_IJSG_SB_EEEEEEEvNS4_8identityESY_S18_vS19_EENS_8epilogue10collective6detail29Sm90TmaWarpSpecializedAdapterINS1C_15DefaultEpilogueIaSI_SI_NS1B_6thread17LinearCombinationIaLi1EiiLNS1G_9ScaleType4KindE0ELNS_15FloatRoundStyleE2EaEENS1_15EpilogueDefaultEEEEEvvEEEEvNT_6ParamsE)
        .other          _ZN7cutlass13device_kernelINS_4gemm6kernel13GemmUniversalIN4cute5tupleIJiiiiEEENS1_10collective13CollectiveMmaINS1_34MainloopSm90TmaGmmaWarpSpecializedILi2ENS5_IJNS4_1CILi1EEESB_SB_EEENS1_35KernelTmaWarpSpecializedCooperativeEEENS5_IJNSA_ILi512EEENSA_ILi128EEESG_EEEaNS5_IJlSB_lEEEaSI_NS4_8TiledMMAINS4_8MMA_AtomIJNS4_4SM904GMMA27MMA_64x128x32_S32S8S8_SS_TNEEEENS4_6LayoutINS5_IJNSA_ILi2EEESB_SB_EEENS5_IJSB_NSA_ILi0EEESS_EEEEENS5_IJNS4_10UnderscoreESV_SV_EEEEENS4_13SM90_TMA_LOADENS4_14ComposedLayoutINS4_7SwizzleILi3ELi4ELi3EEENS4_18smem_ptr_flag_bitsILi8EEENSP_INS5_IJNSA_ILi8EEESG_EEENS5_IJSG_SB_EEEEEEEvNS4_8identityESY_S18_vS19_EENS_8epilogue10collective6detail29Sm90TmaWarpSpecializedAdapterINS1C_15DefaultEpilogueIaSI_SI_NS1B_6thread17LinearCombinationIaLi1EiiLNS1G_9ScaleType4KindE0ELNS_15FloatRoundStyleE2EaEENS1_15EpilogueDefaultEEEEEvvEEEEvNT_6ParamsE,@"STO_CUDA_ENTRY STV_DEFAULT"
_ZN7cutlass13device_kernelINS_4gemm6kernel13GemmUniversalIN4cute5tupleIJiiiiEEENS1_10collective13CollectiveMmaINS1_34MainloopSm90TmaGmmaWarpSpecializedILi2ENS5_IJNS4_1CILi1EEESB_SB_EEENS1_35KernelTmaWarpSpecializedCooperativeEEENS5_IJNSA_ILi512EEENSA_ILi128EEESG_EEEaNS5_IJlSB_lEEEaSI_NS4_8TiledMMAINS4_8MMA_AtomIJNS4_4SM904GMMA27MMA_64x128x32_S32S8S8_SS_TNEEEENS4_6LayoutINS5_IJNSA_ILi2EEESB_SB_EEENS5_IJSB_NSA_ILi0EEESS_EEEEENS5_IJNS4_10UnderscoreESV_SV_EEEEENS4_13SM90_TMA_LOADENS4_14ComposedLayoutINS4_7SwizzleILi3ELi4ELi3EEENS4_18smem_ptr_flag_bitsILi8EEENSP_INS5_IJNSA_ILi8EEESG_EEENS5_IJSG_SB_EEEEEEEvNS4_8identityESY_S18_vS19_EENS_8epilogue10collective6detail29Sm90TmaWarpSpecializedAdapterINS1C_15DefaultEpilogueIaSI_SI_NS1B_6thread17LinearCombinationIaLi1EiiLNS1G_9ScaleType4KindE0ELNS_15FloatRoundStyleE2EaEENS1_15EpilogueDefaultEEEEEvvEEEEvNT_6ParamsE:
[----:B------:R-:W0:Y:S02]  /*0000*/  LDC R1, c[0x0][0x28] ;  /* 0x00000a00ff017b82 */ /* 0x000e240000000800 */
[----:B0-----:R-:W-:Y:S01]  /*0010*/  VIADD R1, R1, 0xfffffb80 ;  /* 0xfffffb8001017836 */ /* 0x001fe20000000000 */
[----:B------:R-:W0:Y:S01]  /*0020*/  S2R R2, SR_TID.X ;  /* 0x0000000000027919 */ /* 0x000e220000002100 */
[----:B------:R-:W-:Y:S01]  /*0030*/  ELECT P0, URZ, PT ;  /* 0x00000000003f782f */ /* 0x000fe20003800000 */
[----:B------:R-:W-:Y:S01]  /*0040*/  BSSY B0, `(.L_x_0) ;  /* 0x0000015000007945 */ /* 0x000fe20003800000 */
[--C-:B0-----:R-:W-:Y:S02]  /*0050*/  SHF.R.U32.HI R0, RZ, 0x5, R2.reuse ;  /* 0x00000005ff007819 */ /* 0x101fe40000011602 */
[----:B------:R-:W-:-:S03]  /*0060*/  SHF.R.U32.HI R2, RZ, 0x7, R2 ;  /* 0x00000007ff027819 */ /* 0x000fc60000011602 */
[----:B------:R-:W0:Y:S04]  /*0070*/  SHFL.IDX PT, R3, R0, RZ, 0x1f ;  /* 0x00001fff00037589 */ /* 0x000e2800000e0000 */
[----:B------:R-:W1:Y:S01]  /*0080*/  SHFL.IDX PT, R2, R2, RZ, 0x1f ;  /* 0x00001fff02027589 */ /* 0x000e6200000e0000 */
[----:B0-----:R-:W-:Y:S02]  /*0090*/  R2UR UR10, R3 ;  /* 0x00000000030a72ca */ /* 0x001fe400000e0000 */
[----:B-1----:R-:W-:-:S11]  /*00a0*/  R2UR UR5, R2 ;  /* 0x00000000020572ca */ /* 0x002fd600000e0000 */
[----:B------:R-:W-:Y:S02]  /*00b0*/  USHF.R.S32.HI UR4, URZ, 0x1f, UR10 ;  /* 0x0000001f3f047899 */ /* 0x000fe4000801140a */
[----:B------:R-:W-:Y:S02]  /*00c0*/  ISETP.NE.OR P0, PT, RZ, UR10, !P0 ;  /* 0x0000000aff007c0c */ /* 0x000fe4000c705670 */
[----:B------:R-:W-:-:S04]  /*00d0*/  ULEA.HI UR4, UR4, UR10, URZ, 0x2 ;  /* 0x0000000a04047291 */ /* 0x000fc8000f8f103f */
[----:B------:R-:W-:-:S04]  /*00e0*/  ULOP3.LUT UR4, UR4, 0xfffffffc, URZ, 0xc0, !UPT ;  /* 0xfffffffc04047892 */ /* 0x000fc8000f8ec03f */
[----:B------:R-:W-:-:S03]  /*00f0*/  UIADD3 UR10, UR10, -UR4, URZ ;  /* 0x800000040a0a7290 */ /* 0x000fc6000fffe03f */
[----:B------:R-:W-:Y:S09]  /*0100*/  @P0 BRA `(.L_x_1) ;  /* 0x0000000000200947 */ /* 0x000ff20003800000 */
[----:B------:R-:W-:Y:S02]  /*0110*/  ULDC.64 UR6, c[0x0][0x198] ;  /* 0x0000660000067ab9 */ /* 0x000fe40000000a00 */
[----:B------:R-:W-:Y:S02]  /*0120*/  UIADD3 UR8, UP0, UR6, 0xf0, URZ ;  /* 0x000000f006087890 */ /* 0x000fe4000ff1e03f */
[----:B------:R-:W-:Y:S02]  /*0130*/  UIADD3 UR6, UP1, UR6, 0x1f0, URZ ;  /* 0x000001f006067890 */ /* 0x000fe4000ff3e03f */
[----:B------:R-:W-:Y:S02]  /*0140*/  UIADD3.X UR9, URZ, UR7, URZ, UP0, !UPT ;  /* 0x000000073f097290 */ /* 0x000fe400087fe43f */
[----:B------:R-:W-:-:S07]  /*0150*/  UIADD3.X UR7, URZ, UR7, URZ, UP1, !UPT ;  /* 0x000000073f077290 */ /* 0x000fce0008ffe43f */
[----:B------:R0:W-:Y:S02]  /*0160*/  UTMACCTL.PF [UR8] ;  /* 0x00000000080079b9 */ /* 0x0001e40008040000 */
[----:B------:R0:W-:Y:S02]  /*0170*/  UTMACCTL.PF [UR6] ;  /* 0x00000000060079b9 */ /* 0x0001e40008040000 */
[----:B0-----:R-:W-:Y:S01]  /*0180*/  NOP ;  /* 0x0000000000007918 */ /* 0x001fe20000000000 */
.L_x_1:
[----:B------:R-:W-:Y:S05]  /*0190*/  BSYNC B0 ;  /* 0x0000000000007941 */ /* 0x000fea0003800000 */
.L_x_0:
[----:B------:R-:W0:Y:S01]  /*01a0*/  SHFL.IDX PT, R2, R0, RZ, 0x1f ;  /* 0x00001fff00027589 */ /* 0x000e2200000e0000 */
[----:B------:R-:W-:Y:S01]  /*01b0*/  UISETP.NE.AND UP0, UPT, UR10, 0x3, UPT ;  /* 0x000000030a00788c */ /* 0x000fe2000bf05270 */
[----:B------:R-:W-:Y:S01]  /*01c0*/  ISETP.NE.AND P1, PT, RZ, UR5, PT ;  /* 0x00000005ff007c0c */ /* 0x000fe2000bf25270 */
[----:B------:R-:W-:Y:S02]  /*01d0*/  UIADD3 UR18, UR5, -0x1, URZ ;  /* 0xffffffff05127890 */ /* 0x000fe4000fffe03f */
[----:B------:R-:W-:Y:S02]  /*01e0*/  UISETP.EQ.OR UP0, UPT, UR10, URZ, !UP0 ;  /* 0x0000003f0a00728c */ /* 0x000fe4000c702670 */
[----:B------:R-:W-:Y:S02]  /*01f0*/  UISETP.GE.U32.AND UP1, UPT, UR18, 0x2, UPT ;  /* 0x000000021200788c */ /* 0x000fe4000bf26070 */
[----:B------:R-:W-:-:S04]  /*0200*/  UISETP.EQ.AND UP0, UPT, UR5, URZ, UP0 ;  /* 0x0000003f0500728c */ /* 0x000fc80008702270 */
[----:B------:R-:W-:-:S04]  /*0210*/  USEL UR38, URZ, 0x1, !UP0 ;  /* 0x000000013f267887 */ /* 0x000fc8000c000000 */
[----:B------:R-:W-:Y:S01]  /*0220*/  USEL UR38, UR38, 0x2, UP1 ;  /* 0x0000000226267887 */ /* 0x000fe20008800000 */
[----:B0-----:R-:W-:-:S13]  /*0230*/  ISETP.NE.AND P0, PT, R2, RZ, PT ;  /* 0x000000ff0200720c */ /* 0x001fda0003f05270 */
[----:B------:R-:W-:Y:S05]  /*0240*/  @P0 BRA `(.L_x_2) ;  /* 0x0000000000480947 */ /* 0x000fea0003800000 */
[----:B------:R-:W0:Y:S01]  /*0250*/  S2UR UR8, SR_CgaCtaId ;  /* 0x00000000000879c3 */ /* 0x000e220000008800 */
[----:B------:R-:W-:Y:S01]  /*0260*/  UMOV UR4, 0x400 ;  /* 0x0000040000047882 */ /* 0x000fe20000000000 */
[----:B------:R-:W-:Y:S01]  /*0270*/  UMOV UR5, 0x1 ;  /* 0x0000000100057882 */ /* 0x000fe20000000000 */
[----:B------:R-:W-:Y:S01]  /*0280*/  UMOV UR6, 0x100 ;  /* 0x0000010000067882 */ /* 0x000fe20000000000 */
[----:B------:R-:W-:Y:S01]  /*0290*/  ELECT P0, URZ, PT ;  /* 0x00000000003f782f */ /* 0x000fe20003800000 */
[----:B------:R-:W-:-:S04]  /*02a0*/  UIADD3 UR6, -UR6, 0x100000, URZ ;  /* 0x0010000006067890 */ /* 0x000fc8000fffe13f */
[----:B------:R-:W-:Y:S02]  /*02b0*/  USHF.L.U32 UR7, UR6, 0xb, URZ ;  /* 0x0000000b06077899 */ /* 0x000fe4000800063f */
[----:B------:R-:W-:Y:S02]  /*02c0*/  USHF.L.U32 UR6, UR6, 0x1, URZ ;  /* 0x0000000106067899 */ /* 0x000fe4000800063f */
[----:B0-----:R-:W-:Y:S02]  /*02d0*/  ULEA UR8, UR8, UR4, 0x18 ;  /* 0x0000000408087291 */ /* 0x001fe4000f8ec03f */
[----:B------:R-:W-:-:S04]  /*02e0*/  UIADD3 UR4, -UR5, 0x100000, URZ ;  /* 0x0010000005047890 */ /* 0x000fc8000fffe13f */
[----:B------:R-:W-:Y:S02]  /*02f0*/  USHF.L.U32 UR5, UR4, 0xb, URZ ;  /* 0x0000000b04057899 */ /* 0x000fe4000800063f */
[----:B------:R-:W-:Y:S01]  /*0300*/  USHF.L.U32 UR4, UR4, 0x1, URZ ;  /* 0x0000000104047899 */ /* 0x000fe2000800063f */
[----:B------:R-:W0:Y:S11]  /*0310*/  FENCE.VIEW.ASYNC.S ;  /* 0x00000000000073c6 */ /* 0x000e360000000000 */
[----:B0-----:R0:W1:Y:S01]  /*0320*/  SYNCS.EXCH.64 URZ, [UR8], UR4 ;  /* 0x00000004083f75b2 */ /* 0x0010620008000100 */
[----:B------:R0:W2:Y:S01]  /*0330*/  SYNCS.EXCH.64 URZ, [UR8+0x10], UR6 ;  /* 0x00001006083f75b2 */ /* 0x0000a20008000100 */
[----:B------:R0:W3:Y:S01]  /*0340*/  SYNCS.EXCH.64 URZ, [UR8+0x8], UR4 ;  /* 0x00000804083f75b2 */ /* 0x0000e20008000100 */
[----:B------:R0:W4:Y:S01]  /*0350*/  SYNCS.EXCH.64 URZ, [UR8+0x18], UR6 ;  /* 0x00001806083f75b2 */ /* 0x0001220008000100 */
[----:B------:R-:W-:Y:S01]  /*0360*/  NOP ;  /* 0x0000000000007918 */ /* 0x000fe20000000000 */
.L_x_2:
[----:B------:R-:W5:Y:S01]  /*0370*/  SHFL.IDX PT, R0, R0, RZ, 0x1f ;  /* 0x00001fff00007589 */ /* 0x000f6200000e0000 */
[----:B------:R-:W-:Y:S01]  /*0380*/  ELECT P0, URZ, PT ;  /* 0x00000000003f782f */ /* 0x000fe20003800000 */
[----:B------:R-:W1:Y:S01]  /*0390*/  S2UR UR17, SR_CTAID.Y ;  /* 0x00000000001179c3 */ /* 0x000e620000002600 */
[----:B0-----:R-:W-:Y:S01]  /*03a0*/  ULDC UR5, c[0x0][0x65c] ;  /* 0x0001970000057ab9 */ /* 0x001fe20000000800 */
[----:B------:R-:W-:Y:S01]  /*03b0*/  UMOV UR12, 0x20 ;  /* 0x00000020000c7882 */ /* 0x000fe20000000000 */
[----:B------:R-:W-:Y:S01]  /*03c0*/  UISETP.NE.AND UP2, UPT, UR5, 0x1, UPT ;  /* 0x000000010500788c */ /* 0x000fe2000bf45270 */
[----:B------:R-:W-:Y:S01]  /*03d0*/  NOP ;  /* 0x0000000000007918 */ /* 0x000fe20000000000 */
[----:B------:R-:W-:Y:S02]  /*03e0*/  NOP ;  /* 0x0000000000007918 */ /* 0x000fe40000000000 */
[----:B------:R-:W-:Y:S01]  /*03f0*/  UP2UR UR39, UPR, URZ, 0x4 ;  /* 0x000000043f277883 */ /* 0x000fe20008000000 */
[----:B------:R-:W0:Y:S01]  /*0400*/  S2UR UR4, SR_CTAID.X ;  /* 0x00000000000479c3 */ /* 0x000e220000002500 */
[----:B------:R-:W-:-:S02]  /*0410*/  PLOP3.LUT P3, PT, PT, PT, UP2, 0x80, 0x0 ;  /* 0x000000000000781c */ /* 0x000fc40003f6f028 */
[----:B------:R-:W-:Y:S02]  /*0420*/  PLOP3.LUT P2, PT, PT, PT, UP2, 0x80, 0x0 ;  /* 0x000000000000781c */ /* 0x000fe40003f4f028 */
[----:B------:R-:W-:Y:S01]  /*0430*/  PLOP3.LUT P4, PT, PT, PT, UP2, 0x80, 0x0 ;  /* 0x000000000000781c */ /* 0x000fe20003f8f028 */
[----:B------:R-:W-:Y:S01]  /*0440*/  @UP2 ULDC UR14, c[0x0][0x10] ;  /* 0x00000400000e2ab9 */ /* 0x000fe20000000800 */
[----:B------:R-:W-:Y:S01]  /*0450*/  @UP2 UMOV UR9, URZ ;  /* 0x0000003f00092c82 */ /* 0x000fe20008000000 */
[----:B------:R-:W-:Y:S01]  /*0460*/  @!UP2 ULDC UR11, c[0x0][0xc] ;  /* 0x00000300000baab9 */ /* 0x000fe20000000800 */
[----:B-----5:R-:W-:Y:S01]  /*0470*/  ISETP.NE.OR P0, PT, R0, RZ, !P0 ;  /* 0x000000ff0000720c */ /* 0x020fe20004705670 */
[----:B-1----:R-:W-:Y:S02]  /*0480*/  @UP2 UMOV UR7, UR17 ;  /* 0x0000001100072c82 */ /* 0x002fe40008000000 */
[----:B------:R-:W-:Y:S01]  /*0490*/  @UP2 UMOV UR8, UR7 ;  /* 0x0000000700082c82 */ /* 0x000fe20008000000 */
[----:B------:R-:W-:Y:S01]  /*04a0*/  @!UP2 UMOV UR7, UR17 ;  /* 0x000000110007ac82 */ /* 0x000fe20008000000 */
[----:B0-----:R-:W-:-:S08]  /*04b0*/  @UP2 UIMAD.WIDE.U32 UR14, UR4, UR14, UR8 ;  /* 0x0000000e040e22a5 */ /* 0x001fd0000f8e0008 */
[----:B------:R-:W-:Y:S01]  /*04c0*/  VOTEU.ALL UP0, P0 ;  /* 0x00000000003f7886 */ /* 0x000fe20000000000 */
[----:B------:R-:W-:Y:S01]  /*04d0*/  VOTEU.ALL UP1, P0 ;  /* 0x00000000003f7886 */ /* 0x000fe20000020000 */
[----:B------:R-:W-:-:S03]  /*04e0*/  IMAD.U32 R2, RZ, RZ, UR14 ;  /* 0x0000000eff027e24 */ /* 0x000fc6000f8e00ff */
[----:B------:R-:W0:Y:S01]  /*04f0*/  @!UP0 S2UR UR6, SR_CgaCtaId ;  /* 0x00000000000689c3 */ /* 0x000e220000008800 */
[----:B------:R-:W-:Y:S01]  /*0500*/  @!UP0 UMOV UR5, 0x400 ;  /* 0x0000040000058882 */ /* 0x000fe20000000000 */
[----:B------:R-:W-:-:S04]  /*0510*/  @!UP0 UIADD3 UR12, -UR12, 0x100000, URZ ;  /* 0x001000000c0c8890 */ /* 0x000fc8000fffe13f */
[----:B------:R-:W-:Y:S02]  /*0520*/  @!UP0 USHF.L.U32 UR13, UR12, 0xb, URZ ;  /* 0x0000000b0c0d8899 */ /* 0x000fe4000800063f */
[----:B------:R-:W-:Y:S01]  /*0530*/  @!UP0 USHF.L.U32 UR12, UR12, 0x1, URZ ;  /* 0x000000010c0c8899 */ /* 0x000fe2000800063f */
[----:B------:R-:W-:Y:S01]  /*0540*/  IMAD.U32 R3, RZ, RZ, UR15 ;  /* 0x0000000fff037e24 */ /* 0x000fe2000f8e00ff */
[----:B0-----:R-:W-:Y:S01]  /*0550*/  @!UP0 ULEA UR16, UR6, UR5, 0x18 ;  /* 0x0000000506108291 */ /* 0x001fe2000f8ec03f */
[----:B------:R-:W-:Y:S01]  /*0560*/  VOTEU.ALL UP0, P0 ;  /* 0x00000000003f7886 */ /* 0x000fe20000000000 */
[----:B------:R-:W-:Y:S01]  /*0570*/  PLOP3.LUT P0, PT, PT, PT, UP2, 0x80, 0x0 ;  /* 0x000000000000781c */ /* 0x000fe20003f0f028 */
[----:B------:R-:W-:Y:S01]  /*0580*/  UMOV UR5, URZ ;  /* 0x0000003f00057c82 */ /* 0x000fe20008000000 */
[----:B------:R-:W-:Y:S01]  /*0590*/  @UP2 UMOV UR6, URZ ;  /* 0x0000003f00062c82 */ /* 0x000fe20008000000 */
[----:B------:R-:W-:Y:S02]  /*05a0*/  @!UP2 UIMAD.WIDE.U32 UR8, UR11, UR7, UR4 ;  /* 0x000000070b08a2a5 */ /* 0x000fe4000f8e0004 */
[----:B------:R-:W-:Y:S01]  /*05b0*/  @UP2 UIADD3 UR6, UR15, UR6, URZ ;  /* 0x000000060f062290 */ /* 0x000fe2000fffe03f */
[----:B------:R-:W0:Y:S04]  /*05c0*/  FENCE.VIEW.ASYNC.S ;  /* 0x00000000000073c6 */ /* 0x000e280000000000 */
[----:B0-----:R0:W2:Y:S01]  /*05d0*/  @!UP0 SYNCS.EXCH.64 URZ, [UR16+0x30], UR12 ;  /* 0x0000300c103f85b2 */ /* 0x0010a20008000100 */
[----:B------:R-:W-:-:S02]  /*05e0*/  IMAD.U32 R5, RZ, RZ, UR9 ;  /* 0x00000009ff057e24 */ /* 0x000fc4000f8e00ff */
[----:B------:R-:W-:Y:S02]  /*05f0*/  @P2 IMAD.U32 R19, RZ, RZ, UR6 ;  /* 0x00000006ff132e24 */ /* 0x000fe4000f8e00ff */
[----:B------:R-:W-:Y:S02]  /*0600*/  @P0 IMAD.MOV.U32 R6, RZ, RZ, R2 ;  /* 0x000000ffff060224 */ /* 0x000fe400078e0002 */
[----:B------:R-:W-:Y:S02]  /*0610*/  IMAD.U32 R2, RZ, RZ, UR8 ;  /* 0x00000008ff027e24 */ /* 0x000fe4000f8e00ff */
[----:B------:R-:W-:Y:S02]  /*0620*/  IMAD.U32 R3, RZ, RZ, UR9 ;  /* 0x00000009ff037e24 */ /* 0x000fe4000f8e00ff */
[----:B------:R-:W-:Y:S02]  /*0630*/  @!P3 IMAD.MOV.U32 R6, RZ, RZ, R2 ;  /* 0x000000ffff06b224 */ /* 0x000fe400078e0002 */
[----:B------:R-:W-:-:S02]  /*0640*/  IMAD.U32 R4, RZ, RZ, UR8 ;  /* 0x00000008ff047e24 */ /* 0x000fc4000f8e00ff */
[----:B------:R-:W-:Y:S01]  /*0650*/  @!P4 IMAD.MOV.U32 R19, RZ, RZ, R5 ;  /* 0x000000ffff13c224 */ /* 0x000fe200078e0005 */
[----:B------:R0:W-:Y:S01]  /*0660*/  STL [R1+0x100], R6 ;  /* 0x0001000601007387 */ /* 0x0001e20000100800 */
[----:B------:R0:W2:Y:S01]  /*0670*/  @!UP1 SYNCS.EXCH.64 URZ, [UR16+0x38], UR12 ;  /* 0x0000380c103f95b2 */ /* 0x0000a20008000100 */
[----:B------:R-:W-:Y:S01]  /*0680*/  NOP ;  /* 0x0000000000007918 */ /* 0x000fe20000000000 */
[----:B--234-:R-:W-:Y:S06]  /*0690*/  BAR.SYNC.DEFER_BLOCKING 0x0 ;  /* 0x0000000000007b1d */ /* 0x01cfec0000010000 */
[----:B------:R-:W-:Y:S05]  /*06a0*/  @!P1 BRA `(.L_x_3) ;  /* 0x00000178007c9947 */ /* 0x000fea0003800000 */
[----:B------:R-:W-:-:S06]  /*06b0*/  UISETP.GT.U32.AND UP0, UPT, UR18, 0x1, UPT ;  /* 0x000000011200788c */ /* 0x000fcc000bf04070 */
[----:B------:R-:W-:-:S13]  /*06c0*/  PLOP3.LUT P0, PT, PT, PT, UP0, 0x80, 0x0 ;  /* 0x000000000000781c */ /* 0x000fda0003f0f008 */
[----:B0-----:R-:W-:Y:S05]  /*06d0*/  @P0 EXIT ;  /* 0x000000000000094d */ /* 0x001fea0003800000 */
[----:B------:R-:W-:Y:S01]  /*06e0*/  ULDC.64 UR8, c[0x0][0x650] ;  /* 0x0001940000087ab9 */ /* 0x000fe20000000a00 */
[----:B------:R-:W-:Y:S01]  /*06f0*/  UMOV UR49, 0xffffffff ;  /* 0xffffffff00317882 */ /* 0x000fe20000000000 */
[----:B------:R-:W-:Y:S01]  /*0700*/  ISETP.GE.U32.AND P0, PT, R6, UR8, PT ;  /* 0x0000000806007c0c */ /* 0x000fe2000bf06070 */
[----:B------:R-:W-:Y:S01]  /*0710*/  UMOV UR40, 0xffffffff ;  /* 0xffffffff00287882 */ /* 0x000fe20000000000 */
[----:B------:R-:W-:Y:S01]  /*0720*/  UMOV UR41, 0xffffffff ;  /* 0xffffffff00297882 */ /* 0x000fe20000000000 */
[----:B------:R-:W-:Y:S02]  /*0730*/  PRMT R0, RZ, 0x7610, R0 ;  /* 0x00007610ff007816 */ /* 0x000fe40000000000 */
[----:B------:R-:W-:-:S13]  /*0740*/  ISETP.GE.U32.AND.EX P0, PT, R19, UR9, PT, P0 ;  /* 0x0000000913007c0c */ /* 0x000fda000bf06100 */
[----:B------:R-:W-:Y:S05]  /*0750*/  @P0 BRA `(.L_x_4) ;  /* 0x0000000400800947 */ /* 0x000fea0003800000 */
[----:B------:R-:W-:Y:S01]  /*0760*/  I2FP.F32.U32 R0, UR4 ;  /* 0x0000000400007c45 */ /* 0x000fe20008201000 */
[----:B------:R-:W-:Y:S01]  /*0770*/  ULDC.64 UR16, c[0x0][0x628] ;  /* 0x00018a0000107ab9 */ /* 0x000fe20000000a00 */
[----:B------:R-:W-:Y:S01]  /*0780*/  ULDC UR6, c[0x0][0x150] ;  /* 0x0000540000067ab9 */ /* 0x000fe20000000800 */
[----:B------:R-:W-:Y:S01]  /*0790*/  ISETP.NE.U32.AND P0, PT, RZ, UR16, PT ;  /* 0x00000010ff007c0c */ /* 0x000fe2000bf05070 */
[----:B------:R-:W-:Y:S01]  /*07a0*/  ULDC UR15, c[0x0][0x630] ;  /* 0x00018c00000f7ab9 */ /* 0x000fe20000000800 */
[----:B------:R-:W-:Y:S01]  /*07b0*/  FMUL R0, R0, UR6 ;  /* 0x0000000600007c20 */ /* 0x000fe20008400000 */
[----:B------:R-:W-:Y:S01]  /*07c0*/  R2UR UR18, R6 ;  /* 0x00000000061272ca */ /* 0x000fe200000e0000 */
[----:B------:R-:W-:Y:S01]  /*07d0*/  ULDC UR20, c[0x0][0x154] ;  /* 0x0000550000147ab9 */ /* 0x000fe20000000800 */
[----:B------:R-:W-:Y:S01]  /*07e0*/  ISETP.NE.AND.EX P0, PT, RZ, UR17, PT, P0 ;  /* 0x00000011ff007c0c */ /* 0x000fe2000bf05300 */
[----:B------:R0:W1:Y:S01]  /*07f0*/  F2I.U32.TRUNC.NTZ R2, R0 ;  /* 0x0000000000027305 */ /* 0x000062000020f000 */
[----:B------:R-:W-:-:S02]  /*0800*/  R2UR UR19, R19 ;  /* 0x00000000131372ca */ /* 0x000fc400000e0000 */
[----:B------:R-:W-:Y:S02]  /*0810*/  R2UR UR8, R6 ;  /* 0x00000000060872ca */ /* 0x000fe400000e0000 */
[----:B------:R-:W-:-:S07]  /*0820*/  R2UR UR9, R19 ;  /* 0x00000000130972ca */ /* 0x000fce00000e0000 */
[----:B0-----:R-:W-:Y:S08]  /*0830*/  @!P0 BRA `(.L_x_5) ;  /* 0x0000000000308947 */ /* 0x001ff00003800000 */
[----:B------:R-:W-:Y:S01]  /*0840*/  R2UR UR8, R6 ;  /* 0x00000000060872ca */ /* 0x000fe200000e0000 */
[----:B------:R-:W-:Y:S01]  /*0850*/  ULDC UR6, c[0x0][0x634] ;  /* 0x00018d0000067ab9 */ /* 0x000fe20000000800 */
[----:B------:R-:W-:-:S11]  /*0860*/  R2UR UR14, R19 ;  /* 0x00000000130e72ca */ /* 0x000fd600000e0000 */
[----:B------:R-:W-:-:S04]  /*0870*/  UIADD3 UR6, UP0, UR8, UR6, URZ ;  /* 0x0000000608067290 */ /* 0x000fc8000ff1e03f */
[----:B------:R-:W-:-:S04]  /*0880*/  UIADD3.X UR14, URZ, UR14, URZ, UP0, !UPT ;  /* 0x0000000e3f0e7290 */ /* 0x000fc800087fe43f */
[----:B------:R-:W-:-:S04]  /*0890*/  UIMAD.WIDE.U32 UR8, UR14, UR16, URZ ;  /* 0x000000100e0872a5 */ /* 0x000fc8000f8e003f */
[----:B------:R-:W-:Y:S02]  /*08a0*/  UIMAD.WIDE.U32 UR10, UP0, UR6, UR17, UR8 ;  /* 0x00000011060a72a5 */ /* 0x000fe4000f800008 */
[----:B------:R-:W-:Y:S02]  /*08b0*/  UIMAD.WIDE.U32 UR8, UR6, UR16, URZ ;  /* 0x00000010060872a5 */ /* 0x000fe4000f8e003f */
[----:B------:R-:W-:Y:S02]  /*08c0*/  UIADD3.X UR13, URZ, URZ, URZ, UP0, !UPT ;  /* 0x0000003f3f0d7290 */ /* 0x000fe400087fe43f */
[----:B------:R-:W-:Y:S01]  /*08d0*/  UIADD3 URZ, UP0, UR9, UR10, URZ ;  /* 0x0000000a093f7290 */ /* 0x000fe2000ff1e03f */
[----:B------:R-:W-:-:S03]  /*08e0*/  UMOV UR12, UR11 ;  /* 0x0000000b000c7c82 */ /* 0x000fc60008000000 */
[----:B------:R-:W-:-:S12]  /*08f0*/  UIMAD.WIDE.U32.X UR8, UR14, UR17, UR12, UP0 ;  /* 0x000000110e0872a5 */ /* 0x000fd800080e040c */
.L_x_5:
[----:B------:R-:W-:Y:S01]  /*0900*/  USHF.R.U64 UR41, UR8, UR15, UR9 ;  /* 0x0000000f08297299 */ /* 0x000fe20008001209 */
[----:B------:R-:W-:Y:S01]  /*0910*/  I2FP.F32.U32 R0, UR7 ;  /* 0x0000000700007c45 */ /* 0x000fe20008201000 */
[----:B------:R-:W-:Y:S01]  /*0920*/  USHF.R.U32.HI UR5, URZ, UR15, UR9 ;  /* 0x0000000f3f057299 */ /* 0x000fe20008011609 */
[----:B-1----:R-:W-:Y:S01]  /*0930*/  R2UR UR12, R2 ;  /* 0x00000000020c72ca */ /* 0x002fe200000e0000 */
[----:B------:R-:W-:Y:S02]  /*0940*/  UIADD3 UR6, UP0, URZ, -UR41, URZ ;  /* 0x800000293f067290 */ /* 0x000fe4000ff1e03f */
[----:B------:R-:W-:Y:S01]  /*0950*/  FMUL R0, R0, UR20 ;  /* 0x0000001400007c20 */ /* 0x000fe20008400000 */
[----:B------:R-:W-:Y:S01]  /*0960*/  ULDC.64 UR8, c[0x0][0x620] ;  /* 0x0001880000087ab9 */ /* 0x000fe20000000a00 */
[----:B------:R-:W-:Y:S01]  /*0970*/  UIADD3.X UR5, URZ, ~UR5, URZ, UP0, !UPT ;  /* 0x800000053f057290 */ /* 0x000fe200087fe43f */
[----:B------:R-:W-:Y:S01]  /*0980*/  UMOV UR10, UR18 ;  /* 0x00000012000a7c82 */ /* 0x000fe20008000000 */
[----:B------:R-:W-:-:S02]  /*0990*/  UMOV UR11, UR19 ;  /* 0x00000013000b7c82 */ /* 0x000fc40008000000 */
[----:B------:R-:W-:Y:S01]  /*09a0*/  UIMAD UR5, UR5, UR8, URZ ;  /* 0x00000008050572a4 */ /* 0x000fe2000f8e023f */
[----:B------:R-:W0:Y:S01]  /*09b0*/  F2I.U32.TRUNC.NTZ R0, R0 ;  /* 0x0000000000007305 */ /* 0x000e22000020f000 */
[----:B------:R-:W-:Y:S02]  /*09c0*/  UIMAD.WIDE.U32 UR10, UR6, UR8, UR10 ;  /* 0x00000008060a72a5 */ /* 0x000fe4000f8e000a */
[----:B------:R-:W-:Y:S01]  /*09d0*/  UIMAD UR6, UR6, UR9, UR5 ;  /* 0x00000009060672a4 */ /* 0x000fe2000f8e0205 */
[----:B------:R-:W-:Y:S01]  /*09e0*/  ULDC UR21, c[0x0][0x658] ;  /* 0x0001960000157ab9 */ /* 0x000fe20000000800 */
[----:B------:R-:W-:Y:S02]  /*09f0*/  UMOV UR19, 0xffffffff ;  /* 0xffffffff00137882 */ /* 0x000fe40000000000 */
[----:B------:R-:W-:Y:S01]  /*0a00*/  UIADD3 UR6, UR11, UR6, URZ ;  /* 0x000000060b067290 */ /* 0x000fe2000fffe03f */
[----:B------:R-:W-:Y:S01]  /*0a10*/  ULDC UR15, c[0x0][0x618] ;  /* 0x00018600000f7ab9 */ /* 0x000fe20000000800 */
[----:B------:R-:W-:Y:S01]  /*0a20*/  ULDC.64 UR8, c[0x0][0x640] ;  /* 0x0001900000087ab9 */ /* 0x000fe20000000a00 */
[----:B------:R-:W-:Y:S01]  /*0a30*/  USHF.L.U32 UR11, UR19, UR21, URZ ;  /* 0x00000015130b7299 */ /* 0x000fe2000800063f */
[----:B------:R-:W-:Y:S01]  /*0a40*/  ISETP.NE.U32.AND P0, PT, RZ, UR8, PT ;  /* 0x00000008ff007c0c */ /* 0x000fe2000bf05070 */
[----:B------:R-:W-:-:S02]  /*0a50*/  USHF.R.U64 UR19, UR10, UR15, UR6 ;  /* 0x0000000f0a137299 */ /* 0x000fc40008001206 */
[----:B------:R-:W-:Y:S01]  /*0a60*/  USHF.R.U32.HI UR10, URZ, UR15, UR6 ;  /* 0x0000000f3f0a7299 */ /* 0x000fe20008011606 */
[----:B0-----:R-:W-:Y:S01]  /*0a70*/  R2UR UR14, R0 ;  /* 0x00000000000e72ca */ /* 0x001fe200000e0000 */
[----:B------:R-:W-:Y:S01]  /*0a80*/  ULDC UR17, c[0x0][0x608] ;  /* 0x0001820000117ab9 */ /* 0x000fe20000000800 */
[----:B------:R-:W-:Y:S01]  /*0a90*/  ISETP.NE.AND.EX P0, PT, RZ, UR9, PT, P0 ;  /* 0x00000009ff007c0c */ /* 0x000fe2000bf05300 */
[----:B------:R-:W-:Y:S02]  /*0aa0*/  USHF.R.U64 UR23, UR19, UR17, UR10 ;  /* 0x0000001113177299 */ /* 0x000fe4000800120a */
[----:B------:R-:W-:Y:S01]  /*0ab0*/  USHF.R.U32.HI UR10, URZ, UR17, UR10 ;  /* 0x000000113f0a7299 */ /* 0x000fe2000801160a */
[----:B------:R-:W-:Y:S01]  /*0ac0*/  UMOV UR16, 0x1 ;  /* 0x0000000100107882 */ /* 0x000fe20000000000 */
[----:B------:R-:W-:Y:S02]  /*0ad0*/  UIADD3 UR12, -UR12, URZ, URZ ;  /* 0x0000003f0c0c7290 */ /* 0x000fe4000fffe13f */
[----:B------:R-:W-:-:S02]  /*0ae0*/  USHF.R.U64 UR24, UR23, UR21, UR10 ;  /* 0x0000001517187299 */ /* 0x000fc4000800120a */
[----:B------:R-:W-:Y:S01]  /*0af0*/  USHF.L.U32 UR6, UR16, UR21, URZ ;  /* 0x0000001510067299 */ /* 0x000fe2000800063f */
[----:B------:R-:W-:Y:S01]  /*0b00*/  ULDC UR13, c[0x0][0x144] ;  /* 0x00005100000d7ab9 */ /* 0x000fe20000000800 */
[----:B------:R-:W-:Y:S01]  /*0b10*/  ULDC UR5, c[0x0][0x600] ;  /* 0x0001800000057ab9 */ /* 0x000fe20000000800 */
[----:B------:R-:W-:Y:S02]  /*0b20*/  ULOP3.LUT UR16, URZ, UR11, URZ, 0x33, !UPT ;  /* 0x0000000b3f107292 */ /* 0x000fe4000f8e333f */
[----:B------:R-:W-:Y:S02]  /*0b30*/  USHF.R.U32.HI UR11, URZ, UR21, UR10 ;  /* 0x000000153f0b7299 */ /* 0x000fe4000801160a */
[----:B------:R-:W-:Y:S02]  /*0b40*/  UIADD3 UR18, UR5, -0x1, URZ ;  /* 0xffffffff05127890 */ /* 0x000fe4000fffe03f */
[----:B------:R-:W-:Y:S02]  /*0b50*/  UIADD3 UR20, -UR14, URZ, URZ ;  /* 0x0000003f0e147290 */ /* 0x000fe4000fffe13f */
[----:B------:R-:W-:Y:S01]  /*0b60*/  UIMAD UR4, UR13, UR12, UR4 ;  /* 0x0000000c0d0472a4 */ /* 0x000fe2000f8e0204 */
[----:B------:R-:W-:Y:S01]  /*0b70*/  ULDC UR25, c[0x0][0x148] ;  /* 0x0000520000197ab9 */ /* 0x000fe20000000800 */
[----:B------:R-:W-:Y:S01]  /*0b80*/  ULDC UR21, c[0x0][0x648] ;  /* 0x0001920000157ab9 */ /* 0x000fe20000000800 */
[----:B------:R-:W-:Y:S01]  /*0b90*/  ULDC UR22, c[0x0][0x638] ;  /* 0x00018e0000167ab9 */ /* 0x000fe20000000800 */
[----:B------:R-:W-:Y:S01]  /*0ba0*/  UMOV UR10, UR24 ;  /* 0x00000018000a7c82 */ /* 0x000fe20008000000 */
[----:B------:R-:W-:Y:S07]  /*0bb0*/  @!P0 BRA `(.L_x_6) ;  /* 0x0000000000308947 */ /* 0x000fee0003800000 */
[----:B------:R-:W-:Y:S02]  /*0bc0*/  ULDC UR14, c[0x0][0x64c] ;  /* 0x00019300000e7ab9 */ /* 0x000fe40000000800 */
        /* <DEDUP_REMOVED lines=8> */
[----:B------:R-:W-:-:S07]  /*0c50*/  UIMAD.WIDE.U32.X UR8, UR17, UR9, UR14, UP0 ;  /* 0x00000009110872a5 */ /* 0x000fce00080e040e */
[----:B------:R-:W-:Y:S01]  /*0c60*/  UMOV UR10, UR8 ;  /* 0x00000008000a7c82 */ /* 0x000fe20008000000 */
[----:B------:R-:W-:-:S05]  /*0c70*/  UMOV UR11, UR9 ;  /* 0x00000009000b7c82 */ /* 0x000fca0008000000 */
.L_x_6:
[----:B------:R-:W-:Y:S01]  /*0c80*/  UISETP.NE.AND UP0, UPT, UR39, URZ, UPT ;  /* 0x0000003f2700728c */ /* 0x000fe2000bf05270 */
[----:B------:R-:W-:Y:S01]  /*0c90*/  IMAD.MOV.U32 R0, RZ, RZ, 0x1 ;  /* 0x00000001ff007424 */ /* 0x000fe200078e00ff */
[----:B------:R-:W-:Y:S02]  /*0ca0*/  USHF.R.U64 UR8, UR10, UR21, UR11 ;  /* 0x000000150a087299 */ /* 0x000fe4000800120b */
[----:B------:R-:W-:Y:S02]  /*0cb0*/  ULOP3.LUT UR16, UR23, UR16, URZ, 0xc0, !UPT ;  /* 0x0000001017107292 */ /* 0x000fe4000f8ec03f */
[----:B------:R-:W-:Y:S02]  /*0cc0*/  ULOP3.LUT UR18, UR19, UR18, URZ, 0xc0, !UPT ;  /* 0x0000001213127292 */ /* 0x000fe4000f8ec03f */
[----:B------:R-:W-:-:S03]  /*0cd0*/  UIMAD UR16, UR6, UR8, UR16 ;  /* 0x00000008061072a4 */ /* 0x000fc6000f8e0210 */
[----:B------:R-:W-:Y:S02]  /*0ce0*/  @UP0 UIMAD UR4, UR25, UR20, UR7 ;  /* 0x00000014190402a4 */ /* 0x000fe4000f8e0207 */
[----:B------:R-:W-:-:S04]  /*0cf0*/  UIADD3 UR7, -UR8, URZ, URZ ;  /* 0x0000003f08077290 */ /* 0x000fc8000fffe13f */
[----:B------:R-:W-:-:S03]  /*0d00*/  UIMAD UR6, UR7, UR22, UR24 ;  /* 0x00000016070672a4 */ /* 0x000fc6000f8e0218 */
[----:B------:R-:W-:Y:S01]  /*0d10*/  ULDC UR7, c[0x0][0x610] ;  /* 0x0001840000077ab9 */ /* 0x000fe20000000800 */
[----:B------:R-:W-:Y:S02]  /*0d20*/  UIMAD UR6, UR6, UR5, UR18 ;  /* 0x00000005060672a4 */ /* 0x000fe4000f8e0212 */
[----:B------:R-:W-:-:S04]  /*0d30*/  UIMAD UR4, UR16, UR7, UR4 ;  /* 0x00000007100472a4 */ /* 0x000fc8000f8e0204 */
[----:B------:R-:W-:Y:S02]  /*0d40*/  USEL UR40, UR6, UR4, !UP0 ;  /* 0x0000000406287287 */ /* 0x000fe4000c000000 */
[----:B------:R-:W-:-:S12]  /*0d50*/  USEL UR49, UR4, UR6, !UP0 ;  /* 0x0000000604317287 */ /* 0x000fd8000c000000 */
.L_x_4:
[----:B------:R-:W-:-:S08]  /*0d60*/  NOP ;  /* 0x0000000000007918 */ /* 0x000fd00000000000 */
[----:B------:R-:W0:Y:S02]  /*0d70*/  USETMAXREG.TRY_ALLOC.CTAPOOL UP0, 0xf0 ;  /* 0x000000f0000079c8 */ /* 0x000e240008000600 */
[----:B0-----:R-:W-:-:S13]  /*0d80*/  PLOP3.LUT P0, PT, PT, PT, UP0, 0x80, 0x0 ;  /* 0x000000000000781c */ /* 0x001fda0003f0f008 */
[----:B------:R-:W-:Y:S05]  /*0d90*/  @!P0 BRA `(.L_x_4) ;  /* 0xfffffffc00f08947 */ /* 0x000fea000383ffff */
[----:B------:R-:W-:Y:S01]  /*0da0*/  ULDC.64 UR4, c[0x0][0x598] ;  /* 0x0001660000047ab9 */ /* 0x000fe20000000a00 */
[----:B------:R-:W-:Y:S01]  /*0db0*/  ULDC.64 UR50, c[0x0][0x208] ;  /* 0x0000820000327ab9 */ /* 0x000fe20000000a00 */
[----:B------:R-:W-:-:S04]  /*0dc0*/  ISETP.NE.U32.AND P0, PT, RZ, UR4, PT ;  /* 0x00000004ff007c0c */ /* 0x000fc8000bf05070 */
[----:B------:R-:W-:-:S13]  /*0dd0*/  ISETP.NE.AND.EX P0, PT, RZ, UR5, PT, P0 ;  /* 0x00000005ff007c0c */ /* 0x000fda000bf05300 */
[----:B------:R-:W-:Y:S05]  /*0de0*/  @!P0 BRA `(.L_x_7) ;  /* 0x00000000001c8947 */ /* 0x000fea0003800000 */
[----:B------:R-:W0:Y:S02]  /*0df0*/  LDC.64 R2, c[0x0][0x598] ;  /* 0x00016600ff027b82 */ /* 0x000e240000000a00 */
[----:B0-----:R-:W2:Y:S02]  /*0e00*/  LDG.E.64 R2, desc[UR50][R2.64] ;  /* 0x0000003202027981 */ /* 0x001ea4000c1e1b00 */
[----:B--2---:R-:W-:-:S04]  /*0e10*/  ISETP.NE.U32.AND P0, PT, R2, RZ, PT ;  /* 0x000000ff0200720c */ /* 0x004fc80003f05070 */
[----:B------:R-:W-:-:S13]  /*0e20*/  ISETP.NE.AND.EX P0, PT, R3, RZ, PT, P0 ;  /* 0x000000ff0300720c */ /* 0x000fda0003f05300 */
[----:B------:R-:W-:Y:S05]  /*0e30*/  @!P0 BRA `(.L_x_7) ;  /* 0x0000000000088947 */ /* 0x000fea0003800000 */
[----:B------:R0:W5:Y:S01]  /*0e40*/  LD.E R17, desc[UR50][R2.64] ;  /* 0x0000003202117980 */ /* 0x000162000c101900 */
[----:B------:R-:W-:Y:S05]  /*0e50*/  BRA `(.L_x_8) ;  /* 0x0000000000247947 */ /* 0x000fea0003800000 */
.L_x_7:
[----:B------:R-:W-:Y:S02]  /*0e60*/  ULDC.64 UR4, c[0x0][0x588] ;  /* 0x0001620000047ab9 */ /* 0x000fe40000000a00 */
[----:B------:R-:W-:-:S04]  /*0e70*/  ISETP.NE.U32.AND P0, PT, RZ, UR4, PT ;  /* 0x00000004ff007c0c */ /* 0x000fc8000bf05070 */
[----:B------:R-:W-:-:S13]  /*0e80*/  ISETP.NE.AND.EX P0, PT, RZ, UR5, PT, P0 ;  /* 0x00000005ff007c0c */ /* 0x000fda000bf05300 */
[----:B------:R-:W-:Y:S05]  /*0e90*/  @!P0 BRA `(.L_x_9) ;  /* 0x00000000000c8947 */ /* 0x000fea0003800000 */
[----:B------:R-:W0:Y:S02]  /*0ea0*/  LDC.64 R2, c[0x0][0x588] ;  /* 0x00016200ff027b82 */ /* 0x000e240000000a00 */
[----:B0-----:R1:W5:Y:S01]  /*0eb0*/  LDG.E R17, desc[UR50][R2.64] ;  /* 0x0000003202117981 */ /* 0x001362000c1e1900 */
[----:B------:R-:W-:Y:S05]  /*0ec0*/  BRA `(.L_x_8) ;  /* 0x0000000000087947 */ /* 0x000fea0003800000 */
.L_x_9:
[----:B------:R-:W-:Y:S02]  /*0ed0*/  ULDC UR4, c[0x0][0x580] ;  /* 0x0001600000047ab9 */ /* 0x000fe40000000800 */
[----:B------:R-:W-:-:S07]  /*0ee0*/  IMAD.U32 R17, RZ, RZ, UR4 ;  /* 0x00000004ff117e24 */ /* 0x000fce000f8e00ff */
.L_x_8:
[----:B------:R-:W-:Y:S02]  /*0ef0*/  ULDC.64 UR4, c[0x0][0x5a0] ;  /* 0x0001680000047ab9 */ /* 0x000fe40000000a00 */
[----:B------:R-:W-:-:S04]  /*0f00*/  ISETP.NE.U32.AND P0, PT, RZ, UR4, PT ;  /* 0x00000004ff007c0c */ /* 0x000fc8000bf05070 */
[----:B------:R-:W-:-:S13]  /*0f10*/  ISETP.NE.AND.EX P0, PT, RZ, UR5, PT, P0 ;  /* 0x00000005ff007c0c */ /* 0x000fda000bf05300 */
[----:B------:R-:W-:Y:S05]  /*0f20*/  @!P0 BRA `(.L_x_10) ;  /* 0x00000000001c8947 */ /* 0x000fea0003800000 */
[----:B01----:R-:W0:Y:S02]  /*0f30*/  LDC.64 R2, c[0x0][0x5a0] ;  /* 0x00016800ff027b82 */ /* 0x003e240000000a00 */
[----:B0-----:R-:W2:Y:S02]  /*0f40*/  LDG.E.64 R2, desc[UR50][R2.64] ;  /* 0x0000003202027981 */ /* 0x001ea4000c1e1b00 */
[----:B--2---:R-:W-:-:S04]  /*0f50*/  ISETP.NE.U32.AND P0, PT, R2, RZ, PT ;  /* 0x000000ff0200720c */ /* 0x004fc80003f05070 */
[----:B------:R-:W-:-:S13]  /*0f60*/  ISETP.NE.AND.EX P0, PT, R3, RZ, PT, P0 ;  /* 0x000000ff0300720c */ /* 0x000fda0003f05300 */
[----:B------:R-:W-:Y:S05]  /*0f70*/  @!P0 BRA `(.L_x_10) ;  /* 0x0000000000088947 */ /* 0x000fea0003800000 */
[----:B------:R0:W5:Y:S01]  /*0f80*/  LD.E R18, desc[UR50][R2.64] ;  /* 0x0000003202127980 */ /* 0x000162000c101900 */
[----:B------:R-:W-:Y:S05]  /*0f90*/  BRA `(.L_x_11) ;  /* 0x0000000000247947 */ /* 0x000fea0003800000 */
.L_x_10:
[----:B------:R-:W-:Y:S02]  /*0fa0*/  ULDC.64 UR4, c[0x0][0x590] ;  /* 0x0001640000047ab9 */ /* 0x000fe40000000a00 */
[----:B------:R-:W-:-:S04]  /*0fb0*/  ISETP.NE.U32.AND P0, PT, RZ, UR4, PT ;  /* 0x00000004ff007c0c */ /* 0x000fc8000bf05070 */
[----:B------:R-:W-:-:S13]  /*0fc0*/  ISETP.NE.AND.EX P0, PT, RZ, UR5, PT, P0 ;  /* 0x00000005ff007c0c */ /* 0x000fda000bf05300 */
[----:B------:R-:W-:Y:S05]  /*0fd0*/  @!P0 BRA `(.L_x_12) ;  /* 0x00000000000c8947 */ /* 0x000fea0003800000 */
[----:B01----:R-:W0:Y:S02]  /*0fe0*/  LDC.64 R2, c[0x0][0x590] ;  /* 0x00016400ff027b82 */ /* 0x003e240000000a00 */
[----:B0-----:R1:W5:Y:S01]  /*0ff0*/  LDG.E R18, desc[UR50][R2.64] ;  /* 0x0000003202127981 */ /* 0x001362000c1e1900 */
[----:B------:R-:W-:Y:S05]  /*1000*/  BRA `(.L_x_11) ;  /* 0x0000000000087947 */ /* 0x000fea0003800000 */
.L_x_12:
[----:B------:R-:W-:Y:S02]  /*1010*/  ULDC UR4, c[0x0][0x584] ;  /* 0x0001610000047ab9 */ /* 0x000fe40000000800 */
[----:B------:R-:W-:-:S07]  /*1020*/  IMAD.U32 R18, RZ, RZ, UR4 ;  /* 0x00000004ff127e24 */ /* 0x000fce000f8e00ff */
.L_x_11:
[----:B------:R-:W-:-:S13]  /*1030*/  LOP3.LUT P0, RZ, R0, 0xff, RZ, 0xc0, !PT ;  /* 0x000000ff00ff7812 */ /* 0x000fda000780c0ff */
[----:B------:R-:W-:Y:S05]  /*1040*/  @!P0 EXIT ;  /* 0x000000000000894d */ /* 0x000fea0003800000 */
[----:B------:R-:W-:Y:S01]  /*1050*/  ULDC UR4, c[0x0][0x28c] ;  /* 0x0000a30000047ab9 */ /* 0x000fe20000000800 */
[----:B------:R-:W-:Y:S01]  /*1060*/  ULDC.64 UR6, c[0x0][0x5c8] ;  /* 0x0001720000067ab9 */ /* 0x000fe20000000a00 */
[----:B------:R-:W-:Y:S02]  /*1070*/  UIADD3 UR4, UR4, 0x7f, URZ ;  /* 0x0000007f04047890 */ /* 0x000fe4000fffe03f */
[----:B------:R-:W-:Y:S02]  /*1080*/  USHF.L.U64.HI UR42, UR6, 0x7, UR7 ;  /* 0x00000007062a7899 */ /* 0x000fe40008010207 */
[----:B------:R-:W-:Y:S02]  /*1090*/  USHF.R.S32.HI UR5, URZ, 0x1f, UR4 ;  /* 0x0000001f3f057899 */ /* 0x000fe40008011404 */
[----:B------:R-:W-:Y:S02]  /*10a0*/  USHF.L.U32 UR43, UR6, 0x7, URZ ;  /* 0x00000007062b7899 */ /* 0x000fe4000800063f */
[----:B------:R-:W-:-:S02]  /*10b0*/  ULEA.HI UR5, UR5, UR4, URZ, 0x7 ;  /* 0x0000000405057291 */ /* 0x000fc4000f8f383f */
[----:B------:R-:W-:Y:S02]  /*10c0*/  USHF.L.U64.HI UR44, UR6, 0x3, UR7 ;  /* 0x00000003062c7899 */ /* 0x000fe40008010207 */
[----:B------:R-:W-:Y:S02]  /*10d0*/  USHF.L.U32 UR45, UR6, 0x3, URZ ;  /* 0x00000003062d7899 */ /* 0x000fe4000800063f */
[----:B------:R-:W-:Y:S02]  /*10e0*/  USHF.L.U64.HI UR46, UR6, 0x8, UR7 ;  /* 0x00000008062e7899 */ /* 0x000fe40008010207 */
[----:B------:R-:W-:Y:S02]  /*10f0*/  USHF.L.U32 UR47, UR6, 0x8, URZ ;  /* 0x00000008062f7899 */ /* 0x000fe4000800063f */
[----:B------:R-:W-:Y:S01]  /*1100*/  USHF.R.S32.HI UR48, URZ, 0x7, UR5 ;  /* 0x000000073f307899 */ /* 0x000fe20008011405 */
[----:B------:R-:W-:Y:S01]  /*1110*/  UMOV UR36, URZ ;  /* 0x0000003f00247c82 */ /* 0x000fe20008000000 */
[----:B------:R-:W-:-:S10]  /*1120*/  UMOV UR37, URZ ;  /* 0x0000003f00257c82 */ /* 0x000fd40008000000 */
.L_x_544:
[----:B------:R-:W2:Y:S01]  /*1130*/  S2R R0, SR_TID.X ;  /* 0x0000000000007919 */ /* 0x000ea20000002100 */
[----:B------:R-:W3:Y:S01]  /*1140*/  S2UR UR7, SR_CgaCtaId ;  /* 0x00000000000779c3 */ /* 0x000ee20000008800 */
[----:B------:R-:W-:Y:S02]  /*1150*/  UMOV UR6, 0x400 ;  /* 0x0000040000067882 */ /* 0x000fe40000000000 */
[----:B---3--:R-:W-:Y:S01]  /*1160*/  ULEA UR6, UR7, UR6, 0x18 ;  /* 0x0000000607067291 */ /* 0x008fe2000f8ec03f */
[----:B--2---:R-:W-:-:S04]  /*1170*/  LOP3.LUT R0, R0, 0x80, RZ, 0xc0, !PT ;  /* 0x0000008000007812 */ /* 0x004fc800078ec0ff */
[----:B------:R-:W-:-:S06]  /*1180*/  SHF.R.U32.HI R0, RZ, 0x7, R0 ;  /* 0x00000007ff007819 */ /* 0x000fcc0000011600 */
[----:B------:R-:W2:Y:S02]  /*1190*/  SHFL.IDX PT, R0, R0, RZ, 0x1f ;  /* 0x00001fff00007589 */ /* 0x000ea400000e0000 */
[----:B--2---:R-:W-:-:S13]  /*11a0*/  R2UR UR4, R0 ;  /* 0x00000000000472ca */ /* 0x004fda00000e0000 */
[----:B------:R-:W-:-:S04]  /*11b0*/  ULEA.HI UR5, UR4, UR4, URZ, 0x1 ;  /* 0x0000000404057291 */ /* 0x000fc8000f8f083f */
[----:B------:R-:W-:-:S04]  /*11c0*/  ULOP3.LUT UR5, UR5, 0x7fffe, URZ, 0xc0, !UPT ;  /* 0x0007fffe05057892 */ /* 0x000fc8000f8ec03f */
[----:B------:R-:W-:-:S03]  /*11d0*/  UIADD3 UR5, UR4, -UR5, URZ ;  /* 0x8000000504057290 */ /* 0x000fc6000fffe03f */
[----:B------:R-:W-:Y:S01]  /*11e0*/  ULDC UR4, c[0x0][0x28c] ;  /* 0x0000a30000047ab9 */ /* 0x000fe20000000800 */
[----:B------:R-:W-:Y:S01]  /*11f0*/  ULEA UR5, UR5, UR6, 0xd ;  /* 0x0000000605057291 */ /* 0x000fe2000f8e683f */
[----:B------:R-:W-:-:S03]  /*1200*/  ISETP.LT.AND P0, PT, RZ, UR4, PT ;  /* 0x00000004ff007c0c */ /* 0x000fc6000bf01270 */
[----:B------:R-:W-:-:S04]  /*1210*/  UIADD3 UR5, UR5, 0x100, URZ ;  /* 0x0000010005057890 */ /* 0x000fc8000fffe03f */
[----:B------:R-:W-:-:S04]  /*1220*/  USHF.R.U32.HI UR5, URZ, 0x4, UR5 ;  /* 0x000000043f057899 */ /* 0x000fc80008011605 */
[----:B------:R-:W-:Y:S02]  /*1230*/  ULOP3.LUT UR52, UR5, 0x3fff, URZ, 0xc0, !UPT ;  /* 0x00003fff05347892 */ /* 0x000fe4000f8ec03f */
[----:B0-----:R-:W-:Y:S10]  /*1240*/  @P0 BRA `(.L_x_13) ;  /* 0x0000000000400947 */ /* 0x001ff40003800000 */
[----:B------:R-:W-:Y:S01]  /*1250*/  MOV R0, 0x0 ;  /* 0x0000000000007802 */ /* 0x000fe20000000f00 */
[----:B------:R-:W-:Y:S01]  /*1260*/  ULDC.64 UR4, c[0x4][0x68] ;  /* 0x01001a0000047ab9 */ /* 0x000fe20000000a00 */
[----:B------:R-:W-:Y:S01]  /*1270*/  ULDC.64 UR6, c[0x4][0x8] ;  /* 0x0100020000067ab9 */ /* 0x000fe20000000a00 */
[----:B------:R-:W-:Y:S01]  /*1280*/  IMAD.U32 R4, RZ, RZ, UR4 ;  /* 0x00000004ff047e24 */ /* 0x000fe2000f8e00ff */
[----:B01----:R0:W1:Y:S01]  /*1290*/  LDC.64 R2, c[0x4][R0] ;  /* 0x0100000000027b82 */ /* 0x0030620000000a00 */
[----:B------:R-:W-:Y:S01]  /*12a0*/  IMAD.U32 R5, RZ, RZ, UR5 ;  /* 0x00000005ff057e24 */ /* 0x000fe2000f8e00ff */
[----:B------:R-:W-:Y:S01]  /*12b0*/  ULDC.64 UR4, c[0x4][0x70] ;  /* 0x01001c0000047ab9 */ /* 0x000fe20000000a00 */
[----:B------:R-:W-:Y:S02]  /*12c0*/  IMAD.U32 R10, RZ, RZ, UR6 ;  /* 0x00000006ff0a7e24 */ /* 0x000fe4000f8e00ff */
[----:B------:R-:W-:Y:S02]  /*12d0*/  IMAD.U32 R6, RZ, RZ, UR4 ;  /* 0x00000004ff067e24 */ /* 0x000fe4000f8e00ff */
[----:B------:R-:W-:-:S02]  /*12e0*/  IMAD.U32 R7, RZ, RZ, UR5 ;  /* 0x00000005ff077e24 */ /* 0x000fc4000f8e00ff */
[----:B------:R-:W-:Y:S02]  /*12f0*/  IMAD.U32 R11, RZ, RZ, UR7 ;  /* 0x00000007ff0b7e24 */ /* 0x000fe4000f8e00ff */
[----:B------:R-:W-:Y:S02]  /*1300*/  IMAD.MOV.U32 R8, RZ, RZ, 0x1e1 ;  /* 0x000001e1ff087424 */ /* 0x000fe400078e00ff */
[----:B------:R-:W-:Y:S02]  /*1310*/  IMAD.MOV.U32 R12, RZ, RZ, 0x1 ;  /* 0x00000001ff0c7424 */ /* 0x000fe400078e00ff */
[----:B0-----:R-:W-:-:S07]  /*1320*/  IMAD.MOV.U32 R13, RZ, RZ, RZ ;  /* 0x000000ffff0d7224 */ /* 0x001fce00078e00ff */
[----:B------:R-:W-:-:S07]  /*1330*/  LEPC R20, `(.L_x_13) ;  /* 0x000000001014794e */ /* 0x000fce0000000000 */
[----:B-1---5:R-:W-:Y:S05]  /*1340*/  CALL.ABS.NOINC R2 ;  /* 0x0000000002007343 */ /* 0x022fea0003c00000 */
.L_x_13:
[----:B------:R-:W-:-:S06]  /*1350*/  ULOP3.LUT UR4, UR38, 0x1, URZ, 0xfc, !UPT ;  /* 0x0000000126047892 */ /* 0x000fcc000f8efc3f */
[----:B------:R-:W-:-:S05]  /*1360*/  IMAD.U32 R0, RZ, RZ, UR4 ;  /* 0x00000004ff007e24 */ /* 0x000fca000f8e00ff */
[----:B------:R-:W-:-:S13]  /*1370*/  ISETP.NE.AND P0, PT, R0, 0x3, PT ;  /* 0x000000030000780c */ /* 0x000fda0003f05270 */
[----:B------:R-:W-:Y:S05]  /*1380*/  @!P0 BRA `(.L_x_14) ;  /* 0x0000000000048947 */ /* 0x000fea0003800000 */
[----:B------:R-:W-:Y:S01]  /*1390*/  BPT.TRAP 0x1 ;  /* 0x000000040000795c */ /* 0x000fe20000300000 */
.L_x_14:
[----:B------:R-:W2:Y:S01]  /*13a0*/  S2UR UR5, SR_CgaCtaId ;  /* 0x00000000000579c3 */ /* 0x000ea20000008800 */
[----:B------:R-:W-:Y:S01]  /*13b0*/  UMOV UR4, 0x400 ;  /* 0x0000040000047882 */ /* 0x000fe20000000000 */
[----:B01----:R-:W-:Y:S02]  /*13c0*/  IMAD.U32 R2, RZ, RZ, UR36 ;  /* 0x00000024ff027e24 */ /* 0x003fe4000f8e00ff */
[----:B------:R-:W-:-:S03]  /*13d0*/  IMAD.U32 R3, RZ, RZ, UR37 ;  /* 0x00000025ff037e24 */ /* 0x000fc6000f8e00ff */
[----:B------:R-:W-:Y:S01]  /*13e0*/  SHF.L.U32 R2, R2, 0x1f, RZ ;  /* 0x0000001f02027819 */ /* 0x000fe200000006ff */
[----:B--2---:R-:W-:-:S06]  /*13f0*/  ULEA UR4, UR5, UR4, 0x18 ;  /* 0x0000000405047291 */ /* 0x004fcc000f8ec03f */
[----:B------:R-:W-:-:S04]  /*1400*/  IMAD.U32 R0, RZ, RZ, UR4 ;  /* 0x00000004ff007e24 */ /* 0x000fc8000f8e00ff */
[----:B------:R-:W-:-:S04]  /*1410*/  IMAD R3, R3, 0x8, R0 ;  /* 0x0000000803037824 */ /* 0x000fc800078e0200 */
[----:B------:R0:W1:Y:S01]  /*1420*/  SYNCS.PHASECHK.TRANS64.TRYWAIT P1, [R3+URZ], R2 ;  /* 0x00000002030075a7 */ /* 0x000062000802017f */
[----:B------:R-:W-:Y:S05]  /*1430*/  @!P0 BRA `(.L_x_15) ;  /* 0x0000000000048947 */ /* 0x000fea0003800000 */
[----:B------:R-:W-:Y:S01]  /*1440*/  BPT.TRAP 0x1 ;  /* 0x000000040000795c */ /* 0x000fe20000300000 */
.L_x_15:
[----:B-1----:R-:W-:Y:S05]  /*1450*/  @P1 BRA `(.L_x_16) ;  /* 0x0000000000081947 */ /* 0x002fea0003800000 */
[----:B------:R-:W1:Y:S02]  /*1460*/  SYNCS.PHASECHK.TRANS64.TRYWAIT P1, [R3+URZ], R2 ;  /* 0x00000002030075a7 */ /* 0x000e64000802017f */
[----:B-1----:R-:W-:Y:S05]  /*1470*/  @!P1 BRA `(.L_x_17) ;  /* 0x0000018000b09947 */ /* 0x002fea0003800000 */
.L_x_16:
[----:B------:R-:W-:-:S04]  /*1480*/  UISETP.LT.AND UP0, UPT, UR48, 0x1, UPT ;  /* 0x000000013000788c */ /* 0x000fc8000bf01270 */
[----:B------:R-:W-:-:S06]  /*1490*/  USEL UR4, UR48, 0x1, UP0 ;  /* 0x0000000130047887 */ /* 0x000fcc0008000000 */
[----:B01----:R-:W-:Y:S01]  /*14a0*/  IMAD.U32 R2, RZ, RZ, UR4 ;  /* 0x00000004ff027e24 */ /* 0x003fe2000f8e00ff */
[----:B------:R-:W-:Y:S05]  /*14b0*/  WARPSYNC.ALL ;  /* 0x0000000000007948 */ /* 0x000fea0003800000 */
[----:B------:R-:W-:-:S04]  /*14c0*/  IADD3 R2, -R2, UR48, RZ ;  /* 0x0000003002027c10 */ /* 0x000fc8000fffe1ff */
[----:B------:R-:W-:Y:S02]  /*14d0*/  ISETP.GE.AND P1, PT, R2, 0x1, PT ;  /* 0x000000010200780c */ /* 0x000fe40003f26270 */
[----:B------:R-:W-:Y:S01]  /*14e0*/  R2UR UR4, R0 ;  /* 0x00000000000472ca */ /* 0x000fe200000e0000 */
[----:B------:R-:W-:Y:S01]  /*14f0*/  ULOP3.LUT UR8, UR52, 0x10000, URZ, 0xfc, !UPT ;  /* 0x0001000034087892 */ /* 0x000fe2000f8efc3f */
[----:B------:R-:W-:Y:S01]  /*1500*/  WARPGROUP.ARRIVE ;  /* 0x00000000000079c5 */ /* 0x000fe20000000000 */
[----:B------:R-:W-:Y:S01]  /*1510*/  UMOV UR5, 0x40000040 ;  /* 0x4000004000057882 */ /* 0x000fe20000000000 */
[----:B------:R-:W-:Y:S01]  /*1520*/  UMOV UR7, 0x40000040 ;  /* 0x4000004000077882 */ /* 0x000fe20000000000 */
[----:B------:R-:W-:Y:S01]  /*1530*/  ULEA UR10, UR37, UR8, 0xc ;  /* 0x00000008250a7291 */ /* 0x000fe2000f8e603f */
[----:B------:R0:W-:Y:S04]  /*1540*/  STL [R1+0x1c8], R19 ;  /* 0x0001c81301007387 */ /* 0x0001e80000100800 */
[----:B-----5:R1:W-:Y:S03]  /*1550*/  STL [R1+0x1c4], R18 ;  /* 0x0001c41201007387 */ /* 0x0203e60000100800 */
[----:B------:R-:W-:Y:S01]  /*1560*/  UIADD3 UR4, UR4, 0x20100, URZ ;  /* 0x0002010004047890 */ /* 0x000fe2000fffe03f */
[----:B------:R2:W-:Y:S03]  /*1570*/  STL [R1+0x1c0], R17 ;  /* 0x0001c01101007387 */ /* 0x0005e60000100800 */
[----:B------:R-:W-:Y:S01]  /*1580*/  USHF.R.U32.HI UR4, URZ, 0x4, UR4 ;  /* 0x000000043f047899 */ /* 0x000fe20008011604 */
[----:B------:R3:W-:Y:S03]  /*1590*/  STL [R1+0x1bc], R16 ;  /* 0x0001bc1001007387 */ /* 0x0007e60000100800 */
[----:B------:R-:W-:Y:S01]  /*15a0*/  ULOP3.LUT UR4, UR4, 0x3fff, URZ, 0xc0, !UPT ;  /* 0x00003fff04047892 */ /* 0x000fe2000f8ec03f */
[----:B------:R4:W-:Y:S03]  /*15b0*/  STL [R1+0x1b8], R2 ;  /* 0x0001b80201007387 */ /* 0x0009e60000100800 */
[----:B------:R-:W-:Y:S01]  /*15c0*/  ULOP3.LUT UR9, UR4, 0x10000, URZ, 0xfc, !UPT ;  /* 0x0001000004097892 */ /* 0x000fe2000f8efc3f */
[----:B------:R4:W-:Y:S02]  /*15d0*/  STL [R1+0x1cc], R0 ;  /* 0x0001cc0001007387 */ /* 0x0009e40000100800 */
[----:B------:R-:W-:Y:S01]  /*15e0*/  UMOV UR4, UR10 ;  /* 0x0000000a00047c82 */ /* 0x000fe20008000000 */
[----:B------:R-:W-:-:S07]  /*15f0*/  ULEA UR11, UR37, UR9, 0xa ;  /* 0x00000009250b7291 */ /* 0x000fce000f8e503f */
[----:B------:R-:W-:Y:S02]  /*1600*/  UMOV UR6, UR11 ;  /* 0x0000000b00067c82 */ /* 0x000fe40008000000 */
[----:B------:R-:W-:Y:S01]  /*1610*/  IGMMA.64x128x32.S8.S8 R68, gdesc[UR4], RZ, !UPT, gsb0 ;  /* 0x03600000044479f1 */ /* 0x000fe2000c0410ff */
[----:B------:R-:W-:Y:S01]  /*1620*/  UIADD3 UR4, UR10, 0x400, URZ ;  /* 0x000004000a047890 */ /* 0x000fe2000fffe03f */
[----:B------:R-:W-:Y:S01]  /*1630*/  UMOV UR5, 0x40000040 ;  /* 0x4000004000057882 */ /* 0x000fe20000000000 */
[----:B------:R-:W-:Y:S02]  /*1640*/  WARPGROUP.DEPBAR.LE gsb0, 0x0 ;  /* 0x00008000000079c5 */ /* 0x000fe40000010000 */
[----:B------:R-:W-:Y:S01]  /*1650*/  WARPGROUP.ARRIVE ;  /* 0x00000000000079c5 */ /* 0x000fe20000000000 */
[----:B------:R-:W-:Y:S02]  /*1660*/  IMAD.MOV.U32 R44, RZ, RZ, R88 ;  /* 0x000000ffff2c7224 */ /* 0x000fe400078e0058 */
[----:B------:R-:W-:-:S02]  /*1670*/  IMAD.MOV.U32 R43, RZ, RZ, R89 ;  /* 0x000000ffff2b7224 */ /* 0x000fc400078e0059 */
[----:B------:R-:W-:Y:S01]  /*1680*/  IMAD.MOV.U32 R42, RZ, RZ, R90 ;  /* 0x000000ffff2a7224 */ /* 0x000fe200078e005a */
[----:B------:R-:W-:Y:S01]  /*1690*/  IGMMA.64x128x32.S8.S8 R152, gdesc[UR4], RZ, !UPT, gsb0 ;  /* 0x03600000049879f1 */ /* 0x000fe2000c0410ff */
[----:B------:R-:W-:Y:S01]  /*16a0*/  UIADD3 UR4, UR10, 0x800, URZ ;  /* 0x000008000a047890 */ /* 0x000fe2000fffe03f */
[----:B------:R-:W-:Y:S01]  /*16b0*/  IMAD.MOV.U32 R41, RZ, RZ, R91 ;  /* 0x000000ffff297224 */ /* 0x000fe200078e005b */
[----:B------:R-:W-:Y:S01]  /*16c0*/  UMOV UR5, 0x40000040 ;  /* 0x4000004000057882 */ /* 0x000fe20000000000 */
[----:B------:R-:W-:Y:S02]  /*16d0*/  IMAD.MOV.U32 R40, RZ, RZ, R92 ;  /* 0x000000ffff287224 */ /* 0x000fe400078e005c */
[----:B------:R-:W-:Y:S02]  /*16e0*/  IMAD.MOV.U32 R39, RZ, RZ, R93 ;  /* 0x000000ffff277224 */ /* 0x000fe400078e005d */
[----:B------:R-:W-:Y:S02]  /*16f0*/  IMAD.MOV.U32 R38, RZ, RZ, R94 ;  /* 0x000000ffff267224 */ /* 0x000fe400078e005e */
[----:B------:R-:W-:-:S02]  /*1700*/  IMAD.MOV.U32 R37, RZ, RZ, R95 ;  /* 0x000000ffff257224 */ /* 0x000fc400078e005f */
[----:B------:R-:W-:Y:S02]  /*1710*/  IMAD.MOV.U32 R36, RZ, RZ, R96 ;  /* 0x000000ffff247224 */ /* 0x000fe400078e0060 */
[----:B------:R-:W-:Y:S02]  /*1720*/  IMAD.MOV.U32 R35, RZ, RZ, R97 ;  /* 0x000000ffff237224 */ /* 0x000fe400078e0061 */
        /* <DEDUP_REMOVED lines=15> */
[----:B0-----:R-:W-:-:S02]  /*1820*/  IMAD.MOV.U32 R19, RZ, RZ, R113 ;  /* 0x000000ffff137224 */ /* 0x001fc400078e0071 */
[----:B-1----:R-:W-:Y:S02]  /*1830*/  IMAD.MOV.U32 R18, RZ, RZ, R114 ;  /* 0x000000ffff127224 */ /* 0x002fe400078e0072 */
[----:B--2---:R-:W-:Y:S02]  /*1840*/  IMAD.MOV.U32 R17, RZ, RZ, R115 ;  /* 0x000000ffff117224 */ /* 0x004fe400078e0073 */
[----:B---3--:R-:W-:Y:S02]  /*1850*/  IMAD.MOV.U32 R16, RZ, RZ, R116 ;  /* 0x000000ffff107224 */ /* 0x008fe400078e0074 */
        /* <DEDUP_REMOVED lines=13> */
[----:B----4-:R-:W-:Y:S02]  /*1930*/  IMAD.MOV.U32 R2, RZ, RZ, R130 ;  /* 0x000000ffff027224 */ /* 0x010fe400078e0082 */
        /* <DEDUP_REMOVED lines=25> */
[----:B------:R-:W-:Y:S01]  /*1ad0*/  IMAD.MOV.U32 R220, RZ, RZ, R16 ;  /* 0x000000ffffdc7224 */ /* 0x000fe200078e0010 */
[----:B------:R-:W-:Y:S02]  /*1ae0*/  WARPGROUP.DEPBAR.LE gsb0, 0x0 ;  /* 0x00008000000079c5 */ /* 0x000fe40000010000 */
[----:B------:R-:W-:Y:S01]  /*1af0*/  WARPGROUP.ARRIVE ;  /* 0x00000000000079c5 */ /* 0x000fe20000000000 */
[----:B------:R0:W-:Y:S01]  /*1b00*/  STL.64 [R1+0x378], R214 ;  /* 0x000378d601007387 */ /* 0x0001e20000100a00 */
[----:B------:R-:W-:Y:S02]  /*1b10*/  IMAD.MOV.U32 R221, RZ, RZ, R15 ;  /* 0x000000ffffdd7224 */ /* 0x000fe400078e000f */
[----:B------:R-:W-:Y:S01]  /*1b20*/  IMAD.MOV.U32 R222, RZ, RZ, R14 ;  /* 0x000000ffffde7224 */ /* 0x000fe200078e000e */
[----:B------:R1:W-:Y:S01]  /*1b30*/  STL.64 [R1+0x370], R212 ;  /* 0x000370d401007387 */ /* 0x0003e20000100a00 */
[----:B------:R-:W-:Y:S01]  /*1b40*/  IGMMA.64x128x32.S8.S8 R88, gdesc[UR4], RZ, !UPT, gsb0 ;  /* 0x03600000045879f1 */ /* 0x000fe2000c0410ff */
[----:B------:R-:W-:Y:S01]  /*1b50*/  UIADD3 UR4, UR10, 0xc00, URZ ;  /* 0x00000c000a047890 */ /* 0x000fe2000fffe03f */
[----:B------:R-:W-:Y:S01]  /*1b60*/  IMAD.MOV.U32 R223, RZ, RZ, R13 ;  /* 0x000000ffffdf7224 */ /* 0x000fe200078e000d */
[----:B------:R2:W-:Y:S01]  /*1b70*/  STL.64 [R1+0x368], R210 ;  /* 0x000368d201007387 */ /* 0x0005e20000100a00 */
[----:B------:R-:W-:Y:S01]  /*1b80*/  UMOV UR5, 0x40000040 ;  /* 0x4000004000057882 */ /* 0x000fe20000000000 */
[----:B------:R-:W-:-:S02]  /*1b90*/  IMAD.MOV.U32 R224, RZ, RZ, R12 ;  /* 0x000000ffffe07224 */ /* 0x000fc400078e000c */
[----:B------:R3:W-:Y:S01]  /*1ba0*/  STL.64 [R1+0x360], R208 ;  /* 0x000360d001007387 */ /* 0x0007e20000100a00 */
[----:B0-----:R-:W-:Y:S02]  /*1bb0*/  IMAD.MOV.U32 R214, RZ, RZ, R22 ;  /* 0x000000ffffd67224 */ /* 0x001fe400078e0016 */
[----:B------:R-:W-:Y:S01]  /*1bc0*/  IMAD.MOV.U32 R215, RZ, RZ, R21 ;  /* 0x000000ffffd77224 */ /* 0x000fe200078e0015 */
[----:B------:R0:W-:Y:S01]  /*1bd0*/  STL.64 [R1+0x358], R206 ;  /* 0x000358ce01007387 */ /* 0x0001e20000100a00 */
[----:B-1----:R-:W-:Y:S02]  /*1be0*/  IMAD.MOV.U32 R212, RZ, RZ, R24 ;  /* 0x000000ffffd47224 */ /* 0x002fe400078e0018 */
[----:B------:R-:W-:Y:S01]  /*1bf0*/  IMAD.MOV.U32 R213, RZ, RZ, R23 ;  /* 0x000000ffffd57224 */ /* 0x000fe200078e0017 */
[----:B------:R1:W-:Y:S01]  /*1c00*/  STL.64 [R1+0x350], R204 ;  /* 0x000350cc01007387 */ /* 0x0003e20000100a00 */
[----:B--2---:R-:W-:Y:S02]  /*1c10*/  IMAD.MOV.U32 R210, RZ, RZ, R26 ;  /* 0x000000ffffd27224 */ /* 0x004fe400078e001a */
[----:B------:R-:W-:Y:S01]  /*1c20*/  IMAD.MOV.U32 R211, RZ, RZ, R25 ;  /* 0x000000ffffd37224 */ /* 0x000fe200078e0019 */
[----:B------:R2:W-:Y:S01]  /*1c30*/  STL.64 [R1+0x348], R202 ;  /* 0x000348ca01007387 */ /* 0x0005e20000100a00 */
[----:B---3--:R-:W-:-:S02]  /*1c40*/  IMAD.MOV.U32 R208, RZ, RZ, R28 ;  /* 0x000000ffffd07224 */ /* 0x008fc400078e001c */
[----:B------:R-:W-:Y:S01]  /*1c50*/  IMAD.MOV.U32 R209, RZ, RZ, R27 ;  /* 0x000000ffffd17224 */ /* 0x000fe200078e001b */
[----:B------:R3:W-:Y:S01]  /*1c60*/  STL.64 [R1+0x340], R200 ;  /* 0x000340c801007387 */ /* 0x0007e20000100a00 */
[----:B0-----:R-:W-:Y:S02]  /*1c70*/  IMAD.MOV.U32 R206, RZ, RZ, R30 ;  /* 0x000000ffffce7224 */ /* 0x001fe400078e001e */
[----:B------:R-:W-:Y:S01]  /*1c80*/  IMAD.MOV.U32 R207, RZ, RZ, R29 ;  /* 0x000000ffffcf7224 */ /* 0x000fe200078e001d */
[----:B------:R0:W-:Y:S01]  /*1c90*/  STL.64 [R1+0x338], R198 ;  /* 0x000338c601007387 */ /* 0x0001e20000100a00 */
[----:B-1----:R-:W-:Y:S02]  /*1ca0*/  IMAD.MOV.U32 R204, RZ, RZ, R32 ;  /* 0x000000ffffcc7224 */ /* 0x002fe400078e0020 */
[----:B------:R-:W-:Y:S01]  /*1cb0*/  IMAD.MOV.U32 R205, RZ, RZ, R31 ;  /* 0x000000ffffcd7224 */ /* 0x000fe200078e001f */
[----:B------:R1:W-:Y:S01]  /*1cc0*/  STL.64 [R1+0x330], R196 ;  /* 0x000330c401007387 */ /* 0x0003e20000100a00 */
[----:B--2---:R-:W-:-:S02]  /*1cd0*/  IMAD.MOV.U32 R202, RZ, RZ, R34 ;  /* 0x000000ffffca7224 */ /* 0x004fc400078e0022 */
[----:B------:R-:W-:Y:S01]  /*1ce0*/  IMAD.MOV.U32 R203, RZ, RZ, R33 ;  /* 0x000000ffffcb7224 */ /* 0x000fe200078e0021 */
[----:B------:R2:W-:Y:S01]  /*1cf0*/  STL.64 [R1+0x328], R194 ;  /* 0x000328c201007387 */ /* 0x0005e20000100a00 */
[----:B---3--:R-:W-:Y:S02]  /*1d00*/  IMAD.MOV.U32 R200, RZ, RZ, R36 ;  /* 0x000000ffffc87224 */ /* 0x008fe400078e0024 */
[----:B------:R-:W-:Y:S01]  /*1d10*/  IMAD.MOV.U32 R201, RZ, RZ, R35 ;  /* 0x000000ffffc97224 */ /* 0x000fe200078e0023 */
[----:B------:R3:W-:Y:S01]  /*1d20*/  STL.64 [R1+0x320], R192 ;  /* 0x000320c001007387 */ /* 0x0007e20000100a00 */
[----:B0-----:R-:W-:Y:S02]  /*1d30*/  IMAD.MOV.U32 R198, RZ, RZ, R38 ;  /* 0x000000ffffc67224 */ /* 0x001fe400078e0026 */
[----:B------:R-:W-:Y:S01]  /*1d40*/  IMAD.MOV.U32 R199, RZ, RZ, R37 ;  /* 0x000000ffffc77224 */ /* 0x000fe200078e0025 */
[----:B------:R0:W-:Y:S01]  /*1d50*/  STL.64 [R1+0x318], R190 ;  /* 0x000318be01007387 */ /* 0x0001e20000100a00 */
[----:B-1----:R-:W-:-:S02]  /*1d60*/  IMAD.MOV.U32 R196, RZ, RZ, R40 ;  /* 0x000000ffffc47224 */ /* 0x002fc400078e0028 */
[----:B------:R-:W-:Y:S01]  /*1d70*/  IMAD.MOV.U32 R197, RZ, RZ, R39 ;  /* 0x000000ffffc57224 */ /* 0x000fe200078e0027 */
[----:B------:R1:W-:Y:S01]  /*1d80*/  STL.64 [R1+0x310], R188 ;  /* 0x000310bc01007387 */ /* 0x0003e20000100a00 */
[----:B--2---:R-:W-:Y:S02]  /*1d90*/  IMAD.MOV.U32 R194, RZ, RZ, R42 ;  /* 0x000000ffffc27224 */ /* 0x004fe400078e002a */
[----:B------:R-:W-:Y:S01]  /*1da0*/  IMAD.MOV.U32 R195, RZ, RZ, R41 ;  /* 0x000000ffffc37224 */ /* 0x000fe200078e0029 */
[----:B------:R2:W-:Y:S01]  /*1db0*/  STL.64 [R1+0x308], R186 ;  /* 0x000308ba01007387 */ /* 0x0005e20000100a00 */
[----:B---3--:R-:W-:Y:S02]  /*1dc0*/  IMAD.MOV.U32 R192, RZ, RZ, R44 ;  /* 0x000000ffffc07224 */ /* 0x008fe400078e002c */
[----:B------:R-:W-:Y:S01]  /*1dd0*/  IMAD.MOV.U32 R193, RZ, RZ, R43 ;  /* 0x000000ffffc17224 */ /* 0x000fe200078e002b */
[----:B------:R3:W-:Y:S01]  /*1de0*/  STL.64 [R1+0x300], R184 ;  /* 0x000300b801007387 */ /* 0x0007e20000100a00 */
[----:B0-----:R-:W-:-:S02]  /*1df0*/  IMAD.MOV.U32 R190, RZ, RZ, R46 ;  /* 0x000000ffffbe7224 */ /* 0x001fc400078e002e */
        /* <DEDUP_REMOVED lines=18> */
[----:B------:R-:W-:Y:S02]  /*1f20*/  IMAD.MOV.U32 R179, RZ, RZ, R57 ;  /* 0x000000ffffb37224 */ /* 0x000fe400078e0039 */
[----:B---3--:R-:W-:Y:S02]  /*1f30*/  IMAD.MOV.U32 R176, RZ, RZ, R60 ;  /* 0x000000ffffb07224 */ /* 0x008fe400078e003c */
[----:B------:R-:W-:Y:S02]  /*1f40*/  IMAD.MOV.U32 R177, RZ, RZ, R59 ;  /* 0x000000ffffb17224 */ /* 0x000fe400078e003b */
[----:B0-----:R-:W-:Y:S02]  /*1f50*/  IMAD.MOV.U32 R174, RZ, RZ, R62 ;  /* 0x000000ffffae7224 */ /* 0x001fe400078e003e */
[----:B------:R-:W-:Y:S02]  /*1f60*/  IMAD.MOV.U32 R175, RZ, RZ, R61 ;  /* 0x000000ffffaf7224 */ /* 0x000fe400078e003d */
[----:B-1----:R-:W-:-:S02]  /*1f70*/  IMAD.MOV.U32 R172, RZ, RZ, R64 ;  /* 0x000000ffffac7224 */ /* 0x002fc400078e0040 */
        /* <DEDUP_REMOVED lines=11> */
[----:B------:R-:W-:Y:S01]  /*2030*/  IMAD.MOV.U32 R235, RZ, RZ, R0 ;  /* 0x000000ffffeb7224 */ /* 0x000fe200078e0000 */
[----:B------:R-:W-:-:S02]  /*2040*/  WARPGROUP.DEPBAR.LE gsb0, 0x0 ;  /* 0x00008000000079c5 */ /* 0x000fc40000010000 */
[----:B------:R-:W-:-:S06]  /*2050*/  WARPGROUP.ARRIVE ;  /* 0x00000000000079c5 */ /* 0x000fcc0000000000 */
[----:B------:R-:W-:Y:S01]  /*2060*/  IGMMA.64x128x32.S8.S8 R24, gdesc[UR4], RZ, !UPT, gsb0 ;  /* 0x03600000041879f1 */ /* 0x000fe2000c0410ff */
[----:B------:R-:W-:Y:S02]  /*2070*/  UIADD3 UR4, UR10, 0x2, URZ ;  /* 0x000000020a047890 */ /* 0x000fe4000fffe03f */
[----:B------:R-:W-:Y:S01]  /*2080*/  UIADD3 UR6, UR11, 0x2, URZ ;  /* 0x000000020b067890 */ /* 0x000fe2000fffe03f */
[----:B------:R-:W-:Y:S01]  /*2090*/  UMOV UR5, 0x40000040 ;  /* 0x4000004000057882 */ /* 0x000fe20000000000 */
[----:B------:R-:W-:Y:S01]  /*20a0*/  UMOV UR7, 0x40000040 ;  /* 0x4000004000077882 */ /* 0x000fe20000000000 */
[----:B------:R-:W-:Y:S02]  /*20b0*/  WARPGROUP.DEPBAR.LE gsb0, 0x0 ;  /* 0x00008000000079c5 */ /* 0x000fe40000010000 */
[----:B------:R-:W-:-:S06]  /*20c0*/  WARPGROUP.ARRIVE ;  /* 0x00000000000079c5 */ /* 0x000fcc0000000000 */
[----:B------:R-:W-:Y:S03]  /*20d0*/  IGMMA.64x128x32.S8.S8 R172, gdesc[UR4], R172, gsb0 ;  /* 0x0360000004ac79f1 */ /* 0x000fe600080410ac */
[----:B------:R-:W-:Y:S02]  /*20e0*/  WARPGROUP.DEPBAR.LE gsb0, 0x0 ;  /* 0x00008000000079c5 */ /* 0x000fe40000010000 */
[----:B------:R-:W-:Y:S04]  /*20f0*/  STL.64 [R1], R172 ;  /* 0x000000ac01007387 */ /* 0x000fe80000100a00 */
[----:B------:R-:W-:Y:S04]  /*2100*/  STL.64 [R1+0x8], R174 ;  /* 0x000008ae01007387 */ /* 0x000fe80000100a00 */
        /* <DEDUP_REMOVED lines=19> */
[----:B------:R0:W-:Y:S04]  /*2240*/  STL.64 [R1+0xa8], R214 ;  /* 0x0000a8d601007387 */ /* 0x0001e80000100a00 */
        /* <DEDUP_REMOVED lines=10> */
[----:B0-----:R-:W2:Y:S04]  /*22f0*/  LDL.LU.64 R214, [R1+0x378] ;  /* 0x0003780001d67983 */ /* 0x001ea80000300a00 */
[----:B------:R-:W2:Y:S04]  /*2300*/  LDL.LU.64 R212, [R1+0x370] ;  /* 0x0003700001d47983 */ /* 0x000ea80000300a00 */
        /* <DEDUP_REMOVED lines=19> */
[----:B------:R-:W2:Y:S01]  /*2440*/  LDL.LU.64 R172, [R1+0x2d0] ;  /* 0x0002d00001ac7983 */ /* 0x000ea20000300a00 */
[----:B------:R-:W-:Y:S01]  /*2450*/  UIADD3 UR4, UR10, 0x402, URZ ;  /* 0x000004020a047890 */ /* 0x000fe2000fffe03f */
[----:B------:R-:W-:Y:S01]  /*2460*/  UMOV UR5, 0x40000040 ;  /* 0x4000004000057882 */ /* 0x000fe20000000000 */
[----:B--2---:R-:W-:-:S07]  /*2470*/  WARPGROUP.ARRIVE ;  /* 0x00000000000079c5 */ /* 0x004fce0000000000 */
[----:B------:R-:W-:Y:S01]  /*2480*/  IGMMA.64x128x32.S8.S8 R152, gdesc[UR4], R152, gsb0 ;  /* 0x03600000049879f1 */ /* 0x000fe20008041098 */
[----:B------:R-:W-:Y:S02]  /*2490*/  UIADD3 UR4, UR10, 0x802, URZ ;  /* 0x000008020a047890 */ /* 0x000fe4000fffe03f */
[----:B------:R-:W-:Y:S02]  /*24a0*/  WARPGROUP.DEPBAR.LE gsb0, 0x0 ;  /* 0x00008000000079c5 */ /* 0x000fe40000010000 */
        /* <DEDUP_REMOVED lines=32> */
[----:B0-----:R-:W2:Y:S04]  /*26b0*/  LDL.LU.64 R152, [R1] ;  /* 0x0000000001987983 */ /* 0x001ea80000300a00 */
        /* <DEDUP_REMOVED lines=31> */
[----:B------:R-:W-:Y:S01]  /*28b0*/  WARPGROUP.ARRIVE ;  /* 0x00000000000079c5 */ /* 0x000fe20000000000 */
[----:B------:R-:W-:-:S05]  /*28c0*/  UMOV UR5, 0x40000040 ;  /* 0x4000004000057882 */ /* 0x000fca0000000000 */
[----:B------:R-:W-:Y:S01]  /*28d0*/  IGMMA.64x128x32.S8.S8 R88, gdesc[UR4], R88, gsb0 ;  /* 0x03600000045879f1 */ /* 0x000fe20008041058 */
[----:B------:R-:W-:Y:S01]  /*28e0*/  UIADD3 UR4, UR10, 0xc02, URZ ;  /* 0x00000c020a047890 */ /* 0x000fe2000fffe03f */
[----:B------:R-:W-:Y:S01]  /*28f0*/  UMOV UR5, 0x40000040 ;  /* 0x4000004000057882 */ /* 0x000fe20000000000 */
[----:B------:R-:W-:Y:S02]  /*2900*/  WARPGROUP.DEPBAR.LE gsb0, 0x0 ;  /* 0x00008000000079c5 */ /* 0x000fe40000010000 */
[----:B------:R-:W-:-:S06]  /*2910*/  WARPGROUP.ARRIVE ;  /* 0x00000000000079c5 */ /* 0x000fcc0000000000 */
[----:B------:R-:W-:Y:S01]  /*2920*/  IGMMA.64x128x32.S8.S8 R24, gdesc[UR4], R24, gsb0 ;  /* 0x03600000041879f1 */ /* 0x000fe20008041018 */
[----:B------:R-:W-:Y:S02]  /*2930*/  UIADD3 UR4, UR10, 0x4, URZ ;  /* 0x000000040a047890 */ /* 0x000fe4000fffe03f */
[----:B------:R-:W-:Y:S01]  /*2940*/  UIADD3 UR6, UR11, 0x4, URZ ;  /* 0x000000040b067890 */ /* 0x000fe2000fffe03f */
[----:B------:R-:W-:Y:S01]  /*2950*/  UMOV UR5, 0x40000040 ;  /* 0x4000004000057882 */ /* 0x000fe20000000000 */
[----:B------:R-:W-:Y:S01]  /*2960*/  UMOV UR7, 0x40000040 ;  /* 0x4000004000077882 */ /* 0x000fe20000000000 */
[----:B------:R-:W-:Y:S02]  /*2970*/  WARPGROUP.DEPBAR.LE gsb0, 0x0 ;  /* 0x00008000000079c5 */ /* 0x000fe40000010000 */
[----:B--2---:R-:W-:-:S06]  /*2980*/  WARPGROUP.ARRIVE ;  /* 0x00000000000079c5 */ /* 0x004fcc0000000000 */
[----:B------:R-:W-:Y:S03]  /*2990*/  IGMMA.64x128x32.S8.S8 R152, gdesc[UR4], R152, gsb0 ;  /* 0x03600000049879f1 */ /* 0x000fe60008041098 */
[----:B------:R-:W-:Y:S02]  /*29a0*/  WARPGROUP.DEPBAR.LE gsb0, 0x0 ;  /* 0x00008000000079c5 */ /* 0x000fe40000010000 */
[----:B------:R-:W-:Y:S01]  /*29b0*/  STL.64 [R1], R152 ;  /* 0x0000009801007387 */ /* 0x000fe20000100a00 */
[----:B------:R-:W-:Y:S02]  /*29c0*/  IMAD.MOV.U32 R4, RZ, RZ, R214 ;  /* 0x000000ffff047224 */ /* 0x000fe400078e00d6 */
[----:B------:R-:W-:Y:S01]  /*29d0*/  IMAD.MOV.U32 R3, RZ, RZ, R215 ;  /* 0x000000ffff037224 */ /* 0x000fe200078e00d7 */
[----:B------:R-:W-:Y:S01]  /*29e0*/  STL.64 [R1+0x8], R154 ;  /* 0x0000089a01007387 */ /* 0x000fe20000100a00 */
[----:B------:R-:W-:-:S02]  /*29f0*/  IMAD.MOV.U32 R6, RZ, RZ, R212 ;  /* 0x000000ffff067224 */ /* 0x000fc400078e00d4 */
[----:B------:R-:W-:Y:S01]  /*2a00*/  IMAD.MOV.U32 R5, RZ, RZ, R213 ;  /* 0x000000ffff057224 */ /* 0x000fe200078e00d5 */
[----:B------:R-:W-:Y:S01]  /*2a10*/  STL.64 [R1+0x10], R156 ;  /* 0x0000109c01007387 */ /* 0x000fe20000100a00 */
[----:B------:R-:W-:Y:S02]  /*2a20*/  IMAD.MOV.U32 R8, RZ, RZ, R210 ;  /* 0x000000ffff087224 */ /* 0x000fe400078e00d2 */
[----:B------:R-:W-:Y:S01]  /*2a30*/  IMAD.MOV.U32 R7, RZ, RZ, R211 ;  /* 0x000000ffff077224 */ /* 0x000fe200078e00d3 */
[----:B------:R-:W-:Y:S01]  /*2a40*/  STL.64 [R1+0x18], R158 ;  /* 0x0000189e01007387 */ /* 0x000fe20000100a00 */
        /* <DEDUP_REMOVED lines=20> */
[----:B------:R0:W-:Y:S01]  /*2b90*/  STL [R1+0x50], R172 ;  /* 0x000050ac01007387 */ /* 0x0001e20000100800 */
[----:B------:R-:W-:-:S02]  /*2ba0*/  IMAD.MOV.U32 R220, RZ, RZ, R194 ;  /* 0x000000ffffdc7224 */ /* 0x000fc400078e00c2 */
[----:B------:R-:W-:Y:S01]  /*2bb0*/  IMAD.MOV.U32 R219, RZ, RZ, R195 ;  /* 0x000000ffffdb7224 */ /* 0x000fe200078e00c3 */
[----:B------:R-:W2:Y:S01]  /*2bc0*/  LDL.LU.64 R214, [R1+0x2c8] ;  /* 0x0002c80001d67983 */ /* 0x000ea20000300a00 */
[----:B------:R-:W-:Y:S02]  /*2bd0*/  IMAD.MOV.U32 R222, RZ, RZ, R192 ;  /* 0x000000ffffde7224 */ /* 0x000fe400078e00c0 */
[----:B------:R-:W-:Y:S01]  /*2be0*/  IMAD.MOV.U32 R221, RZ, RZ, R193 ;  /* 0x000000ffffdd7224 */ /* 0x000fe200078e00c1 */
[----:B------:R-:W2:Y:S01]  /*2bf0*/  LDL.LU.64 R212, [R1+0x2c0] ;  /* 0x0002c00001d47983 */ /* 0x000ea20000300a00 */
[----:B------:R-:W-:Y:S02]  /*2c00*/  IMAD.MOV.U32 R224, RZ, RZ, R190 ;  /* 0x000000ffffe07224 */ /* 0x000fe400078e00be */
[----:B------:R-:W-:Y:S01]  /*2c10*/  IMAD.MOV.U32 R223, RZ, RZ, R191 ;  /* 0x000000ffffdf7224 */ /* 0x000fe200078e00bf */
[----:B------:R-:W2:Y:S01]  /*2c20*/  LDL.LU.64 R210, [R1+0x2b8] ;  /* 0x0002b80001d27983 */ /* 0x000ea20000300a00 */
        /* <DEDUP_REMOVED lines=24> */
[----:B------:R-:W-:-:S03]  /*2db0*/  IMAD.MOV.U32 R0, RZ, RZ, R173 ;  /* 0x000000ffff007224 */ /* 0x000fc600078e00ad */
        /* <DEDUP_REMOVED lines=25> */
[----:B------:R-:W-:Y:S01]  /*2f50*/  UIADD3 UR4, UR10, 0x804, URZ ;  /* 0x000008040a047890 */ /* 0x000fe2000fffe03f */
[----:B------:R-:W-:Y:S01]  /*2f60*/  UMOV UR5, 0x40000040 ;  /* 0x4000004000057882 */ /* 0x000fe20000000000 */
        /* <DEDUP_REMOVED lines=23> */
[----:B0-----:R-:W2:Y:S04]  /*30e0*/  LDL.LU R172, [R1] ;  /* 0x0000000001ac7983 */ /* 0x001ea80000300800 */
[----:B------:R-:W2:Y:S04]  /*30f0*/  LDL.LU R173, [R1+0x4] ;  /* 0x0000040001ad7983 */ /* 0x000ea80000300800 */
        /* <DEDUP_REMOVED lines=18> */
[----:B------:R-:W2:Y:S01]  /*3220*/  LDL.LU R192, [R1+0x50] ;  /* 0x0000500001c07983 */ /* 0x000ea20000300800 */
[----:B------:R-:W-:-:S06]  /*3230*/  WARPGROUP.ARRIVE ;  /* 0x00000000000079c5 */ /* 0x000fcc0000000000 */
[----:B------:R-:W-:Y:S01]  /*3240*/  IGMMA.64x128x32.S8.S8 R88, gdesc[UR4], R88, gsb0 ;  /* 0x03600000045879f1 */ /* 0x000fe20008041058 */
[----:B------:R-:W-:Y:S01]  /*3250*/  UIADD3 UR4, UR10, 0xc04, URZ ;  /* 0x00000c040a047890 */ /* 0x000fe2000fffe03f */
[----:B------:R-:W-:Y:S01]  /*3260*/  UMOV UR5, 0x40000040 ;  /* 0x4000004000057882 */ /* 0x000fe20000000000 */
        /* <DEDUP_REMOVED lines=13> */
[----:B------:R-:W-:Y:S01]  /*3340*/  IGMMA.64x128x32.S8.S8 R24, gdesc[UR4], R24, gsb0 ;  /* 0x03600000041879f1 */ /* 0x000fe20008041018 */
        /* <DEDUP_REMOVED lines=22> */
[----:B------:R-:W-:Y:S01]  /*34b0*/  IMAD.MOV.U32 R235, RZ, RZ, R3 ;  /* 0x000000ffffeb7224 */ /* 0x000fe200078e0003 */
[----:B------:R-:W-:Y:S01]  /*34c0*/  UIADD3 UR4, UR10, 0x6, URZ ;  /* 0x000000060a047890 */ /* 0x000fe2000fffe03f */
[----:B------:R-:W-:Y:S01]  /*34d0*/  IMAD.MOV.U32 R219, RZ, RZ, R23 ;  /* 0x000000ffffdb7224 */ /* 0x000fe200078e0017 */
[----:B------:R-:W-:Y:S01]  /*34e0*/  UIADD3 UR6, UR11, 0x6, URZ ;  /* 0x000000060b067890 */ /* 0x000fe2000fffe03f */
[----:B------:R-:W-:Y:S01]  /*34f0*/  IMAD.MOV.U32 R220, RZ, RZ, R22 ;  /* 0x000000ffffdc7224 */ /* 0x000fe200078e0016 */
[----:B------:R-:W-:Y:S01]  /*3500*/  UMOV UR5, 0x40000040 ;  /* 0x4000004000057882 */ /* 0x000fe20000000000 */
[----:B------:R-:W-:Y:S01]  /*3510*/  IMAD.MOV.U32 R221, RZ, RZ, R21 ;  /* 0x000000ffffdd7224 */ /* 0x000fe200078e0015 */
[----:B------:R-:W-:Y:S01]  /*3520*/  UMOV UR7, 0x40000040 ;  /* 0x4000004000077882 */ /* 0x000fe20000000000 */
[----:B------:R-:W-:Y:S01]  /*3530*/  IMAD.MOV.U32 R222, RZ, RZ, R20 ;  /* 0x000000ffffde7224 */ /* 0x000fe200078e0014 */
[----:B------:R0:W5:Y:S01]  /*3540*/  LDL.LU R0, [R1+0x1cc] ;  /* 0x0001cc0001007983 */ /* 0x0001620000300800 */
[----:B------:R-:W-:-:S02]  /*3550*/  IMAD.MOV.U32 R223, RZ, RZ, R15 ;  /* 0x000000ffffdf7224 */ /* 0x000fc400078e000f */
[----:B------:R-:W-:Y:S01]  /*3560*/  IMAD.MOV.U32 R224, RZ, RZ, R14 ;  /* 0x000000ffffe07224 */ /* 0x000fe200078e000e */
[----:B------:R0:W5:Y:S04]  /*3570*/  LDL.LU R19, [R1+0x1c8] ;  /* 0x0001c80001137983 */ /* 0x0001680000300800 */
[----:B------:R0:W5:Y:S04]  /*3580*/  LDL.LU R18, [R1+0x1c4] ;  /* 0x0001c40001127983 */ /* 0x0001680000300800 */
[----:B------:R0:W5:Y:S04]  /*3590*/  LDL.LU R17, [R1+0x1c0] ;  /* 0x0001c00001117983 */ /* 0x0001680000300800 */
[----:B------:R0:W5:Y:S04]  /*35a0*/  LDL.LU R16, [R1+0x1bc] ;  /* 0x0001bc0001107983 */ /* 0x0001680000300800 */
[----:B------:R0:W5:Y:S01]  /*35b0*/  LDL.LU R2, [R1+0x1b8] ;  /* 0x0001b80001027983 */ /* 0x0001620000300800 */
[----:B------:R-:W-:-:S02]  /*35c0*/  WARPGROUP.DEPBAR.LE gsb0, 0x0 ;  /* 0x00008000000079c5 */ /* 0x000fc40000010000 */
[----:B--2---:R-:W-:-:S06]  /*35d0*/  WARPGROUP.ARRIVE ;  /* 0x00000000000079c5 */ /* 0x004fcc0000000000 */
        /* <DEDUP_REMOVED lines=34> */
[----:B-1----:R-:W2:Y:S04]  /*3800*/  LDL.LU.64 R214, [R1+0x1b0] ;  /* 0x0001b00001d67983 */ /* 0x002ea80000300a00 */
        /* <DEDUP_REMOVED lines=28> */
[----:B------:R-:W-:-:S06]  /*39d0*/  WARPGROUP.ARRIVE ;  /* 0x00000000000079c5 */ /* 0x000fcc0000000000 */
[----:B------:R-:W-:Y:S01]  /*39e0*/  IGMMA.64x128x32.S8.S8 R88, gdesc[UR4], R88, gsb0 ;  /* 0x03600000045879f1 */ /* 0x000fe20008041058 */
[----:B------:R-:W-:Y:S01]  /*39f0*/  UIADD3 UR4, UR10, 0xc06, URZ ;  /* 0x00000c060a047890 */ /* 0x000fe2000fffe03f */
[----:B------:R-:W-:Y:S01]  /*3a00*/  UMOV UR5, 0x40000040 ;  /* 0x4000004000057882 */ /* 0x000fe20000000000 */
[----:B------:R-:W-:Y:S02]  /*3a10*/  WARPGROUP.DEPBAR.LE gsb0, 0x0 ;  /* 0x00008000000079c5 */ /* 0x000fe40000010000 */
[----:B------:R-:W-:-:S06]  /*3a20*/  WARPGROUP.ARRIVE ;  /* 0x00000000000079c5 */ /* 0x000fcc0000000000 */
[----:B------:R-:W-:Y:S03]  /*3a30*/  IGMMA.64x128x32.S8.S8 R24, gdesc[UR4], R24, gsb0 ;  /* 0x03600000041879f1 */ /* 0x000fe60008041018 */
[----:B------:R-:W-:Y:S02]  /*3a40*/  WARPGROUP.DEPBAR.LE gsb0, 0x0 ;  /* 0x00008000000079c5 */ /* 0x000fe40000010000 */
[----:B0-----:R-:W-:Y:S05]  /*3a50*/  @!P1 BRA `(.L_x_18) ;  /* 0x0000002c00549947 */ /* 0x001fea0003800000 */
[----:B------:R-:W-:Y:S01]  /*3a60*/  UIADD3 UR11, UR37, 0x1, URZ ;  /* 0x00000001250b7890 */ /* 0x000fe2000fffe03f */
[----:B-----5:R-:W-:Y:S01]  /*3a70*/  R2UR UR12, R2 ;  /* 0x00000000020c72ca */ /* 0x020fe200000e0000 */
[----:B------:R-:W-:Y:S02]  /*3a80*/  UMOV UR10, UR37 ;  /* 0x00000025000a7c82 */ /* 0x000fe40008000000 */
[----:B------:R-:W-:-:S04]  /*3a90*/  UISETP.NE.AND UP0, UPT, UR11, 0x2, UPT ;  /* 0x000000020b00788c */ /* 0x000fc8000bf05270 */
[----:B------:R-:W-:Y:S02]  /*3aa0*/  USEL UR4, URZ, 0x1, UP0 ;  /* 0x000000013f047887 */ /* 0x000fe40008000000 */
[----:B------:R-:W-:Y:S02]  /*3ab0*/  USEL UR11, UR11, URZ, UP0 ;  /* 0x0000003f0b0b7287 */ /* 0x000fe40008000000 */
[----:B------:R-:W-:-:S06]  /*3ac0*/  ULOP3.LUT UR4, UR36, UR4, URZ, 0x3c, !UPT ;  /* 0x0000000424047292 */ /* 0x000fcc000f8e3c3f */
[----:B------:R-:W-:-:S07]  /*3ad0*/  IMAD.U32 R2, RZ, RZ, UR4 ;  /* 0x00000004ff027e24 */ /* 0x000fce000f8e00ff */
.L_x_25:
[----:B0-----:R-:W-:Y:S05]  /*3ae0*/  @!P0 BRA `(.L_x_19) ;  /* 0x0000000000048947 */ /* 0x001fea0003800000 */
[----:B------:R-:W-:Y:S01]  /*3af0*/  BPT.TRAP 0x1 ;  /* 0x000000040000795c */ /* 0x000fe20000300000 */
.L_x_19:
[----:B------:R-:W0:Y:S01]  /*3b00*/  S2UR UR5, SR_CgaCtaId ;  /* 0x00000000000579c3 */ /* 0x000e220000008800 */
[----:B------:R-:W-:Y:S01]  /*3b10*/  UMOV UR4, 0x400 ;  /* 0x0000040000047882 */ /* 0x000fe20000000000 */
[----:B------:R-:W-:Y:S01]  /*3b20*/  IMAD.U32 R3, RZ, RZ, UR11 ;  /* 0x0000000bff037e24 */ /* 0x000fe2000f8e00ff */
[----:B------:R-:W-:Y:S01]  /*3b30*/  SHF.L.U32 R4, R2, 0x1f, RZ ;  /* 0x0000001f02047819 */ /* 0x000fe200000006ff */
[----:B0-----:R-:W-:-:S06]  /*3b40*/  ULEA UR4, UR5, UR4, 0x18 ;  /* 0x0000000405047291 */ /* 0x001fcc000f8ec03f */
[----:B------:R-:W-:-:S04]  /*3b50*/  IMAD.U32 R0, RZ, RZ, UR4 ;  /* 0x00000004ff007e24 */ /* 0x000fc8000f8e00ff */
[----:B------:R-:W-:-:S04]  /*3b60*/  IMAD R3, R3, 0x8, R0 ;  /* 0x0000000803037824 */ /* 0x000fc800078e0200 */
[----:B------:R0:W1:Y:S01]  /*3b70*/  SYNCS.PHASECHK.TRANS64.TRYWAIT P1, [R3+URZ], R4 ;  /* 0x00000004030075a7 */ /* 0x000062000802017f */
[----:B------:R-:W-:Y:S05]  /*3b80*/  @!P0 BRA `(.L_x_20) ;  /* 0x0000000000048947 */ /* 0x000fea0003800000 */
[----:B------:R-:W-:Y:S01]  /*3b90*/  BPT.TRAP 0x1 ;  /* 0x000000040000795c */ /* 0x000fe20000300000 */
.L_x_20:
[----:B-1----:R-:W-:Y:S05]  /*3ba0*/  @P1 BRA `(.L_x_21) ;  /* 0x0000000000081947 */ /* 0x002fea0003800000 */
[----:B------:R-:W1:Y:S02]  /*3bb0*/  SYNCS.PHASECHK.TRANS64.TRYWAIT P1, [R3+URZ], R4 ;  /* 0x00000004030075a7 */ /* 0x000e64000802017f */
[----:B-1----:R-:W-:Y:S05]  /*3bc0*/  @!P1 BRA `(.L_x_22) ;  /* 0x0000015800f09947 */ /* 0x002fea0003800000 */
.L_x_21:
        /* <DEDUP_REMOVED lines=32> */
[----:B--2---:R-:W2:Y:S04]  /*3dd0*/  LDL.LU.64 R24, [R1] ;  /* 0x0000000001187983 */ /* 0x004ea80000300a00 */
        /* <DEDUP_REMOVED lines=31> */
[----:B------:R-:W-:-:S02]  /*3fd0*/  ULEA UR13, UR11, UR8, 0xc ;  /* 0x000000080b0d7291 */ /* 0x000fc4000f8e603f */
[----:B------:R-:W-:Y:S01]  /*3fe0*/  ULEA UR14, UR11, UR9, 0xa ;  /* 0x000000090b0e7291 */ /* 0x000fe2000f8e503f */
[----:B------:R-:W-:Y:S01]  /*3ff0*/  STL [R1+0x1cc], R19 ;  /* 0x0001cc1301007387 */ /* 0x000fe20000100800 */
[----:B------:R-:W-:Y:S01]  /*4000*/  UMOV UR5, 0x40000040 ;  /* 0x4000004000057882 */ /* 0x000fe20000000000 */
[----:B------:R-:W-:Y:S02]  /*4010*/  UMOV UR7, 0x40000040 ;  /* 0x4000004000077882 */ /* 0x000fe40000000000 */
[----:B------:R-:W-:Y:S01]  /*4020*/  UMOV UR4, UR13 ;  /* 0x0000000d00047c82 */ /* 0x000fe20008000000 */
[----:B------:R-:W-:Y:S01]  /*4030*/  STL [R1+0x1c8], R18 ;  /* 0x0001c81201007387 */ /* 0x000fe20000100800 */
[----:B------:R-:W-:-:S03]  /*4040*/  UMOV UR6, UR14 ;  /* 0x0000000e00067c82 */ /* 0x000fc60008000000 */
[----:B------:R-:W-:Y:S04]  /*4050*/  STL [R1+0x1c4], R17 ;  /* 0x0001c41101007387 */ /* 0x000fe80000100800 */
[----:B------:R-:W-:Y:S04]  /*4060*/  STL [R1+0x1c0], R16 ;  /* 0x0001c01001007387 */ /* 0x000fe80000100800 */
[----:B------:R3:W-:Y:S04]  /*4070*/  STL [R1+0x1bc], R2 ;  /* 0x0001bc0201007387 */ /* 0x0007e80000100800 */
[----:B------:R4:W-:Y:S01]  /*4080*/  STL [R1+0x1b8], R0 ;  /* 0x0001b80001007387 */ /* 0x0009e20000100800 */
[----:B--2---:R-:W-:-:S06]  /*4090*/  WARPGROUP.ARRIVE ;  /* 0x00000000000079c5 */ /* 0x004fcc0000000000 */
[----:B------:R-:W-:Y:S01]  /*40a0*/  IGMMA.64x128x32.S8.S8 R24, gdesc[UR4], R24, gsb0 ;  /* 0x03600000041879f1 */ /* 0x000fe20008041018 */
[----:B------:R-:W-:Y:S01]  /*40b0*/  UIADD3 UR4, UR13, 0x400, URZ ;  /* 0x000004000d047890 */ /* 0x000fe2000fffe03f */
[----:B------:R-:W-:Y:S01]  /*40c0*/  UMOV UR5, 0x40000040 ;  /* 0x4000004000057882 */ /* 0x000fe20000000000 */
[----:B------:R-:W-:Y:S02]  /*40d0*/  WARPGROUP.DEPBAR.LE gsb0, 0x0 ;  /* 0x00008000000079c5 */ /* 0x000fe40000010000 */
[----:B------:R-:W-:Y:S01]  /*40e0*/  STL.64 [R1], R24 ;  /* 0x0000001801007387 */ /* 0x000fe20000100a00 */
[----:B------:R-:W-:Y:S01]  /*40f0*/  WARPGROUP.ARRIVE ;  /* 0x00000000000079c5 */ /* 0x000fe20000000000 */
[----:B---3--:R-:W-:Y:S02]  /*4100*/  IMAD.MOV.U32 R2, RZ, RZ, R86 ;  /* 0x000000ffff027224 */ /* 0x008fe400078e0056 */
[----:B------:R-:W-:Y:S01]  /*4110*/  STL.64 [R1+0x8], R26 ;  /* 0x0000081a01007387 */ /* 0x000fe20000100a00 */
[----:B----4-:R-:W-:-:S02]  /*4120*/  IMAD.MOV.U32 R0, RZ, RZ, R87 ;  /* 0x000000ffff007224 */ /* 0x010fc400078e0057 */
[----:B------:R-:W-:Y:S01]  /*4130*/  IGMMA.64x128x32.S8.S8 R152, gdesc[UR4], R152, gsb0 ;  /* 0x03600000049879f1 */ /* 0x000fe20008041098 */
[----:B------:R-:W-:Y:S01]  /*4140*/  STL.64 [R1+0x10], R28 ;  /* 0x0000101c01007387 */ /* 0x000fe20000100a00 */
[----:B01----:R-:W-:Y:S02]  /*4150*/  IMAD.MOV.U32 R4, RZ, RZ, R84 ;  /* 0x000000ffff047224 */ /* 0x003fe400078e0054 */
        /* <DEDUP_REMOVED lines=80> */
[----:B------:R-:W-:-:S03]  /*4660*/  WARPGROUP.DEPBAR.LE gsb0, 0x0 ;  /* 0x00008000000079c5 */ /* 0x000fc60000010000 */
        /* <DEDUP_REMOVED lines=22> */
[----:B0-----:R-:W3:Y:S04]  /*47d0*/  LDL.LU R172, [R1] ;  /* 0x0000000001ac7983 */ /* 0x001ee80000300800 */
[----:B------:R-:W3:Y:S04]  /*47e0*/  LDL.LU R173, [R1+0x4] ;  /* 0x0000040001ad7983 */ /* 0x000ee80000300800 */
        /* <DEDUP_REMOVED lines=18> */
[----:B------:R-:W3:Y:S01]  /*4910*/  LDL.LU R192, [R1+0x50] ;  /* 0x0000500001c07983 */ /* 0x000ee20000300800 */
[----:B------:R-:W-:Y:S01]  /*4920*/  UIADD3 UR4, UR13, 0x800, URZ ;  /* 0x000008000d047890 */ /* 0x000fe2000fffe03f */
[----:B------:R-:W-:Y:S01]  /*4930*/  WARPGROUP.ARRIVE ;  /* 0x00000000000079c5 */ /* 0x000fe20000000000 */
[----:B------:R-:W-:-:S07]  /*4940*/  UMOV UR5, 0x40000040 ;  /* 0x4000004000057882 */ /* 0x000fce0000000000 */
        /* <DEDUP_REMOVED lines=15> */
[----:B--2---:R-:W-:-:S06]  /*4a40*/  WARPGROUP.ARRIVE ;  /* 0x00000000000079c5 */ /* 0x004fcc0000000000 */
        /* <DEDUP_REMOVED lines=32> */
[----:B------:R-:W-:Y:S01]  /*4c50*/  IMAD.MOV.U32 R235, RZ, RZ, R0 ;  /* 0x000000ffffeb7224 */ /* 0x000fe200078e0000 */
[----:B------:R-:W-:Y:S02]  /*4c60*/  UIADD3 UR4, UR13, 0x2, URZ ;  /* 0x000000020d047890 */ /* 0x000fe4000fffe03f */
[----:B------:R-:W-:Y:S01]  /*4c70*/  UIADD3 UR6, UR14, 0x2, URZ ;  /* 0x000000020e067890 */ /* 0x000fe2000fffe03f */
[----:B------:R-:W-:Y:S01]  /*4c80*/  UMOV UR5, 0x40000040 ;  /* 0x4000004000057882 */ /* 0x000fe20000000000 */
[----:B------:R-:W-:Y:S01]  /*4c90*/  UMOV UR7, 0x40000040 ;  /* 0x4000004000077882 */ /* 0x000fe20000000000 */
[----:B------:R-:W-:Y:S02]  /*4ca0*/  WARPGROUP.DEPBAR.LE gsb0, 0x0 ;  /* 0x00008000000079c5 */ /* 0x000fe40000010000 */
[----:B---3--:R-:W-:-:S06]  /*4cb0*/  WARPGROUP.ARRIVE ;  /* 0x00000000000079c5 */ /* 0x008fcc0000000000 */
        /* <DEDUP_REMOVED lines=148> */
[----:B------:R-:W-:Y:S01]  /*5600*/  STL.64 [R1+0x30], R164 ;  /* 0x000030a401007387 */ /* 0x000fe20000100a00 */
[----:B------:R-:W-:-:S03]  /*5610*/  IMAD.MOV.U32 R4, RZ, RZ, R214 ;  /* 0x000000ffff047224 */ /* 0x000fc600078e00d6 */
[----:B------:R-:W-:Y:S01]  /*5620*/  STL.64 [R1+0x38], R166 ;  /* 0x000038a601007387 */ /* 0x000fe20000100a00 */
[----:B------:R-:W-:-:S03]  /*5630*/  IMAD.MOV.U32 R3, RZ, RZ, R215 ;  /* 0x000000ffff037224 */ /* 0x000fc600078e00d7 */
[----:B------:R-:W-:Y:S01]  /*5640*/  STL.64 [R1+0x40], R168 ;  /* 0x000040a801007387 */ /* 0x000fe20000100a00 */
[----:B------:R-:W-:-:S03]  /*5650*/  IMAD.MOV.U32 R6, RZ, RZ, R212 ;  /* 0x000000ffff067224 */ /* 0x000fc600078e00d4 */
[----:B------:R-:W-:Y:S01]  /*5660*/  STL.64 [R1+0x48], R170 ;  /* 0x000048aa01007387 */ /* 0x000fe20000100a00 */
[----:B------:R-:W-:-:S03]  /*5670*/  IMAD.MOV.U32 R5, RZ, RZ, R213 ;  /* 0x000000ffff057224 */ /* 0x000fc600078e00d5 */
[----:B------:R0:W-:Y:S01]  /*5680*/  STL [R1+0x50], R172 ;  /* 0x000050ac01007387 */ /* 0x0001e20000100800 */
[----:B------:R-:W-:Y:S02]  /*5690*/  IMAD.MOV.U32 R8, RZ, RZ, R210 ;  /* 0x000000ffff087224 */ /* 0x000fe400078e00d2 */
        /* <DEDUP_REMOVED lines=56> */
[----:B------:R-:W-:-:S03]  /*5a20*/  IMAD.MOV.U32 R19, RZ, RZ, R173 ;  /* 0x000000ffff137224 */ /* 0x000fc600078e00ad */
        /* <DEDUP_REMOVED lines=194> */
[----:B------:R-:W-:Y:S01]  /*6650*/  BPT.TRAP 0x1 ;  /* 0x000000040000795c */ /* 0x000fe20000300000 */
.L_x_23:
[----:B------:R-:W-:Y:S01]  /*6660*/  UISETP.GT.U32.AND UP0, UPT, UR38, 0x1, UPT ;  /* 0x000000012600788c */ /* 0x000fe2000bf04070 */
[----:B------:R-:W-:-:S04]  /*6670*/  IMAD.U32 R3, RZ, RZ, UR10 ;  /* 0x0000000aff037e24 */ /* 0x000fc8000f8e00ff */
[----:B-----5:R-:W-:Y:S01]  /*6680*/  IMAD R3, R3, 0x8, R0 ;  /* 0x0000000803037824 */ /* 0x020fe200078e0200 */
[----:B------:R-:W-:-:S03]  /*6690*/  PLOP3.LUT P1, PT, PT, PT, UP0, 0x80, 0x0 ;  /* 0x000000000000781c */ /* 0x000fc60003f2f008 */
[----:B------:R-:W-:-:S05]  /*66a0*/  VIADD R3, R3, 0x10 ;  /* 0x0000001003037836 */ /* 0x000fca0000000000 */
[----:B------:R-:W-:-:S04]  /*66b0*/  PRMT R3, RZ, 0x654, R3 ;  /* 0x00000654ff037816 */ /* 0x000fc80000000003 */
[----:B------:R0:W-:Y:S01]  /*66c0*/  SYNCS.ARRIVE.TRANS64.RED.A1T0 RZ, [R3+URZ], RZ ;  /* 0x000000ff03ff79a7 */ /* 0x0001e2000810043f */
[----:B------:R-:W-:Y:S05]  /*66d0*/  @P1 BRA `(.L_x_24) ;  /* 0x0000000000041947 */ /* 0x000fea0003800000 */
[----:B------:R-:W-:Y:S01]  /*66e0*/  BPT.TRAP 0x1 ;  /* 0x000000040000795c */ /* 0x000fe20000300000 */
.L_x_24:
[----:B------:R-:W-:Y:S02]  /*66f0*/  UISETP.GT.AND UP2, UPT, UR12, 0x1, UPT ;  /* 0x000000010c00788c */ /* 0x000fe4000bf44270 */
[----:B------:R-:W-:Y:S02]  /*6700*/  UIADD3 UR11, UR11, 0x1, URZ ;  /* 0x000000010b0b7890 */ /* 0x000fe4000fffe03f */
[----:B------:R-:W-:Y:S02]  /*6710*/  UIADD3 UR10, UR10, 0x1, URZ ;  /* 0x000000010a0a7890 */ /* 0x000fe4000fffe03f */
[----:B------:R-:W-:Y:S01]  /*6720*/  PLOP3.LUT P1, PT, PT, PT, UP2, 0x80, 0x0 ;  /* 0x000000000000781c */ /* 0x000fe20003f2f028 */
[----:B------:R-:W-:Y:S02]  /*6730*/  UISETP.NE.AND UP0, UPT, UR11, 0x2, UPT ;  /* 0x000000020b00788c */ /* 0x000fe4000bf05270 */
[----:B------:R-:W-:Y:S02]  /*6740*/  UISETP.NE.AND UP1, UPT, UR10, 0x2, UPT ;  /* 0x000000020a00788c */ /* 0x000fe4000bf25270 */
[----:B------:R-:W-:-:S02]  /*6750*/  USEL UR4, URZ, 0x1, UP0 ;  /* 0x000000013f047887 */ /* 0x000fc40008000000 */
[----:B------:R-:W-:Y:S02]  /*6760*/  UIADD3 UR12, UR12, -0x1, URZ ;  /* 0xffffffff0c0c7890 */ /* 0x000fe4000fffe03f */
[----:B------:R-:W-:Y:S02]  /*6770*/  USEL UR11, UR11, URZ, UP0 ;  /* 0x0000003f0b0b7287 */ /* 0x000fe40008000000 */
[----:B------:R-:W-:Y:S01]  /*6780*/  USEL UR10, UR10, URZ, UP1 ;  /* 0x0000003f0a0a7287 */ /* 0x000fe20008800000 */
[----:B------:R-:W-:Y:S01]  /*6790*/  LOP3.LUT R2, R2, UR4, RZ, 0x3c, !PT ;  /* 0x0000000402027c12 */ /* 0x000fe2000f8e3cff */
[----:B------:R-:W-:Y:S10]  /*67a0*/  @P1 BRA `(.L_x_25) ;  /* 0xffffffd000cc1947 */ /* 0x000ff4000383ffff */
.L_x_18:
[----:B-----5:R-:W1:Y:S02]  /*67b0*/  LDC R2, c[0x0][0x28c] ;  /* 0x0000a300ff027b82 */ /* 0x020e640000000800 */
[----:B-1----:R-:W-:-:S13]  /*67c0*/  ISETP.GE.AND P1, PT, R2, 0x1, PT ;  /* 0x000000010200780c */ /* 0x002fda0003f26270 */
[----:B------:R-:W-:Y:S05]  /*67d0*/  @!P1 BRA `(.L_x_26) ;  /* 0x00000000003c9947 */ /* 0x000fea0003800000 */
[----:B------:R-:W-:Y:S05]  /*67e0*/  @!P0 BRA `(.L_x_27) ;  /* 0x0000000000048947 */ /* 0x000fea0003800000 */
[----:B------:R-:W-:Y:S01]  /*67f0*/  BPT.TRAP 0x1 ;  /* 0x000000040000795c */ /* 0x000fe20000300000 */
.L_x_27:
[----:B------:R-:W-:-:S04]  /*6800*/  UISETP.LT.AND UP0, UPT, UR48, 0x1, UPT ;  /* 0x000000013000788c */ /* 0x000fc8000bf01270 */
[----:B------:R-:W-:Y:S02]  /*6810*/  USEL UR4, UR48, 0x1, UP0 ;  /* 0x0000000130047887 */ /* 0x000fe40008000000 */
[----:B------:R-:W-:Y:S02]  /*6820*/  UISETP.GT.U32.AND UP0, UPT, UR38, 0x1, UPT ;  /* 0x000000012600788c */ /* 0x000fe4000bf04070 */
[----:B------:R-:W-:-:S04]  /*6830*/  UIADD3 UR4, UR37, UR48, -UR4 ;  /* 0x0000003025047290 */ /* 0x000fc8000fffe804 */
[----:B------:R-:W-:Y:S01]  /*6840*/  USHF.L.U32 UR4, UR4, 0x3, URZ ;  /* 0x0000000304047899 */ /* 0x000fe2000800063f */
[----:B------:R-:W-:-:S03]  /*6850*/  PLOP3.LUT P0, PT, PT, PT, UP0, 0x80, 0x0 ;  /* 0x000000000000781c */ /* 0x000fc60003f0f008 */
[----:B------:R-:W-:-:S06]  /*6860*/  ULOP3.LUT UR4, UR4, 0x8, URZ, 0xc0, !UPT ;  /* 0x0000000804047892 */ /* 0x000fcc000f8ec03f */
[----:B------:R-:W-:-:S05]  /*6870*/  IMAD.U32 R2, RZ, RZ, UR4 ;  /* 0x00000004ff027e24 */ /* 0x000fca000f8e00ff */
[----:B------:R-:W-:-:S04]  /*6880*/  IADD3 R0, R0, 0x10, R2 ;  /* 0x0000001000007810 */ /* 0x000fc80007ffe002 */
[----:B------:R-:W-:-:S04]  /*6890*/  PRMT R0, RZ, 0x654, R0 ;  /* 0x00000654ff007816 */ /* 0x000fc80000000000 */
[----:B------:R1:W-:Y:S01]  /*68a0*/  SYNCS.ARRIVE.TRANS64.RED.A1T0 RZ, [R0+URZ], RZ ;  /* 0x000000ff00ff79a7 */ /* 0x0003e2000810043f */
[----:B------:R-:W-:Y:S05]  /*68b0*/  @P0 BRA `(.L_x_26) ;  /* 0x0000000000040947 */ /* 0x000fea0003800000 */
[----:B------:R-:W-:Y:S01]  /*68c0*/  BPT.TRAP 0x1 ;  /* 0x000000040000795c */ /* 0x000fe20000300000 */
.L_x_26:
[----:B------:R-:W2:Y:S01]  /*68d0*/  S2R R6, SR_TID.X ;  /* 0x0000000000067919 */ /* 0x000ea20000002100 */
[----:B------:R-:W-:Y:S01]  /*68e0*/  USHF.L.U32 UR40, UR40, 0x7, URZ ;  /* 0x0000000728287899 */ /* 0x000fe2000800063f */
[----:B------:R-:W-:Y:S01]  /*68f0*/  IMAD.MOV.U32 R7, RZ, RZ, -0x2 ;  /* 0xfffffffeff077424 */ /* 0x000fe200078e00ff */
[----:B------:R-:W-:Y:S02]  /*6900*/  UIMAD.WIDE UR6, UR49, 0x200, URZ ;  /* 0x00000200310678a5 */ /* 0x000fe4000f8e023f */
[----:B------:R-:W-:Y:S02]  /*6910*/  USHF.R.S32.HI UR10, URZ, 0x1f, UR41 ;  /* 0x0000001f3f0a7899 */ /* 0x000fe40008011429 */
[----:B------:R-:W-:Y:S01]  /*6920*/  IMAD.U32 R22, RZ, RZ, UR40 ;  /* 0x00000028ff167e24 */ /* 0x000fe2000f8e00ff */
[----:B------:R-:W-:Y:S01]  /*6930*/  ULDC.64 UR8, c[0x0][0x5d0] ;  /* 0x0001740000087ab9 */ /* 0x000fe20000000a00 */
[----:B------:R-:W-:Y:S02]  /*6940*/  UIADD3 UR37, UR48, UR37, URZ ;  /* 0x0000002530257290 */ /* 0x000fe4000fffe03f */
[----:B------:R-:W-:-:S02]  /*6950*/  UIMAD UR4, UR10, UR8, URZ ;  /* 0x000000080a0472a4 */ /* 0x000fc4000f8e023f */
[----:B------:R-:W-:Y:S02]  /*6960*/  USHF.L.U32 UR49, UR49, 0x9, URZ ;  /* 0x0000000931317899 */ /* 0x000fe4000800063f */
[----:B------:R-:W-:Y:S01]  /*6970*/  UIMAD UR4, UR41, UR9, UR4 ;  /* 0x00000009290472a4 */ /* 0x000fe2000f8e0204 */
[----:B------:R-:W-:Y:S01]  /*6980*/  ULDC UR5, c[0x0][0x284] ;  /* 0x0000a10000057ab9 */ /* 0x000fe20000000800 */
[----:B------:R-:W-:Y:S01]  /*6990*/  UISETP.GT.U32.AND UP0, UPT, UR37, 0x1, UPT ;  /* 0x000000012500788c */ /* 0x000fe2000bf04070 */
[----:B------:R-:W-:-:S03]  /*69a0*/  IMAD.U32 R14, RZ, RZ, UR5 ;  /* 0x00000005ff0e7e24 */ /* 0x000fc6000f8e00ff */
[----:B------:R-:W-:Y:S01]  /*69b0*/  UISETP.LT.U32.AND UP0, UPT, UR48, 0x2, UP0 ;  /* 0x000000023000788c */ /* 0x000fe20008701070 */
[--C-:B--2---:R-:W-:Y:S01]  /*69c0*/  SHF.R.U32.HI R2, RZ, 0x7, R6.reuse ;  /* 0x00000007ff027819 */ /* 0x104fe20000011606 */
[----:B------:R-:W-:Y:S01]  /*69d0*/  IMAD.SHL.U32 R23, R6, 0x2, RZ ;  /* 0x0000000206177824 */ /* 0x000fe200078e00ff */
[----:B-1----:R-:W-:Y:S02]  /*69e0*/  SHF.R.U32.HI R0, RZ, 0x2, R6 ;  /* 0x00000002ff007819 */ /* 0x002fe40000011606 */
[----:B------:R-:W-:Y:S02]  /*69f0*/  LOP3.LUT R2, R2, 0x1, RZ, 0xc0, !PT ;  /* 0x0000000102027812 */ /* 0x000fe400078ec0ff */
[----:B------:R-:W-:Y:S02]  /*6a00*/  LOP3.LUT R4, R6, 0x60, RZ, 0xc0, !PT ;  /* 0x0000006006047812 */ /* 0x000fe400078ec0ff */
[----:B------:R-:W-:Y:S01]  /*6a10*/  LOP3.LUT R0, R0, 0x7, RZ, 0xc0, !PT ;  /* 0x0000000700007812 */ /* 0x000fe200078ec0ff */
[----:B0-----:R-:W-:Y:S01]  /*6a20*/  IMAD.SHL.U32 R3, R2, 0x40, RZ ;  /* 0x0000004002037824 */ /* 0x001fe200078e00ff */
[----:B------:R-:W-:-:S02]  /*6a30*/  SHF.R.U32.HI R4, RZ, 0x1, R4 ;  /* 0x00000001ff047819 */ /* 0x000fc40000011604 */
[----:B------:R-:W-:Y:S02]  /*6a40*/  LOP3.LUT R22, R22, 0x6, R23, 0xf8, !PT ;  /* 0x0000000616167812 */ /* 0x000fe400078ef817 */
[--C-:B------:R-:W-:Y:S02]  /*6a50*/  LOP3.LUT R3, R3, 0x40, R0.reuse, 0xe2, !PT ;  /* 0x0000004003037812 */ /* 0x100fe400078ee200 */
[----:B------:R-:W-:Y:S02]  /*6a60*/  IADD3 R0, RZ, -R4, -R0 ;  /* 0x80000004ff007210 */ /* 0x000fe40007ffe800 */
[----:B------:R-:W-:Y:S01]  /*6a70*/  LOP3.LUT R3, R3, UR6, R4, 0xfe, !PT ;  /* 0x0000000603037c12 */ /* 0x000fe2000f8efe04 */
[----:B------:R-:W-:Y:S01]  /*6a80*/  IMAD.U32 R4, RZ, RZ, UR8 ;  /* 0x00000008ff047e24 */ /* 0x000fe2000f8e00ff */
[----:B------:R-:W-:Y:S01]  /*6a90*/  SHF.R.S32.HI R23, RZ, 0x1f, R22 ;  /* 0x0000001fff177819 */ /* 0x000fe20000011416 */
[----:B------:R-:W-:Y:S01]  /*6aa0*/  ULDC UR8, c[0x0][0x288] ;  /* 0x0000a20000087ab9 */ /* 0x000fe20000000800 */
[----:B------:R-:W-:Y:S01]  /*6ab0*/  IMAD R0, R2, -0x40, R0 ;  /* 0xffffffc002007824 */ /* 0x000fe200078e0200 */
[----:B------:R-:W-:Y:S01]  /*6ac0*/  UISETP.GE.AND UP1, UPT, UR40, UR8, UPT ;  /* 0x000000082800728c */ /* 0x000fe2000bf26270 */
[----:B------:R-:W-:-:S03]  /*6ad0*/  IMAD.WIDE.U32 R4, R4, UR41, R22 ;  /* 0x0000002904047c25 */ /* 0x000fc6000f8e0016 */
[----:B------:R-:W-:Y:S02]  /*6ae0*/  UISETP.GE.OR UP1, UPT, UR49, UR5, UP1 ;  /* 0x000000053100728c */ /* 0x000fe40008f26670 */
[----:B------:R-:W-:Y:S01]  /*6af0*/  IADD3 R14, R14, -UR49, R0 ;  /* 0x800000310e0e7c10 */ /* 0x000fe2000fffe000 */
[----:B------:R-:W-:Y:S01]  /*6b00*/  VIADD R5, R5, UR4 ;  /* 0x0000000405057c36 */ /* 0x000fe20008000000 */
[----:B------:R-:W-:Y:S01]  /*6b10*/  USHF.R.U32.HI UR4, URZ, 0x1, UR37 ;  /* 0x000000013f047899 */ /* 0x000fe20008011625 */
[----:B------:R-:W-:Y:S01]  /*6b20*/  LOP3.LUT R0, R6, 0x3, RZ, 0xc0, !PT ;  /* 0x0000000306007812 */ /* 0x000fe200078ec0ff */
[----:B------:R-:W-:Y:S01]  /*6b30*/  USEL UR5, URZ, 0x1, !UP0 ;  /* 0x000000013f057887 */ /* 0x000fe2000c000000 */
[----:B------:R-:W-:Y:S01]  /*6b40*/  PLOP3.LUT P0, PT, PT, PT, UP1, 0x80, 0x0 ;  /* 0x000000000000781c */ /* 0x000fe20003f0f018 */
[----:B------:R-:W-:Y:S02]  /*6b50*/  ULOP3.LUT UR4, UR4, 0x1, URZ, 0xc0, !UPT ;  /* 0x0000000104047892 */ /* 0x000fe4000f8ec03f */
[----:B------:R-:W-:Y:S01]  /*6b60*/  IMAD R0, R0, R7, UR8 ;  /* 0x0000000800007e24 */ /* 0x000fe2000f8e0207 */
[----:B------:R-:W-:-:S02]  /*6b70*/  ULOP3.LUT UR37, UR37, 0x1, URZ, 0xc0, !UPT ;  /* 0x0000000125257892 */ /* 0x000fc4000f8ec03f */
[----:B------:R-:W-:Y:S01]  /*6b80*/  UISETP.NE.U32.AND UP2, UPT, UR4, 0x1, UPT ;  /* 0x000000010400788c */ /* 0x000fe2000bf45070 */
[----:B------:R-:W-:Y:S01]  /*6b90*/  VIADD R0, R0, -UR40 ;  /* 0x8000002800007c36 */ /* 0x000fe20008000000 */
[----:B------:R-:W-:Y:S02]  /*6ba0*/  UMOV UR49, 0xffffffff ;  /* 0xffffffff00317882 */ /* 0x000fe40000000000 */
[----:B------:R-:W-:-:S04]  /*6bb0*/  UISETP.GT.U32.AND UP2, UPT, UR48, 0x1, !UP2 ;  /* 0x000000013000788c */ /* 0x000fc8000d744070 */
[----:B------:R-:W-:-:S04]  /*6bc0*/  USEL UR4, URZ, 0x1, !UP2 ;  /* 0x000000013f047887 */ /* 0x000fc8000d000000 */
[----:B------:R-:W-:Y:S01]  /*6bd0*/  ULOP3.LUT UR36, UR4, UR36, UR5, 0x96, !UPT ;  /* 0x0000002404247292 */ /* 0x000fe2000f8e9605 */
[----:B------:R-:W-:Y:S11]  /*6be0*/  @P0 BRA `(.L_x_28) ;  /* 0x0000010c00580947 */ /* 0x000ff60003800000 */
[----:B------:R-:W-:Y:S01]  /*6bf0*/  ISETP.NE.AND P0, PT, R18, RZ, PT ;  /* 0x000000ff1200720c */ /* 0x000fe20003f05270 */
[----:B------:R-:W-:Y:S01]  /*6c00*/  ULDC.64 UR12, c[0x0][0x5c8] ;  /* 0x00017200000c7ab9 */ /* 0x000fe20000000a00 */
[----:B------:R-:W-:Y:S01]  /*6c10*/  BSSY B0, `(.L_x_28) ;  /* 0x00010d3000007945 */ /* 0x000fe20003800000 */
[----:B------:R-:W-:Y:S01]  /*6c20*/  UIMAD UR4, UR7, UR12, URZ ;  /* 0x0000000c070472a4 */ /* 0x000fe2000f8e023f */
[----:B------:R-:W-:Y:S02]  /*6c30*/  IMAD.U32 R15, RZ, RZ, UR13 ;  /* 0x0000000dff0f7e24 */ /* 0x000fe4000f8e00ff */
[----:B------:R-:W-:-:S04]  /*6c40*/  IMAD.WIDE.U32 R4, R3, UR12, R4 ;  /* 0x0000000c03047c25 */ /* 0x000fc8000f8e0004 */
[----:B------:R-:W-:-:S04]  /*6c50*/  IMAD R15, R3, R15, UR4 ;  /* 0x00000004030f7e24 */ /* 0x000fc8000f8e020f */
[----:B------:R-:W-:Y:S01]  /*6c60*/  IMAD.IADD R15, R5, 0x1, R15 ;  /* 0x00000001050f7824 */ /* 0x000fe200078e020f */
[----:B------:R-:W-:Y:S06]  /*6c70*/  @!P0 BRA `(.L_x_29) ;  /* 0x000000b000fc8947 */ /* 0x000fec0003800000 */
[----:B------:R-:W0:Y:S01]  /*6c80*/  LDC.64 R10, c[0x0][0x5b0] ;  /* 0x00016c00ff0a7b82 */ /* 0x000e220000000a00 */
[----:B------:R-:W-:Y:S01]  /*6c90*/  ULDC.64 UR8, c[0x0][0x5b8] ;  /* 0x00016e0000087ab9 */ /* 0x000fe20000000a00 */
[----:B------:R-:W-:Y:S01]  /*6ca0*/  ISETP.GE.AND P1, PT, R14, 0x1, PT ;  /* 0x000000010e00780c */ /* 0x000fe20003f26270 */
[----:B------:R-:W-:Y:S02]  /*6cb0*/  UIMAD UR4, UR10, UR8, URZ ;  /* 0x000000080a0472a4 */ /* 0x000fe4000f8e023f */
[----:B------:R-:W-:Y:S01]  /*6cc0*/  IMAD.U32 R2, RZ, RZ, UR8 ;  /* 0x00000008ff027e24 */ /* 0x000fe2000f8e00ff */
[----:B------:R-:W-:Y:S01]  /*6cd0*/  BSSY B1, `(.L_x_30) ;  /* 0x000000e000017945 */ /* 0x000fe20003800000 */
[----:B------:R-:W-:Y:S01]  /*6ce0*/  ISETP.LT.OR P2, PT, R0, 0x1, !P1 ;  /* 0x000000010000780c */ /* 0x000fe20004f41670 */
[----:B------:R-:W-:Y:S01]  /*6cf0*/  UIMAD UR4, UR41, UR9, UR4 ;  /* 0x00000009290472a4 */ /* 0x000fe2000f8e0204 */
[----:B------:R-:W1:Y:S01]  /*6d00*/  LDC.64 R12, c[0x0][0x5a8] ;  /* 0x00016a00ff0c7b82 */ /* 0x000e620000000a00 */
[----:B------:R-:W-:-:S04]  /*6d10*/  IMAD.WIDE.U32 R22, R2, UR41, R22 ;  /* 0x0000002902167c25 */ /* 0x000fc8000f8e0016 */
[----:B------:R-:W-:Y:S02]  /*6d20*/  VIADD R21, R23, UR4 ;  /* 0x0000000417157c36 */ /* 0x000fe40008000000 */
[----:B------:R-:W-:Y:S02]  /*6d30*/  IMAD.MOV.U32 R20, RZ, RZ, R22 ;  /* 0x000000ffff147224 */ /* 0x000fe400078e0016 */
[----:B0-----:R-:W-:Y:S02]  /*6d40*/  IMAD R218, R10, UR7, RZ ;  /* 0x000000070ada7c24 */ /* 0x001fe4000f8e02ff */
[----:B------:R-:W-:-:S04]  /*6d50*/  IMAD.WIDE.U32 R6, R3, R10, R20 ;  /* 0x0000000a03067225 */ /* 0x000fc800078e0014 */
[----:B------:R-:W-:Y:S01]  /*6d60*/  IMAD R218, R3, R11, R218 ;  /* 0x0000000b03da7224 */ /* 0x000fe200078e02da */
[----:B-1----:R-:W-:-:S04]  /*6d70*/  IADD3 R8, P0, R6, R12, RZ ;  /* 0x0000000c06087210 */ /* 0x002fc80007f1e0ff */
[----:B------:R-:W-:Y:S01]  /*6d80*/  IADD3.X R9, R13, R7, R218, P0, !PT ;  /* 0x000000070d097210 */ /* 0x000fe200007fe4da */
[----:B------:R-:W-:Y:S08]  /*6d90*/  @P2 BRA `(.L_x_31) ;  /* 0x0000000000042947 */ /* 0x000ff00003800000 */
[----:B------:R0:W5:Y:S02]  /*6da0*/  LDG.E.U8 R16, desc[UR50][R8.64] ;  /* 0x0000003208107981 */ /* 0x000164000c1e1100 */
.L_x_31:
[----:B------:R-:W-:Y:S05]  /*6db0*/  BSYNC B1 ;  /* 0x0000000000017941 */ /* 0x000fea0003800000 */
.L_x_30:
[----:B------:R-:W2:Y:S01]  /*6dc0*/  LDL.LU R6, [R1] ;  /* 0x0000000001067983 */ /* 0x000ea20000300800 */
[----:B-----5:R-:W-:Y:S01]  /*6dd0*/  LOP3.LUT R2, R16, 0xffff, RZ, 0xc0, !PT ;  /* 0x0000ffff10027812 */ /* 0x020fe200078ec0ff */
[----:B------:R-:W-:Y:S01]  /*6de0*/  ULDC.64 UR4, c[0x0][0x5c0] ;  /* 0x0001700000047ab9 */ /* 0x000fe20000000a00 */
[----:B------:R-:W-:Y:S01]  /*6df0*/  BSSY B1, `(.L_x_32) ;  /* 0x000000c000017945 */ /* 0x000fe20003800000 */
[----:B------:R-:W-:Y:S02]  /*6e00*/  IADD3 R4, P0, R4, UR4, RZ ;  /* 0x0000000404047c10 */ /* 0x000fe4000ff1e0ff */
[----:B------:R-:W-:Y:S02]  /*6e10*/  PRMT R2, R2, 0x8880, RZ ;  /* 0x0000888002027816 */ /* 0x000fe400000000ff */
[----:B------:R-:W-:Y:S02]  /*6e20*/  IADD3.X R5, R15, UR5, RZ, P0, !PT ;  /* 0x000000050f057c10 */ /* 0x000fe400087fe4ff */
[----:B------:R-:W-:Y:S01]  /*6e30*/  ISETP.LT.OR P0, PT, R0, 0x2, !P1 ;  /* 0x000000020000780c */ /* 0x000fe20004f01670 */
[----:B------:R-:W-:-:S04]  /*6e40*/  IMAD R2, R2, R18, RZ ;  /* 0x0000001202027224 */ /* 0x000fc800078e02ff */
[----:B--2---:R-:W-:-:S05]  /*6e50*/  @!P2 IMAD R6, R6, R17, R2 ;  /* 0x000000110606a224 */ /* 0x004fca00078e0202 */
[----:B------:R1:W-:Y:S03]  /*6e60*/  @!P2 STG.E.U8 desc[UR50][R4.64], R6 ;  /* 0x000000060400a986 */ /* 0x0003e6000c101132 */
[----:B------:R-:W-:Y:S05]  /*6e70*/  @P0 BRA `(.L_x_33) ;  /* 0x00000000000c0947 */ /* 0x000fea0003800000 */
[----:B------:R-:W2:Y:S02]  /*6e80*/  LDG.E.U8 R16, desc[UR50][R8.64+0x1] ;  /* 0x0000013208107981 */ /* 0x000ea4000c1e1100 */
[----:B--2---:R-:W-:-:S05]  /*6e90*/  PRMT R2, R16, 0x8880, RZ ;  /* 0x0000888010027816 */ /* 0x004fca00000000ff */
[----:B------:R-:W-:-:S07]  /*6ea0*/  IMAD R2, R2, R18, RZ ;  /* 0x0000001202027224 */ /* 0x000fce00078e02ff */
.L_x_33:
[----:B------:R-:W-:Y:S05]  /*6eb0*/  BSYNC B1 ;  /* 0x0000000000017941 */ /* 0x000fea0003800000 */
.L_x_32:
[----:B-1----:R-:W2:Y:S01]  /*6ec0*/  LDL.LU R6, [R1+0x4] ;  /* 0x0000040001067983 */ /* 0x002ea20000300800 */
[C---:B------:R-:W-:Y:S01]  /*6ed0*/  SHF.L.U64.HI R217, R10.reuse, 0x3, R11 ;  /* 0x000000030ad97819 */ /* 0x040fe2000001020b */
[----:B------:R-:W-:Y:S01]  /*6ee0*/  IMAD.SHL.U32 R216, R10, 0x8, RZ ;  /* 0x000000080ad87824 */ /* 0x000fe200078e00ff */
[----:B------:R-:W-:Y:S01]  /*6ef0*/  BSSY B1, `(.L_x_34) ;  /* 0x000000d000017945 */ /* 0x000fe20003800000 */
[----:B--2---:R-:W-:-:S05]  /*6f00*/  @!P0 IMAD R6, R6, R17, R2 ;  /* 0x0000001106068224 */ /* 0x004fca00078e0202 */
[----:B------:R1:W-:Y:S01]  /*6f10*/  @!P0 STG.E.U8 desc[UR50][R4.64+0x1], R6 ;  /* 0x0000010604008986 */ /* 0x0003e2000c101132 */
[----:B------:R-:W-:-:S04]  /*6f20*/  ISETP.GE.AND P0, PT, R14, 0x9, PT ;  /* 0x000000090e00780c */ /* 0x000fc80003f06270 */
[----:B------:R-:W-:Y:S01]  /*6f30*/  ISETP.LT.OR P4, PT, R0, 0x1, !P0 ;  /* 0x000000010000780c */ /* 0x000fe20004781670 */
[----:B-1----:R-:W-:-:S04]  /*6f40*/  IMAD.WIDE.U32 R6, R3, R10, R216 ;  /* 0x0000000a03067225 */ /* 0x002fc800078e00d8 */
[----:B------:R-:W-:Y:S01]  /*6f50*/  IMAD.IADD R218, R218, 0x1, R7 ;  /* 0x00000001dada7824 */ /* 0x000fe200078e0207 */
[----:B------:R-:W-:-:S04]  /*6f60*/  IADD3 R6, P2, P3, R22, R12, R6 ;  /* 0x0000000c16067210 */ /* 0x000fc80007b5e006 */
[----:B------:R-:W-:-:S03]  /*6f70*/  IADD3.X R7, R21, R13, R218, P2, P3 ;  /* 0x0000000d15077210 */ /* 0x000fc600017e64da */
[----:B------:R-:W-:Y:S06]  /*6f80*/  @P4 BRA `(.L_x_35) ;  /* 0x00000000000c4947 */ /* 0x000fec0003800000 */
[----:B------:R-:W2:Y:S02]  /*6f90*/  LDG.E.U8 R16, desc[UR50][R6.64] ;  /* 0x0000003206107981 */ /* 0x000ea4000c1e1100 */
[----:B--2---:R-:W-:-:S05]  /*6fa0*/  PRMT R2, R16, 0x8880, RZ ;  /* 0x0000888010027816 */ /* 0x004fca00000000ff */
[----:B------:R-:W-:-:S07]  /*6fb0*/  IMAD R2, R2, R18, RZ ;  /* 0x0000001202027224 */ /* 0x000fce00078e02ff */
.L_x_35:
[----:B------:R-:W-:Y:S05]  /*6fc0*/  BSYNC B1 ;  /* 0x0000000000017941 */ /* 0x000fea0003800000 */
.L_x_34:
[----:B------:R-:W2:Y:S01]  /*6fd0*/  LDL.LU R15, [R1+0x8] ;  /* 0x00000800010f7983 */ /* 0x000ea20000300800 */
[----:B------:R-:W-:Y:S01]  /*6fe0*/  @!P4 IADD3 R218, P2, R4, UR45, RZ ;  /* 0x0000002d04dacc10 */ /* 0x000fe2000ff5e0ff */
[----:B------:R-:W-:Y:S03]  /*6ff0*/  BSSY B1, `(.L_x_36) ;  /* 0x0000009000017945 */ /* 0x000fe60003800000 */
[----:B------:R-:W-:Y:S02]  /*7000*/  @!P4 IADD3.X R219, R5, UR44, RZ, P2, !PT ;  /* 0x0000002c05dbcc10 */ /* 0x000fe400097fe4ff */
[----:B------:R-:W-:Y:S01]  /*7010*/  ISETP.LT.OR P2, PT, R0, 0x2, !P0 ;  /* 0x000000020000780c */ /* 0x000fe20004741670 */
[----:B--2---:R-:W-:-:S05]  /*7020*/  @!P4 IMAD R15, R15, R17, R2 ;  /* 0x000000110f0fc224 */ /* 0x004fca00078e0202 */
[----:B------:R1:W-:Y:S07]  /*7030*/  @!P4 STG.E.U8 desc[UR50][R218.64], R15 ;  /* 0x0000000fda00c986 */ /* 0x0003ee000c101132 */
[----:B------:R-:W-:Y:S05]  /*7040*/  @P2 BRA `(.L_x_37) ;  /* 0x00000000000c2947 */ /* 0x000fea0003800000 */
[----:B------:R-:W2:Y:S02]  /*7050*/  LDG.E.U8 R16, desc[UR50][R6.64+0x1] ;  /* 0x0000013206107981 */ /* 0x000ea4000c1e1100 */
[----:B--2---:R-:W-:-:S05]  /*7060*/  PRMT R2, R16, 0x8880, RZ ;  /* 0x0000888010027816 */ /* 0x004fca00000000ff */
[----:B------:R-:W-:-:S07]  /*7070*/  IMAD R2, R2, R18, RZ ;  /* 0x0000001202027224 */ /* 0x000fce00078e02ff */
.L_x_37:
[----:B------:R-:W-:Y:S05]  /*7080*/  BSYNC B1 ;  /* 0x0000000000017941 */ /* 0x000fea0003800000 */
.L_x_36:
[----:B-1----:R-:W2:Y:S01]  /*7090*/  LDL.LU R15, [R1+0xc] ;  /* 0x00000c00010f7983 */ /* 0x002ea20000300800 */
[----:B------:R-:W-:Y:S01]  /*70a0*/  @!P2 IADD3 R218, P3, R4, UR45, RZ ;  /* 0x0000002d04daac10 */ /* 0x000fe2000ff7e0ff */
[----:B------:R-:W-:Y:S01]  /*70b0*/  BSSY B1, `(.L_x_38) ;  /* 0x000000b000017945 */ /* 0x000fe20003800000 */
[C---:B------:R-:W-:Y:S02]  /*70c0*/  ISETP.LT.OR P4, PT, R0.reuse, 0x9, !P0 ;  /* 0x000000090000780c */ /* 0x040fe40004781670 */
[----:B------:R-:W-:Y:S02]  /*70d0*/  @!P2 IADD3.X R219, R5, UR44, RZ, P3, !PT ;  /* 0x0000002c05dbac10 */ /* 0x000fe40009ffe4ff */
[----:B------:R-:W-:Y:S01]  /*70e0*/  ISETP.LT.OR P3, PT, R0, 0xa, !P1 ;  /* 0x0000000a0000780c */ /* 0x000fe20004f61670 */
[----:B--2---:R-:W-:-:S05]  /*70f0*/  @!P2 IMAD R15, R15, R17, R2 ;  /* 0x000000110f0fa224 */ /* 0x004fca00078e0202 */
[----:B------:R1:W-:Y:S01]  /*7100*/  @!P2 STG.E.U8 desc[UR50][R218.64+0x1], R15 ;  /* 0x0000010fda00a986 */ /* 0x0003e2000c101132 */
[----:B------:R-:W-:-:S13]  /*7110*/  ISETP.LT.OR P2, PT, R0, 0x9, !P1 ;  /* 0x000000090000780c */ /* 0x000fda0004f41670 */
[----:B-1----:R-:W-:Y:S05]  /*7120*/  @P2 BRA `(.L_x_39) ;  /* 0x00000000000c2947 */ /* 0x002fea0003800000 */
[----:B------:R-:W2:Y:S02]  /*7130*/  LDG.E.U8 R16, desc[UR50][R8.64+0x8] ;  /* 0x0000083208107981 */ /* 0x000ea4000c1e1100 */
[----:B--2---:R-:W-:-:S05]  /*7140*/  PRMT R2, R16, 0x8880, RZ ;  /* 0x0000888010027816 */ /* 0x004fca00000000ff */
[----:B------:R-:W-:-:S07]  /*7150*/  IMAD R2, R2, R18, RZ ;  /* 0x0000001202027224 */ /* 0x000fce00078e02ff */
.L_x_39:
[----:B------:R-:W-:Y:S05]  /*7160*/  BSYNC B1 ;  /* 0x0000000000017941 */ /* 0x000fea0003800000 */
.L_x_38:
[----:B------:R-:W2:Y:S01]  /*7170*/  LDL.LU R15, [R1+0x10] ;  /* 0x00001000010f7983 */ /* 0x000ea20000300800 */
[----:B------:R-:W-:Y:S01]  /*7180*/  BSSY B1, `(.L_x_40) ;  /* 0x0000007000017945 */ /* 0x000fe20003800000 */
[----:B--2---:R-:W-:-:S05]  /*7190*/  @!P2 IMAD R15, R15, R17, R2 ;  /* 0x000000110f0fa224 */ /* 0x004fca00078e0202 */
[----:B------:R1:W-:Y:S01]  /*71a0*/  @!P2 STG.E.U8 desc[UR50][R4.64+0x8], R15 ;  /* 0x0000080f0400a986 */ /* 0x0003e2000c101132 */
[----:B------:R-:W-:Y:S05]  /*71b0*/  @P3 BRA `(.L_x_41) ;  /* 0x00000000000c3947 */ /* 0x000fea0003800000 */
[----:B------:R-:W2:Y:S02]  /*71c0*/  LDG.E.U8 R16, desc[UR50][R8.64+0x9] ;  /* 0x0000093208107981 */ /* 0x000ea4000c1e1100 */
[----:B--2---:R-:W-:-:S05]  /*71d0*/  PRMT R2, R16, 0x8880, RZ ;  /* 0x0000888010027816 */ /* 0x004fca00000000ff */
[----:B------:R-:W-:-:S07]  /*71e0*/  IMAD R2, R2, R18, RZ ;  /* 0x0000001202027224 */ /* 0x000fce00078e02ff */
.L_x_41:
[----:B------:R-:W-:Y:S05]  /*71f0*/  BSYNC B1 ;  /* 0x0000000000017941 */ /* 0x000fea0003800000 */
.L_x_40:
[----:B-1----:R-:W2:Y:S01]  /*7200*/  LDL.LU R15, [R1+0x14] ;  /* 0x00001400010f7983 */ /* 0x002ea20000300800 */
[----:B------:R-:W-:Y:S01]  /*7210*/  BSSY B1, `(.L_x_42) ;  /* 0x0000009000017945 */ /* 0x000fe20003800000 */
[----:B------:R-:W-:Y:S01]  /*7220*/  ISETP.LT.OR P2, PT, R0, 0xa, !P0 ;  /* 0x0000000a0000780c */ /* 0x000fe20004741670 */
[----:B--2---:R-:W-:-:S05]  /*7230*/  @!P3 IMAD R15, R15, R17, R2 ;  /* 0x000000110f0fb224 */ /* 0x004fca00078e0202 */
[----:B------:R1:W-:Y:S01]  /*7240*/  @!P3 STG.E.U8 desc[UR50][R4.64+0x9], R15 ;  /* 0x0000090f0400b986 */ /* 0x0003e2000c101132 */
[----:B------:R-:W-:Y:S01]  /*7250*/  @!P4 IADD3 R218, P3, R4, UR45, RZ ;  /* 0x0000002d04dacc10 */ /* 0x000fe2000ff7e0ff */
[----:B------:R-:W-:-:S12]  /*7260*/  @P4 BRA `(.L_x_43) ;  /* 0x00000000000c4947 */ /* 0x000fd80003800000 */
[----:B------:R-:W2:Y:S02]  /*7270*/  LDG.E.U8 R16, desc[UR50][R6.64+0x8] ;  /* 0x0000083206107981 */ /* 0x000ea4000c1e1100 */
[----:B--2---:R-:W-:-:S05]  /*7280*/  PRMT R2, R16, 0x8880, RZ ;  /* 0x0000888010027816 */ /* 0x004fca00000000ff */
[----:B------:R-:W-:-:S07]  /*7290*/  IMAD R2, R2, R18, RZ ;  /* 0x0000001202027224 */ /* 0x000fce00078e02ff */
.L_x_43:
[----:B------:R-:W-:Y:S05]  /*72a0*/  BSYNC B1 ;  /* 0x0000000000017941 */ /* 0x000fea0003800000 */
.L_x_42:
[----:B-1----:R-:W2:Y:S01]  /*72b0*/  LDL.LU R15, [R1+0x18] ;  /* 0x00001800010f7983 */ /* 0x002ea20000300800 */
[----:B------:R-:W-:Y:S01]  /*72c0*/  @!P4 IADD3.X R219, R5, UR44, RZ, P3, !PT ;  /* 0x0000002c05dbcc10 */ /* 0x000fe20009ffe4ff */
[----:B------:R-:W-:Y:S01]  /*72d0*/  BSSY B1, `(.L_x_44) ;  /* 0x000000b000017945 */ /* 0x000fe20003800000 */
[C---:B------:R-:W-:Y:S02]  /*72e0*/  ISETP.LT.OR P5, PT, R0.reuse, 0x12, !P1 ;  /* 0x000000120000780c */ /* 0x040fe40004fa1670 */
[----:B------:R-:W-:Y:S01]  /*72f0*/  ISETP.LT.OR P3, PT, R0, 0x11, !P0 ;  /* 0x000000110000780c */ /* 0x000fe20004761670 */
[----:B--2---:R-:W-:-:S05]  /*7300*/  @!P4 IMAD R15, R15, R17, R2 ;  /* 0x000000110f0fc224 */ /* 0x004fca00078e0202 */
[----:B------:R1:W-:Y:S01]  /*7310*/  @!P4 STG.E.U8 desc[UR50][R218.64+0x8], R15 ;  /* 0x0000080fda00c986 */ /* 0x0003e2000c101132 */
[----:B------:R-:W-:Y:S02]  /*7320*/  ISETP.LT.OR P4, PT, R0, 0x11, !P1 ;  /* 0x000000110000780c */ /* 0x000fe40004f81670 */
[----:B-1----:R-:W-:Y:S01]  /*7330*/  @!P2 IADD3 R218, P6, R4, UR45, RZ ;  /* 0x0000002d04daac10 */ /* 0x002fe2000ffde0ff */
[----:B------:R-:W-:-:S12]  /*7340*/  @P2 BRA `(.L_x_45) ;  /* 0x00000000000c2947 */ /* 0x000fd80003800000 */
[----:B------:R-:W2:Y:S02]  /*7350*/  LDG.E.U8 R16, desc[UR50][R6.64+0x9] ;  /* 0x0000093206107981 */ /* 0x000ea4000c1e1100 */
[----:B--2---:R-:W-:-:S05]  /*7360*/  PRMT R2, R16, 0x8880, RZ ;  /* 0x0000888010027816 */ /* 0x004fca00000000ff */
[----:B------:R-:W-:-:S07]  /*7370*/  IMAD R2, R2, R18, RZ ;  /* 0x0000001202027224 */ /* 0x000fce00078e02ff */
.L_x_45:
[----:B------:R-:W-:Y:S05]  /*7380*/  BSYNC B1 ;  /* 0x0000000000017941 */ /* 0x000fea0003800000 */
.L_x_44:
[----:B------:R-:W2:Y:S01]  /*7390*/  LDL.LU R15, [R1+0x1c] ;  /* 0x00001c00010f7983 */ /* 0x000ea20000300800 */
[----:B------:R-:W-:Y:S01]  /*73a0*/  @!P2 IADD3.X R219, R5, UR44, RZ, P6, !PT ;  /* 0x0000002c05dbac10 */ /* 0x000fe2000b7fe4ff */
[----:B------:R-:W-:Y:S01]  /*73b0*/  BSSY B1, `(.L_x_46) ;  /* 0x0000007000017945 */ /* 0x000fe20003800000 */
[----:B--2---:R-:W-:-:S05]  /*73c0*/  @!P2 IMAD R15, R15, R17, R2 ;  /* 0x000000110f0fa224 */ /* 0x004fca00078e0202 */
[----:B------:R1:W-:Y:S01]  /*73d0*/  @!P2 STG.E.U8 desc[UR50][R218.64+0x9], R15 ;  /* 0x0000090fda00a986 */ /* 0x0003e2000c101132 */
[----:B------:R-:W-:Y:S05]  /*73e0*/  @P4 BRA `(.L_x_47) ;  /* 0x00000000000c4947 */ /* 0x000fea0003800000 */
[----:B------:R-:W2:Y:S02]  /*73f0*/  LDG.E.U8 R16, desc[UR50][R8.64+0x10] ;  /* 0x0000103208107981 */ /* 0x000ea4000c1e1100 */
[----:B--2---:R-:W-:-:S05]  /*7400*/  PRMT R2, R16, 0x8880, RZ ;  /* 0x0000888010027816 */ /* 0x004fca00000000ff */
[----:B------:R-:W-:-:S07]  /*7410*/  IMAD R2, R2, R18, RZ ;  /* 0x0000001202027224 */ /* 0x000fce00078e02ff */
.L_x_47:
[----:B------:R-:W-:Y:S05]  /*7420*/  BSYNC B1 ;  /* 0x0000000000017941 */ /* 0x000fea0003800000 */
.L_x_46:
[----:B-1----:R-:W2:Y:S01]  /*7430*/  LDL.LU R15, [R1+0x20] ;  /* 0x00002000010f7983 */ /* 0x002ea20000300800 */
[----:B------:R-:W-:Y:S01]  /*7440*/  BSSY B1, `(.L_x_48) ;  /* 0x0000007000017945 */ /* 0x000fe20003800000 */
[----:B--2---:R-:W-:-:S05]  /*7450*/  @!P4 IMAD R15, R15, R17, R2 ;  /* 0x000000110f0fc224 */ /* 0x004fca00078e0202 */
[----:B------:R1:W-:Y:S01]  /*7460*/  @!P4 STG.E.U8 desc[UR50][R4.64+0x10], R15 ;  /* 0x0000100f0400c986 */ /* 0x0003e2000c101132 */
[----:B------:R-:W-:Y:S05]  /*7470*/  @P5 BRA `(.L_x_49) ;  /* 0x00000000000c5947 */ /* 0x000fea0003800000 */
[----:B------:R-:W2:Y:S02]  /*7480*/  LDG.E.U8 R16, desc[UR50][R8.64+0x11] ;  /* 0x0000113208107981 */ /* 0x000ea4000c1e1100 */
[----:B--2---:R-:W-:-:S05]  /*7490*/  PRMT R2, R16, 0x8880, RZ ;  /* 0x0000888010027816 */ /* 0x004fca00000000ff */
[----:B------:R-:W-:-:S07]  /*74a0*/  IMAD R2, R2, R18, RZ ;  /* 0x0000001202027224 */ /* 0x000fce00078e02ff */
.L_x_49:
[----:B------:R-:W-:Y:S05]  /*74b0*/  BSYNC B1 ;  /* 0x0000000000017941 */ /* 0x000fea0003800000 */
.L_x_48:
[----:B-1----:R-:W2:Y:S01]  /*74c0*/  LDL.LU R15, [R1+0x24] ;  /* 0x00002400010f7983 */ /* 0x002ea20000300800 */
[----:B------:R-:W-:Y:S01]  /*74d0*/  BSSY B1, `(.L_x_50) ;  /* 0x0000009000017945 */ /* 0x000fe20003800000 */
[----:B------:R-:W-:Y:S02]  /*74e0*/  ISETP.LT.OR P2, PT, R0, 0x12, !P0 ;  /* 0x000000120000780c */ /* 0x000fe40004741670 */
[----:B------:R-:W-:Y:S01]  /*74f0*/  @!P3 IADD3 R218, P4, R4, UR45, RZ ;  /* 0x0000002d04dabc10 */ /* 0x000fe2000ff9e0ff */
[----:B--2---:R-:W-:-:S05]  /*7500*/  @!P5 IMAD R15, R15, R17, R2 ;  /* 0x000000110f0fd224 */ /* 0x004fca00078e0202 */
[----:B------:R1:W-:Y:S01]  /*7510*/  @!P5 STG.E.U8 desc[UR50][R4.64+0x11], R15 ;  /* 0x0000110f0400d986 */ /* 0x0003e2000c101132 */
[----:B------:R-:W-:Y:S06]  /*7520*/  @P3 BRA `(.L_x_51) ;  /* 0x00000000000c3947 */ /* 0x000fec0003800000 */
[----:B------:R-:W2:Y:S02]  /*7530*/  LDG.E.U8 R16, desc[UR50][R6.64+0x10] ;  /* 0x0000103206107981 */ /* 0x000ea4000c1e1100 */
[----:B--2---:R-:W-:-:S05]  /*7540*/  PRMT R2, R16, 0x8880, RZ ;  /* 0x0000888010027816 */ /* 0x004fca00000000ff */
[----:B------:R-:W-:-:S07]  /*7550*/  IMAD R2, R2, R18, RZ ;  /* 0x0000001202027224 */ /* 0x000fce00078e02ff */
.L_x_51:
[----:B------:R-:W-:Y:S05]  /*7560*/  BSYNC B1 ;  /* 0x0000000000017941 */ /* 0x000fea0003800000 */
.L_x_50:
        /* <DEDUP_REMOVED lines=13> */
.L_x_53:
[----:B------:R-:W-:Y:S05]  /*7640*/  BSYNC B1 ;  /* 0x0000000000017941 */ /* 0x000fea0003800000 */
.L_x_52:
        /* <DEDUP_REMOVED lines=9> */
.L_x_55:
[----:B------:R-:W-:Y:S05]  /*76e0*/  BSYNC B1 ;  /* 0x0000000000017941 */ /* 0x000fea0003800000 */
.L_x_54:
        /* <DEDUP_REMOVED lines=8> */
.L_x_57:
[----:B------:R-:W-:Y:S05]  /*7770*/  BSYNC B1 ;  /* 0x0000000000017941 */ /* 0x000fea0003800000 */
.L_x_56:
        /* <DEDUP_REMOVED lines=10> */
.L_x_59:
[----:B------:R-:W-:Y:S05]  /*7820*/  BSYNC B1 ;  /* 0x0000000000017941 */ /* 0x000fea0003800000 */
.L_x_58:
        /* <DEDUP_REMOVED lines=13> */
.L_x_61:
[----:B------:R-:W-:Y:S05]  /*7900*/  BSYNC B1 ;  /* 0x0000000000017941 */ /* 0x000fea0003800000 */
.L_x_60:
        /* <DEDUP_REMOVED lines=9> */
.L_x_63:
[----:B------:R-:W-:Y:S05]  /*79a0*/  BSYNC B1 ;  /* 0x0000000000017941 */ /* 0x000fea0003800000 */
.L_x_62:
        /* <DEDUP_REMOVED lines=8> */
.L_x_65:
[----:B------:R-:W-:Y:S05]  /*7a30*/  BSYNC B1 ;  /* 0x0000000000017941 */ /* 0x000fea0003800000 */
.L_x_64:
        /* <DEDUP_REMOVED lines=10> */
.L_x_67:
[----:B------:R-:W-:Y:S05]  /*7ae0*/  BSYNC B1 ;  /* 0x0000000000017941 */ /* 0x000fea0003800000 */
.L_x_66:
        /* <DEDUP_REMOVED lines=13> */
.L_x_69:
[----:B------:R-:W-:Y:S05]  /*7bc0*/  BSYNC B1 ;  /* 0x0000000000017941 */ /* 0x000fea0003800000 */
.L_x_68:
        /* <DEDUP_REMOVED lines=9> */
.L_x_71:
[----:B------:R-:W-:Y:S05]  /*7c60*/  BSYNC B1 ;  /* 0x0000000000017941 */ /* 0x000fea0003800000 */
.L_x_70:
        /* <DEDUP_REMOVED lines=8> */
.L_x_73:
[----:B------:R-:W-:Y:S05]  /*7cf0*/  BSYNC B1 ;  /* 0x0000000000017941 */ /* 0x000fea0003800000 */
.L_x_72:
[----:B-1----:R-:W2:Y:S01]  /*7d00*/  LDL.LU R15, [R1+0x54] ;  /* 0x00005400010f7983 */ /* 0x002ea20000300800 */
[----:B------:R-:W-:Y:S01]  /*7d10*/  BSSY B1, `(.L_x_74) ;  /* 0x000000b000017945 */ /* 0x000fe20003800000 */
[C---:B------:R-:W-:Y:S02]  /*7d20*/  ISETP.LT.OR P4, PT, R0.reuse, 0x2a, !P0 ;  /* 0x0000002a0000780c */ /* 0x040fe40004781670 */
[----:B------:R-:W-:Y:S01]  /*7d30*/  ISETP.LT.OR P3, PT, R0, 0x31, !P0 ;  /* 0x000000310000780c */ /* 0x000fe20004761670 */
[----:B--2---:R-:W-:-:S05]  /*7d40*/  @!P5 IMAD R15, R15, R17, R2 ;  /* 0x000000110f0fd224 */ /* 0x004fca00078e0202 */
[----:B------:R1:W-:Y:S01]  /*7d50*/  @!P5 STG.E.U8 desc[UR50][R4.64+0x29], R15 ;  /* 0x0000290f0400d986 */ /* 0x0003e2000c101132 */
[----:B------:R-:W-:-:S04]  /*7d60*/  @!P2 IADD3 R220, P5, R4, UR45, RZ ;  /* 0x0000002d04dcac10 */ /* 0x000fc8000ffbe0ff */
[----:B------:R-:W-:Y:S01]  /*7d70*/  @!P2 IADD3.X R221, R5, UR44, RZ, P5, !PT ;  /* 0x0000002c05ddac10 */ /* 0x000fe2000affe4ff */
[----:B------:R-:W-:Y:S08]  /*7d80*/  @P2 BRA `(.L_x_75) ;  /* 0x00000000000c2947 */ /* 0x000ff00003800000 */
[----:B------:R-:W2:Y:S02]  /*7d90*/  LDG.E.U8 R16, desc[UR50][R6.64+0x28] ;  /* 0x0000283206107981 */ /* 0x000ea4000c1e1100 */
[----:B--2---:R-:W-:-:S05]  /*7da0*/  PRMT R2, R16, 0x8880, RZ ;  /* 0x0000888010027816 */ /* 0x004fca00000000ff */
[----:B------:R-:W-:-:S07]  /*7db0*/  IMAD R2, R2, R18, RZ ;  /* 0x0000001202027224 */ /* 0x000fce00078e02ff */
.L_x_75:
[----:B------:R-:W-:Y:S05]  /*7dc0*/  BSYNC B1 ;  /* 0x0000000000017941 */ /* 0x000fea0003800000 */
.L_x_74:
[----:B-1----:R-:W2:Y:S01]  /*7dd0*/  LDL.LU R15, [R1+0x58] ;  /* 0x00005800010f7983 */ /* 0x002ea20000300800 */
[----:B------:R-:W-:Y:S01]  /*7de0*/  @!P4 IADD3 R218, P5, R4, UR45, RZ ;  /* 0x0000002d04dacc10 */ /* 0x000fe2000ffbe0ff */
[----:B------:R-:W-:Y:S03]  /*7df0*/  BSSY B1, `(.L_x_76) ;  /* 0x0000008000017945 */ /* 0x000fe60003800000 */
[----:B------:R-:W-:Y:S01]  /*7e00*/  @!P4 IADD3.X R219, R5, UR44, RZ, P5, !PT ;  /* 0x0000002c05dbcc10 */ /* 0x000fe2000affe4ff */
[----:B--2---:R-:W-:-:S05]  /*7e10*/  @!P2 IMAD R15, R15, R17, R2 ;  /* 0x000000110f0fa224 */ /* 0x004fca00078e0202 */
[----:B------:R1:W-:Y:S01]  /*7e20*/  @!P2 STG.E.U8 desc[UR50][R220.64+0x28], R15 ;  /* 0x0000280fdc00a986 */ /* 0x0003e2000c101132 */
[----:B------:R-:W-:Y:S05]  /*7e30*/  @P4 BRA `(.L_x_77) ;  /* 0x00000000000c4947 */ /* 0x000fea0003800000 */
[----:B------:R-:W2:Y:S02]  /*7e40*/  LDG.E.U8 R16, desc[UR50][R6.64+0x29] ;  /* 0x0000293206107981 */ /* 0x000ea4000c1e1100 */
[----:B--2---:R-:W-:-:S05]  /*7e50*/  PRMT R2, R16, 0x8880, RZ ;  /* 0x0000888010027816 */ /* 0x004fca00000000ff */
[----:B------:R-:W-:-:S07]  /*7e60*/  IMAD R2, R2, R18, RZ ;  /* 0x0000001202027224 */ /* 0x000fce00078e02ff */
.L_x_77:
[----:B------:R-:W-:Y:S05]  /*7e70*/  BSYNC B1 ;  /* 0x0000000000017941 */ /* 0x000fea0003800000 */
.L_x_76:
[----:B-1----:R-:W2:Y:S01]  /*7e80*/  LDL.LU R15, [R1+0x5c] ;  /* 0x00005c00010f7983 */ /* 0x002ea20000300800 */
[C---:B------:R-:W-:Y:S01]  /*7e90*/  ISETP.LT.OR P5, PT, R0.reuse, 0x31, !P1 ;  /* 0x000000310000780c */ /* 0x040fe20004fa1670 */
[----:B------:R-:W-:Y:S01]  /*7ea0*/  BSSY B1, `(.L_x_78) ;  /* 0x000000a000017945 */ /* 0x000fe20003800000 */
[----:B------:R-:W-:Y:S02]  /*7eb0*/  ISETP.LT.OR P2, PT, R0, 0x32, !P0 ;  /* 0x000000320000780c */ /* 0x000fe40004741670 */
[----:B------:R-:W-:Y:S01]  /*7ec0*/  @!P3 IADD3 R220, P6, R4, UR45, RZ ;  /* 0x0000002d04dcbc10 */ /* 0x000fe2000ffde0ff */
[----:B--2---:R-:W-:-:S05]  /*7ed0*/  @!P4 IMAD R15, R15, R17, R2 ;  /* 0x000000110f0fc224 */ /* 0x004fca00078e0202 */
[----:B------:R1:W-:Y:S01]  /*7ee0*/  @!P4 STG.E.U8 desc[UR50][R218.64+0x29], R15 ;  /* 0x0000290fda00c986 */ /* 0x0003e2000c101132 */
[----:B------:R-:W-:Y:S02]  /*7ef0*/  ISETP.LT.OR P4, PT, R0, 0x32, !P1 ;  /* 0x000000320000780c */ /* 0x000fe40004f81670 */
[----:B------:R-:W-:Y:S11]  /*7f00*/  @P5 BRA `(.L_x_79) ;  /* 0x00000000000c5947 */ /* 0x000ff60003800000 */
[----:B------:R-:W2:Y:S02]  /*7f10*/  LDG.E.U8 R16, desc[UR50][R8.64+0x30] ;  /* 0x0000303208107981 */ /* 0x000ea4000c1e1100 */
[----:B--2---:R-:W-:-:S05]  /*7f20*/  PRMT R2, R16, 0x8880, RZ ;  /* 0x0000888010027816 */ /* 0x004fca00000000ff */
[----:B------:R-:W-:-:S07]  /*7f30*/  IMAD R2, R2, R18, RZ ;  /* 0x0000001202027224 */ /* 0x000fce00078e02ff */
.L_x_79:
[----:B------:R-:W-:Y:S05]  /*7f40*/  BSYNC B1 ;  /* 0x0000000000017941 */ /* 0x000fea0003800000 */
.L_x_78:
        /* <DEDUP_REMOVED lines=8> */
.L_x_81:
[----:B------:R-:W-:Y:S05]  /*7fd0*/  BSYNC B1 ;  /* 0x0000000000017941 */ /* 0x000fea0003800000 */
.L_x_80:
[----:B-1----:R-:W2:Y:S01]  /*7fe0*/  LDL.LU R15, [R1+0x64] ;  /* 0x00006400010f7983 */ /* 0x002ea20000300800 */
[----:B------:R-:W-:Y:S01]  /*7ff0*/  BSSY B1, `(.L_x_82) ;  /* 0x0000008000017945 */ /* 0x000fe20003800000 */
[----:B------:R-:W-:Y:S01]  /*8000*/  @!P3 IADD3.X R221, R5, UR44, RZ, P6, !PT ;  /* 0x0000002c05ddbc10 */ /* 0x000fe2000b7fe4ff */
[----:B--2---:R-:W-:-:S05]  /*8010*/  @!P4 IMAD R15, R15, R17, R2 ;  /* 0x000000110f0fc224 */ /* 0x004fca00078e0202 */
[----:B------:R1:W-:Y:S01]  /*8020*/  @!P4 STG.E.U8 desc[UR50][R4.64+0x31], R15 ;  /* 0x0000310f0400c986 */ /* 0x0003e2000c101132 */
[----:B------:R-:W-:Y:S05]  /*8030*/  @P3 BRA `(.L_x_83) ;  /* 0x00000000000c3947 */ /* 0x000fea0003800000 */
[----:B------:R-:W2:Y:S02]  /*8040*/  LDG.E.U8 R16, desc[UR50][R6.64+0x30] ;  /* 0x0000303206107981 */ /* 0x000ea4000c1e1100 */
[----:B--2---:R-:W-:-:S05]  /*8050*/  PRMT R2, R16, 0x8880, RZ ;  /* 0x0000888010027816 */ /* 0x004fca00000000ff */
[----:B------:R-:W-:-:S07]  /*8060*/  IMAD R2, R2, R18, RZ ;  /* 0x0000001202027224 */ /* 0x000fce00078e02ff */
.L_x_83:
[----:B------:R-:W-:Y:S05]  /*8070*/  BSYNC B1 ;  /* 0x0000000000017941 */ /* 0x000fea0003800000 */
.L_x_82:
[----:B-1----:R-:W2:Y:S01]  /*8080*/  LDL.LU R15, [R1+0x68] ;  /* 0x00006800010f7983 */ /* 0x002ea20000300800 */
[----:B------:R-:W-:Y:S01]  /*8090*/  @!P2 IADD3 R218, P5, R4, UR45, RZ ;  /* 0x0000002d04daac10 */ /* 0x000fe2000ffbe0ff */
[----:B------:R-:W-:Y:S01]  /*80a0*/  BSSY B1, `(.L_x_84) ;  /* 0x000000c000017945 */ /* 0x000fe20003800000 */
[C---:B------:R-:W-:Y:S02]  /*80b0*/  ISETP.LT.OR P6, PT, R0.reuse, 0x39, !P1 ;  /* 0x000000390000780c */ /* 0x040fe40004fc1670 */
[----:B------:R-:W-:Y:S02]  /*80c0*/  @!P2 IADD3.X R219, R5, UR44, RZ, P5, !PT ;  /* 0x0000002c05dbac10 */ /* 0x000fe4000affe4ff */
[C---:B------:R-:W-:Y:S02]  /*80d0*/  ISETP.LT.OR P4, PT, R0.reuse, 0x39, !P0 ;  /* 0x000000390000780c */ /* 0x040fe40004781670 */
[----:B------:R-:W-:Y:S01]  /*80e0*/  ISETP.LT.OR P5, PT, R0, 0x3a, !P0 ;  /* 0x0000003a0000780c */ /* 0x000fe200047a1670 */
[----:B--2---:R-:W-:-:S05]  /*80f0*/  @!P3 IMAD R15, R15, R17, R2 ;  /* 0x000000110f0fb224 */ /* 0x004fca00078e0202 */
[----:B------:R1:W-:Y:S01]  /*8100*/  @!P3 STG.E.U8 desc[UR50][R220.64+0x30], R15 ;  /* 0x0000300fdc00b986 */ /* 0x0003e2000c101132 */
[----:B------:R-:W-:Y:S01]  /*8110*/  ISETP.LT.OR P3, PT, R0, 0x3a, !P1 ;  /* 0x0000003a0000780c */ /* 0x000fe20004f61670 */
[----:B------:R-:W-:-:S12]  /*8120*/  @P2 BRA `(.L_x_85) ;  /* 0x00000000000c2947 */ /* 0x000fd80003800000 */
[----:B------:R-:W2:Y:S02]  /*8130*/  LDG.E.U8 R16, desc[UR50][R6.64+0x31] ;  /* 0x0000313206107981 */ /* 0x000ea4000c1e1100 */
[----:B--2---:R-:W-:-:S05]  /*8140*/  PRMT R2, R16, 0x8880, RZ ;  /* 0x0000888010027816 */ /* 0x004fca00000000ff */
[----:B------:R-:W-:-:S07]  /*8150*/  IMAD R2, R2, R18, RZ ;  /* 0x0000001202027224 */ /* 0x000fce00078e02ff */
.L_x_85:
[----:B------:R-:W-:Y:S05]  /*8160*/  BSYNC B1 ;  /* 0x0000000000017941 */ /* 0x000fea0003800000 */
.L_x_84:
        /* <DEDUP_REMOVED lines=8> */
.L_x_87:
[----:B------:R-:W-:Y:S05]  /*81f0*/  BSYNC B1 ;  /* 0x0000000000017941 */ /* 0x000fea0003800000 */
.L_x_86:
        /* <DEDUP_REMOVED lines=8> */
.L_x_89:
[----:B------:R-:W-:Y:S05]  /*8280*/  BSYNC B1 ;  /* 0x0000000000017941 */ /* 0x000fea0003800000 */
.L_x_88:
[----:B-1----:R-:W2:Y:S01]  /*8290*/  LDL.LU R15, [R1+0x74] ;  /* 0x00007400010f7983 */ /* 0x002ea20000300800 */
[----:B------:R-:W-:Y:S01]  /*82a0*/  BSSY B1, `(.L_x_90) ;  /* 0x000000b000017945 */ /* 0x000fe20003800000 */
[----:B------:R-:W-:Y:S02]  /*82b0*/  ISETP.LT.OR P2, PT, R0, 0x41, !P0 ;  /* 0x000000410000780c */ /* 0x000fe40004741670 */
[----:B------:R-:W-:Y:S01]  /*82c0*/  @!P5 IADD3 R218, P6, R4, UR45, RZ ;  /* 0x0000002d04dadc10 */ /* 0x000fe2000ffde0ff */
        /* <DEDUP_REMOVED lines=8> */
.L_x_91:
[----:B------:R-:W-:Y:S05]  /*8350*/  BSYNC B1 ;  /* 0x0000000000017941 */ /* 0x000fea0003800000 */
.L_x_90:
        /* <DEDUP_REMOVED lines=9> */
.L_x_93:
[----:B------:R-:W-:Y:S05]  /*83f0*/  BSYNC B1 ;  /* 0x0000000000017941 */ /* 0x000fea0003800000 */
.L_x_92:
        /* <DEDUP_REMOVED lines=12> */
.L_x_95:
[----:B------:R-:W-:Y:S05]  /*84c0*/  BSYNC B1 ;  /* 0x0000000000017941 */ /* 0x000fea0003800000 */
.L_x_94:
        /* <DEDUP_REMOVED lines=8> */
.L_x_97:
[----:B------:R-:W-:Y:S05]  /*8550*/  BSYNC B1 ;  /* 0x0000000000017941 */ /* 0x000fea0003800000 */
.L_x_96:
        /* <DEDUP_REMOVED lines=9> */
.L_x_99:
[----:B------:R-:W-:Y:S05]  /*85f0*/  BSYNC B1 ;  /* 0x0000000000017941 */ /* 0x000fea0003800000 */
.L_x_98:
        /* <DEDUP_REMOVED lines=14> */
.L_x_101:
[----:B------:R-:W-:Y:S05]  /*86e0*/  BSYNC B1 ;  /* 0x0000000000017941 */ /* 0x000fea0003800000 */
.L_x_100:
        /* <DEDUP_REMOVED lines=8> */
.L_x_103:
[----:B------:R-:W-:Y:S05]  /*8770*/  BSYNC B1 ;  /* 0x0000000000017941 */ /* 0x000fea0003800000 */
.L_x_102:
        /* <DEDUP_REMOVED lines=8> */
.L_x_105:
[----:B------:R-:W-:Y:S05]  /*8800*/  BSYNC B1 ;  /* 0x0000000000017941 */ /* 0x000fea0003800000 */
.L_x_104:
        /* <DEDUP_REMOVED lines=12> */
.L_x_107:
[----:B------:R-:W-:Y:S05]  /*88d0*/  BSYNC B1 ;  /* 0x0000000000017941 */ /* 0x000fea0003800000 */
.L_x_106:
        /* <DEDUP_REMOVED lines=9> */
.L_x_109:
[----:B------:R-:W-:Y:S05]  /*8970*/  BSYNC B1 ;  /* 0x0000000000017941 */ /* 0x000fea0003800000 */
.L_x_108:
        /* <DEDUP_REMOVED lines=12> */
.L_x_111:
[----:B------:R-:W-:Y:S05]  /*8a40*/  BSYNC B1 ;  /* 0x0000000000017941 */ /* 0x000fea0003800000 */
.L_x_110:
        /* <DEDUP_REMOVED lines=8> */
.L_x_113:
[----:B------:R-:W-:Y:S05]  /*8ad0*/  BSYNC B1 ;  /* 0x0000000000017941 */ /* 0x000fea0003800000 */
.L_x_112:
        /* <DEDUP_REMOVED lines=9> */
.L_x_115:
[----:B------:R-:W-:Y:S05]  /*8b70*/  BSYNC B1 ;  /* 0x0000000000017941 */ /* 0x000fea0003800000 */
.L_x_114:
        /* <DEDUP_REMOVED lines=14> */
.L_x_117:
[----:B------:R-:W-:Y:S05]  /*8c60*/  BSYNC B1 ;  /* 0x0000000000017941 */ /* 0x000fea0003800000 */
.L_x_116:
        /* <DEDUP_REMOVED lines=8> */
.L_x_119:
[----:B------:R-:W-:Y:S05]  /*8cf0*/  BSYNC B1 ;  /* 0x0000000000017941 */ /* 0x000fea0003800000 */
.L_x_118:
[----:B-1----:R-:W2:Y:S01]  /*8d00*/  LDL.LU R15, [R1+0xb0] ;  /* 0x0000b000010f7983 */ /* 0x002ea20000300800 */
[----:B------:R-:W-:Y:S01]  /*8d10*/  BSSY B1, `(.L_x_120) ;  /* 0x0000007000017945 */ /* 0x000fe20003800000 */
[----:B--2---:R-:W-:-:S05]  /*8d20*/  @!P6 IMAD R15, R15, R17, R2 ;  /* 0x000000110f0fe224 */ /* 0x004fca00078e0202 */
[----:B------:R1:W-:Y:S01]  /*8d30*/  @!P6 STG.E.U8 desc[UR50][R4.64+0x58], R15 ;  /* 0x0000580f0400e986 */ /* 0x0003e2000c101132 */
[----:B------:R-:W-:Y:S05]  /*8d40*/  @P3 BRA `(.L_x_121) ;  /* 0x00000000000c3947 */ /* 0x000fea0003800000 */
[----:B------:R-:W1:Y:S02]  /*8d50*/  LDG.E.U8 R16, desc[UR50][R8.64+0x59] ;  /* 0x0000593208107981 */ /* 0x000e64000c1e1100 */
[----:B-1----:R-:W-:-:S05]  /*8d60*/  PRMT R15, R16, 0x8880, RZ ;  /* 0x00008880100f7816 */ /* 0x002fca00000000ff */
[----:B------:R-:W-:-:S07]  /*8d70*/  IMAD R2, R15, R18, RZ ;  /* 0x000000120f027224 */ /* 0x000fce00078e02ff */
.L_x_121:
[----:B------:R-:W-:Y:S05]  /*8d80*/  BSYNC B1 ;  /* 0x0000000000017941 */ /* 0x000fea0003800000 */
.L_x_120:
        /* <DEDUP_REMOVED lines=12> */
.L_x_123:
[----:B------:R-:W-:Y:S05]  /*8e50*/  BSYNC B1 ;  /* 0x0000000000017941 */ /* 0x000fea0003800000 */
.L_x_122:
[----:B-1----:R-:W2:Y:S01]  /*8e60*/  LDL.LU R15, [R1+0xb8] ;  /* 0x0000b800010f7983 */ /* 0x002ea20000300800 */
[----:B------:R-:W-:Y:S01]  /*8e70*/  BSSY B1, `(.L_x_124) ;  /* 0x0000008000017945 */ /* 0x000fe20003800000 */
[----:B------:R-:W-:Y:S01]  /*8e80*/  @!P5 IADD3.X R219, R5, UR44, RZ, P6, !PT ;  /* 0x0000002c05dbdc10 */ /* 0x000fe2000b7fe4ff */
[----:B--2---:R-:W-:-:S05]  /*8e90*/  @!P4 IMAD R15, R15, R17, R2 ;  /* 0x000000110f0fc224 */ /* 0x004fca00078e0202 */
[----:B------:R1:W-:Y:S01]  /*8ea0*/  @!P4 STG.E.U8 desc[UR50][R220.64+0x58], R15 ;  /* 0x0000580fdc00c986 */ /* 0x0003e2000c101132 */
[----:B------:R-:W-:Y:S05]  /*8eb0*/  @P5 BRA `(.L_x_125) ;  /* 0x00000000000c5947 */ /* 0x000fea0003800000 */
[----:B------:R-:W1:Y:S02]  /*8ec0*/  LDG.E.U8 R16, desc[UR50][R6.64+0x59] ;  /* 0x0000593206107981 */ /* 0x000e64000c1e1100 */
[----:B-1----:R-:W-:-:S05]  /*8ed0*/  PRMT R15, R16, 0x8880, RZ ;  /* 0x00008880100f7816 */ /* 0x002fca00000000ff */
[----:B------:R-:W-:-:S07]  /*8ee0*/  IMAD R2, R15, R18, RZ ;  /* 0x000000120f027224 */ /* 0x000fce00078e02ff */
.L_x_125:
[----:B------:R-:W-:Y:S05]  /*8ef0*/  BSYNC B1 ;  /* 0x0000000000017941 */ /* 0x000fea0003800000 */
.L_x_124:
        /* <DEDUP_REMOVED lines=9> */
[----:B------:R-:W1:Y:S02]  /*8f90*/  LDG.E.U8 R16, desc[UR50][R8.64+0x60] ;  /* 0x0000603208107981 */ /* 0x000e64000c1e1100 */
[----:B-1----:R-:W-:-:S05]  /*8fa0*/  PRMT R15, R16, 0x8880, RZ ;  /* 0x00008880100f7816 */ /* 0x002fca00000000ff */
[----:B------:R-:W-:-:S07]  /*8fb0*/  IMAD R2, R15, R18, RZ ;  /* 0x000000120f027224 */ /* 0x000fce00078e02ff */
.L_x_127:
[----:B------:R-:W-:Y:S05]  /*8fc0*/  BSYNC B1 ;  /* 0x0000000000017941 */ /* 0x000fea0003800000 */
.L_x_126:
        /* <DEDUP_REMOVED lines=8> */
.L_x_129:
[----:B------:R-:W-:Y:S05]  /*9050*/  BSYNC B1 ;  /* 0x0000000000017941 */ /* 0x000fea0003800000 */
.L_x_128:
        /* <DEDUP_REMOVED lines=9> */
.L_x_131:
[----:B------:R-:W-:Y:S05]  /*90f0*/  BSYNC B1 ;  /* 0x0000000000017941 */ /* 0x000fea0003800000 */
.L_x_130:
        /* <DEDUP_REMOVED lines=11> */
[----:B------:R-:W1:Y:S02]  /*91b0*/  LDG.E.U8 R16, desc[UR50][R6.64+0x61] ;  /* 0x0000613206107981 */ /* 0x000e64000c1e1100 */
[----:B-1----:R-:W-:-:S05]  /*91c0*/  PRMT R15, R16, 0x8880, RZ ;  /* 0x00008880100f7816 */ /* 0x002fca00000000ff */
[----:B------:R-:W-:-:S07]  /*91d0*/  IMAD R2, R15, R18, RZ ;  /* 0x000000120f027224 */ /* 0x000fce00078e02ff */
.L_x_133:
[----:B------:R-:W-:Y:S05]  /*91e0*/  BSYNC B1 ;  /* 0x0000000000017941 */ /* 0x000fea0003800000 */
.L_x_132:
        /* <DEDUP_REMOVED lines=8> */
.L_x_135:
[----:B------:R-:W-:Y:S05]  /*9270*/  BSYNC B1 ;  /* 0x0000000000017941 */ /* 0x000fea0003800000 */
.L_x_134:
        /* <DEDUP_REMOVED lines=8> */
.L_x_137:
[----:B------:R-:W-:Y:S05]  /*9300*/  BSYNC B1 ;  /* 0x0000000000017941 */ /* 0x000fea0003800000 */
.L_x_136:
[----:B-1----:R-:W2:Y:S01]  /*9310*/  LDL.LU R15, [R1+0xd4] ;  /* 0x0000d400010f7983 */ /* 0x002ea20000300800 */
[----:B------:R-:W-:Y:S01]  /*9320*/  @!P3 IADD3 R218, P6, R4, UR45, RZ ;  /* 0x0000002d04dabc10 */ /* 0x000fe2000ffde0ff */
[----:B------:R-:W-:Y:S01]  /*9330*/  BSSY B1, `(.L_x_138) ;  /* 0x000000b000017945 */ /* 0x000fe20003800000 */
[----:B------:R-:W-:Y:S02]  /*9340*/  ISETP.LT.OR P5, PT, R0, 0x71, !P0 ;  /* 0x000000710000780c */ /* 0x000fe400047a1670 */
[----:B------:R-:W-:Y:S02]  /*9350*/  @!P3 IADD3.X R219, R5, UR44, RZ, P6, !PT ;  /* 0x0000002c05dbbc10 */ /* 0x000fe4000b7fe4ff */
[----:B------:R-:W-:Y:S01]  /*9360*/  @!P4 IADD3 R220, P6, R4, UR45, RZ ;  /* 0x0000002d04dccc10 */ /* 0x000fe2000ffde0ff */
[----:B--2---:R-:W-:-:S05]  /*9370*/  @!P2 IMAD R15, R15, R17, R2 ;  /* 0x000000110f0fa224 */ /* 0x004fca00078e0202 */
[----:B------:R1:W-:Y:S01]  /*9380*/  @!P2 STG.E.U8 desc[UR50][R4.64+0x69], R15 ;  /* 0x0000690f0400a986 */ /* 0x0003e2000c101132 */
[----:B------:R-:W-:Y:S01]  /*9390*/  ISETP.LT.OR P2, PT, R0, 0x71, !P1 ;  /* 0x000000710000780c */ /* 0x000fe20004f41670 */
[----:B------:R-:W-:-:S12]  /*93a0*/  @P3 BRA `(.L_x_139) ;  /* 0x00000000000c3947 */ /* 0x000fd80003800000 */
[----:B------:R-:W1:Y:S02]  /*93b0*/  LDG.E.U8 R16, desc[UR50][R6.64+0x68] ;  /* 0x0000683206107981 */ /* 0x000e64000c1e1100 */
[----:B-1----:R-:W-:-:S05]  /*93c0*/  PRMT R15, R16, 0x8880, RZ ;  /* 0x00008880100f7816 */ /* 0x002fca00000000ff */
[----:B------:R-:W-:-:S07]  /*93d0*/  IMAD R2, R15, R18, RZ ;  /* 0x000000120f027224 */ /* 0x000fce00078e02ff */
.L_x_139:
[----:B------:R-:W-:Y:S05]  /*93e0*/  BSYNC B1 ;  /* 0x0000000000017941 */ /* 0x000fea0003800000 */
.L_x_138:
        /* <DEDUP_REMOVED lines=9> */
.L_x_141:
[----:B------:R-:W-:Y:S05]  /*9480*/  BSYNC B1 ;  /* 0x0000000000017941 */ /* 0x000fea0003800000 */
.L_x_140:
        /* <DEDUP_REMOVED lines=8> */
.L_x_143:
[----:B------:R-:W-:Y:S05]  /*9510*/  BSYNC B1 ;  /* 0x0000000000017941 */ /* 0x000fea0003800000 */
.L_x_142:
[----:B-1----:R-:W2:Y:S01]  /*9520*/  LDL.LU R15, [R1+0xe0] ;  /* 0x0000e000010f7983 */ /* 0x002ea20000300800 */
[----:B------:R-:W-:Y:S01]  /*9530*/  BSSY B1, `(.L_x_144) ;  /* 0x000000b000017945 */ /* 0x000fe20003800000 */
[----:B------:R-:W-:Y:S02]  /*9540*/  ISETP.LT.OR P3, PT, R0, 0x72, !P0 ;  /* 0x000000720000780c */ /* 0x000fe40004761670 */
[----:B------:R-:W-:Y:S01]  /*9550*/  @!P5 IADD3 R218, P6, R4, UR45, RZ ;  /* 0x0000002d04dadc10 */ /* 0x000fe2000ffde0ff */
[----:B--2---:R-:W-:Y:S01]  /*9560*/  @!P2 IMAD R221, R15, R17, R2 ;  /* 0x000000110fdda224 */ /* 0x004fe200078e0202 */
[----:B------:R-:W-:-:S04]  /*9570*/  IADD3 R15, P4, R3, 0x80, RZ ;  /* 0x00000080030f7810 */ /* 0x000fc80007f9e0ff */
[----:B------:R1:W-:Y:S01]  /*9580*/  @!P2 STG.E.U8 desc[UR50][R4.64+0x70], R221 ;  /* 0x000070dd0400a986 */ /* 0x0003e2000c101132 */
[----:B------:R-:W-:-:S13]  /*9590*/  ISETP.LT.OR P2, PT, R0, 0x72, !P1 ;  /* 0x000000720000780c */ /* 0x000fda0004f41670 */
[----:B-1----:R-:W-:Y:S05]  /*95a0*/  @P2 BRA `(.L_x_145) ;  /* 0x00000000000c2947 */ /* 0x002fea0003800000 */
[----:B------:R-:W2:Y:S02]  /*95b0*/  LDG.E.U8 R16, desc[UR50][R8.64+0x71] ;  /* 0x0000713208107981 */ /* 0x000ea4000c1e1100 */
[----:B--2---:R-:W-:-:S05]  /*95c0*/  PRMT R221, R16, 0x8880, RZ ;  /* 0x0000888010dd7816 */ /* 0x004fca00000000ff */
[----:B------:R-:W-:-:S07]  /*95d0*/  IMAD R2, R221, R18, RZ ;  /* 0x00000012dd027224 */ /* 0x000fce00078e02ff */
.L_x_145:
[----:B------:R-:W-:Y:S05]  /*95e0*/  BSYNC B1 ;  /* 0x0000000000017941 */ /* 0x000fea0003800000 */
.L_x_144:
[----:B------:R-:W2:Y:S01]  /*95f0*/  LDL.LU R220, [R1+0xe4] ;  /* 0x0000e40001dc7983 */ /* 0x000ea20000300800 */
        /* <DEDUP_REMOVED lines=8> */
.L_x_147:
[----:B------:R-:W-:Y:S05]  /*9680*/  BSYNC B1 ;  /* 0x0000000000017941 */ /* 0x000fea0003800000 */
.L_x_146:
[----:B------:R-:W2:Y:S01]  /*9690*/  LDL.LU R220, [R1+0xe8] ;  /* 0x0000e80001dc7983 */ /* 0x000ea20000300800 */
[----:B------:R-:W-:Y:S01]  /*96a0*/  BSSY B1, `(.L_x_148) ;  /* 0x000000c000017945 */ /* 0x000fe20003800000 */
[C---:B------:R-:W-:Y:S02]  /*96b0*/  ISETP.LT.OR P2, PT, R0.reuse, 0x79, !P1 ;  /* 0x000000790000780c */ /* 0x040fe40004f41670 */
[C---:B------:R-:W-:Y:S02]  /*96c0*/  ISETP.LT.OR P1, PT, R0.reuse, 0x7a, !P1 ;  /* 0x0000007a0000780c */ /* 0x040fe40004f21670 */
[----:B------:R-:W-:Y:S01]  /*96d0*/  ISETP.LT.OR P6, PT, R0, 0x79, !P0 ;  /* 0x000000790000780c */ /* 0x000fe200047c1670 */
[----:B--2---:R-:W-:-:S05]  /*96e0*/  @!P5 IMAD R223, R220, R17, R2 ;  /* 0x00000011dcdfd224 */ /* 0x004fca00078e0202 */
[----:B------:R2:W-:Y:S01]  /*96f0*/  @!P5 STG.E.U8 desc[UR50][R218.64+0x70], R223 ;  /* 0x000070dfda00d986 */ /* 0x0005e2000c101132 */
[----:B------:R-:W-:-:S04]  /*9700*/  @!P3 IADD3 R220, P5, R4, UR45, RZ ;  /* 0x0000002d04dcbc10 */ /* 0x000fc8000ffbe0ff */
[----:B-1----:R-:W-:Y:S01]  /*9710*/  @!P3 IADD3.X R221, R5, UR44, RZ, P5, !PT ;  /* 0x0000002c05ddbc10 */ /* 0x002fe2000affe4ff */
[----:B------:R-:W-:Y:S08]  /*9720*/  @P3 BRA `(.L_x_149) ;  /* 0x00000000000c3947 */ /* 0x000ff00003800000 */
[----:B------:R-:W2:Y:S02]  /*9730*/  LDG.E.U8 R16, desc[UR50][R6.64+0x71] ;  /* 0x0000713206107981 */ /* 0x000ea4000c1e1100 */
[----:B--2---:R-:W-:-:S05]  /*9740*/  PRMT R219, R16, 0x8880, RZ ;  /* 0x0000888010db7816 */ /* 0x004fca00000000ff */
[----:B------:R-:W-:-:S07]  /*9750*/  IMAD R2, R219, R18, RZ ;  /* 0x00000012db027224 */ /* 0x000fce00078e02ff */
.L_x_149:
[----:B------:R-:W-:Y:S05]  /*9760*/  BSYNC B1 ;  /* 0x0000000000017941 */ /* 0x000fea0003800000 */
.L_x_148:
[----:B--2---:R-:W2:Y:S01]  /*9770*/  LDL.LU R218, [R1+0xec] ;  /* 0x0000ec0001da7983 */ /* 0x004ea20000300800 */
[----:B------:R-:W-:Y:S01]  /*9780*/  BSSY B1, `(.L_x_150) ;  /* 0x0000007000017945 */ /* 0x000fe20003800000 */
[----:B--2---:R-:W-:-:S05]  /*9790*/  @!P3 IMAD R219, R218, R17, R2 ;  /* 0x00000011dadbb224 */ /* 0x004fca00078e0202 */
[----:B------:R1:W-:Y:S01]  /*97a0*/  @!P3 STG.E.U8 desc[UR50][R220.64+0x71], R219 ;  /* 0x000071dbdc00b986 */ /* 0x0003e2000c101132 */
[----:B------:R-:W-:Y:S05]  /*97b0*/  @P2 BRA `(.L_x_151) ;  /* 0x00000000000c2947 */ /* 0x000fea0003800000 */
[----:B------:R-:W1:Y:S02]  /*97c0*/  LDG.E.U8 R16, desc[UR50][R8.64+0x78] ;  /* 0x0000783208107981 */ /* 0x000e64000c1e1100 */
[----:B-1----:R-:W-:-:S05]  /*97d0*/  PRMT R219, R16, 0x8880, RZ ;  /* 0x0000888010db7816 */ /* 0x002fca00000000ff */
[----:B------:R-:W-:-:S07]  /*97e0*/  IMAD R2, R219, R18, RZ ;  /* 0x00000012db027224 */ /* 0x000fce00078e02ff */
.L_x_151:
[----:B------:R-:W-:Y:S05]  /*97f0*/  BSYNC B1 ;  /* 0x0000000000017941 */ /* 0x000fea0003800000 */
.L_x_150:
[----:B------:R-:W1:Y:S01]  /*9800*/  LDL.LU R218, [R1+0xf0] ;  /* 0x0000f00001da7983 */ /* 0x000e620000300800 */
[----:B------:R-:W-:Y:S01]  /*9810*/  BSSY B1, `(.L_x_152) ;  /* 0x0000007000017945 */ /* 0x000fe20003800000 */
[----:B-1----:R-:W-:-:S05]  /*9820*/  @!P2 IMAD R219, R218, R17, R2 ;  /* 0x00000011dadba224 */ /* 0x002fca00078e0202 */
[----:B------:R1:W-:Y:S01]  /*9830*/  @!P2 STG.E.U8 desc[UR50][R4.64+0x78], R219 ;  /* 0x000078db0400a986 */ /* 0x0003e2000c101132 */
[----:B------:R-:W-:Y:S05]  /*9840*/  @P1 BRA `(.L_x_153) ;  /* 0x00000000000c1947 */ /* 0x000fea0003800000 */
[----:B------:R-:W1:Y:S02]  /*9850*/  LDG.E.U8 R16, desc[UR50][R8.64+0x79] ;  /* 0x0000793208107981 */ /* 0x000e64000c1e1100 */
[----:B-1----:R-:W-:-:S05]  /*9860*/  PRMT R219, R16, 0x8880, RZ ;  /* 0x0000888010db7816 */ /* 0x002fca00000000ff */
[----:B------:R-:W-:-:S07]  /*9870*/  IMAD R2, R219, R18, RZ ;  /* 0x00000012db027224 */ /* 0x000fce00078e02ff */
.L_x_153:
[----:B------:R-:W-:Y:S05]  /*9880*/  BSYNC B1 ;  /* 0x0000000000017941 */ /* 0x000fea0003800000 */
.L_x_152:
[----:B------:R-:W1:Y:S01]  /*9890*/  LDL.LU R218, [R1+0xf4] ;  /* 0x0000f40001da7983 */ /* 0x000e620000300800 */
[----:B0-----:R-:W-:Y:S01]  /*98a0*/  @!P6 IADD3 R8, P2, R4, UR45, RZ ;  /* 0x0000002d0408ec10 */ /* 0x001fe2000ff5e0ff */
[----:B------:R-:W-:Y:S01]  /*98b0*/  BSSY B1, `(.L_x_154) ;  /* 0x000000a000017945 */ /* 0x000fe20003800000 */
[----:B------:R-:W-:Y:S01]  /*98c0*/  ISETP.LT.OR P0, PT, R0, 0x7a, !P0 ;  /* 0x0000007a0000780c */ /* 0x000fe20004701670 */
[----:B------:R-:W-:Y:S01]  /*98d0*/  IMAD.X R223, RZ, RZ, UR7, P4 ;  /* 0x00000007ffdf7e24 */ /* 0x000fe2000a0e06ff */
[----:B------:R-:W-:Y:S01]  /*98e0*/  @!P6 IADD3.X R9, R5, UR44, RZ, P2, !PT ;  /* 0x0000002c0509ec10 */ /* 0x000fe200097fe4ff */
[----:B-1----:R-:W-:-:S05]  /*98f0*/  @!P1 IMAD R219, R218, R17, R2 ;  /* 0x00000011dadb9224 */ /* 0x002fca00078e0202 */
[----:B------:R0:W-:Y:S01]  /*9900*/  @!P1 STG.E.U8 desc[UR50][R4.64+0x79], R219 ;  /* 0x000079db04009986 */ /* 0x0001e2000c101132 */
[----:B------:R-:W-:Y:S05]  /*9910*/  @P6 BRA `(.L_x_155) ;  /* 0x00000000000c6947 */ /* 0x000fea0003800000 */
[----:B------:R-:W0:Y:S02]  /*9920*/  LDG.E.U8 R16, desc[UR50][R6.64+0x78] ;  /* 0x0000783206107981 */ /* 0x000e24000c1e1100 */
[----:B0-----:R-:W-:-:S05]  /*9930*/  PRMT R219, R16, 0x8880, RZ ;  /* 0x0000888010db7816 */ /* 0x001fca00000000ff */
[----:B------:R-:W-:-:S07]  /*9940*/  IMAD R2, R219, R18, RZ ;  /* 0x00000012db027224 */ /* 0x000fce00078e02ff */
.L_x_155:
[----:B------:R-:W-:Y:S05]  /*9950*/  BSYNC B1 ;  /* 0x0000000000017941 */ /* 0x000fea0003800000 */
.L_x_154:
[----:B------:R-:W2:Y:S01]  /*9960*/  LDL.LU R218, [R1+0xf8] ;  /* 0x0000f80001da7983 */ /* 0x000ea20000300800 */
[----:B------:R-:W-:Y:S01]  /*9970*/  BSSY B1, `(.L_x_156) ;  /* 0x0000009000017945 */ /* 0x000fe20003800000 */
[-C--:B------:R-:W-:Y:S02]  /*9980*/  IMAD R222, R223, R10.reuse, RZ ;  /* 0x0000000adfde7224 */ /* 0x080fe400078e02ff */
[----:B--2---:R-:W-:Y:S02]  /*9990*/  @!P6 IMAD R221, R218, R17, R2 ;  /* 0x00000011dadde224 */ /* 0x004fe400078e0202 */
[----:B0-----:R-:W-:-:S03]  /*99a0*/  IMAD.WIDE.U32 R218, R15, R10, R20 ;  /* 0x0000000a0fda7225 */ /* 0x001fc600078e0014 */
[----:B------:R0:W-:Y:S01]  /*99b0*/  @!P6 STG.E.U8 desc[UR50][R8.64+0x78], R221 ;  /* 0x000078dd0800e986 */ /* 0x0001e2000c101132 */
[----:B------:R-:W-:Y:S05]  /*99c0*/  @P0 BRA `(.L_x_157) ;  /* 0x00000000000c0947 */ /* 0x000fea0003800000 */
[----:B------:R-:W0:Y:S02]  /*99d0*/  LDG.E.U8 R16, desc[UR50][R6.64+0x79] ;  /* 0x0000793206107981 */ /* 0x000e24000c1e1100 */
[----:B0-----:R-:W-:-:S05]  /*99e0*/  PRMT R9, R16, 0x8880, RZ ;  /* 0x0000888010097816 */ /* 0x001fca00000000ff */
[----:B------:R-:W-:-:S07]  /*99f0*/  IMAD R2, R9, R18, RZ ;  /* 0x0000001209027224 */ /* 0x000fce00078e02ff */
.L_x_157:
[----:B------:R-:W-:Y:S05]  /*9a00*/  BSYNC B1 ;  /* 0x0000000000017941 */ /* 0x000fea0003800000 */
.L_x_156:
[----:B0-----:R-:W2:Y:S01]  /*9a10*/  LDL.LU R8, [R1+0xfc] ;  /* 0x0000fc0001087983 */ /* 0x001ea20000300800 */
[----:B------:R-:W-:Y:S01]  /*9a20*/  @!P0 IADD3 R220, P4, R4, UR45, RZ ;  /* 0x0000002d04dc8c10 */ /* 0x000fe2000ff9e0ff */
[----:B------:R-:W-:Y:S01]  /*9a30*/  IMAD R225, R15, R11, R222 ;  /* 0x0000000b0fe17224 */ /* 0x000fe200078e02de */
[----:B------:R-:W-:Y:S01]  /*9a40*/  ISETP.GE.AND P1, PT, R14, 0x81, PT ;  /* 0x000000810e00780c */ /* 0x000fe20003f26270 */
[----:B------:R-:W-:Y:S01]  /*9a50*/  BSSY B1, `(.L_x_158) ;  /* 0x000000d000017945 */ /* 0x000fe20003800000 */
[----:B------:R-:W-:Y:S02]  /*9a60*/  @!P0 IADD3.X R221, R5, UR44, RZ, P4, !PT ;  /* 0x0000002c05dd8c10 */ /* 0x000fe4000a7fe4ff */
[----:B------:R-:W-:Y:S02]  /*9a70*/  ISETP.LT.OR P3, PT, R0, 0x1, !P1 ;  /* 0x000000010000780c */ /* 0x000fe40004f61670 */
[----:B------:R-:W-:-:S04]  /*9a80*/  IADD3 R6, P2, R218, R12, RZ ;  /* 0x0000000cda067210 */ /* 0x000fc80007f5e0ff */
[----:B------:R-:W-:Y:S01]  /*9a90*/  IADD3.X R7, R13, R219, R225, P2, !PT ;  /* 0x000000db0d077210 */ /* 0x000fe200017fe4e1 */
[----:B--2---:R-:W-:Y:S01]  /*9aa0*/  @!P0 IMAD R223, R8, R17, R2 ;  /* 0x0000001108df8224 */ /* 0x004fe200078e0202 */
[----:B------:R-:W-:-:S04]  /*9ab0*/  IADD3 R8, P2, R4, UR43, RZ ;  /* 0x0000002b04087c10 */ /* 0x000fc8000ff5e0ff */
[----:B------:R0:W-:Y:S01]  /*9ac0*/  @!P0 STG.E.U8 desc[UR50][R220.64+0x79], R223 ;  /* 0x000079dfdc008986 */ /* 0x0001e2000c101132 */
[----:B------:R-:W-:Y:S01]  /*9ad0*/  IADD3.X R9, R5, UR42, RZ, P2, !PT ;  /* 0x0000002a05097c10 */ /* 0x000fe200097fe4ff */
[----:B------:R-:W-:Y:S07]  /*9ae0*/  @P3 BRA `(.L_x_159) ;  /* 0x00000000000c3947 */ /* 0x000fee0003800000 */
[----:B------:R-:W2:Y:S02]  /*9af0*/  LDG.E.U8 R16, desc[UR50][R6.64] ;  /* 0x0000003206107981 */ /* 0x000ea4000c1e1100 */
[----:B--2---:R-:W-:-:S05]  /*9b00*/  PRMT R219, R16, 0x8880, RZ ;  /* 0x0000888010db7816 */ /* 0x004fca00000000ff */
[----:B------:R-:W-:-:S07]  /*9b10*/  IMAD R2, R219, R18, RZ ;  /* 0x00000012db027224 */ /* 0x000fce00078e02ff */
.L_x_159:
[----:B------:R-:W-:Y:S05]  /*9b20*/  BSYNC B1 ;  /* 0x0000000000017941 */ /* 0x000fea0003800000 */
.L_x_158:
[----:B0-----:R-:W-:Y:S01]  /*9b30*/  @!P3 IMAD R221, R152, R17, R2 ;  /* 0x0000001198ddb224 */ /* 0x001fe200078e0202 */
[----:B------:R-:W-:Y:S01]  /*9b40*/  ISETP.GE.AND P0, PT, R14, 0x89, PT ;  /* 0x000000890e00780c */ /* 0x000fe20003f06270 */
[----:B------:R-:W-:Y:S01]  /*9b50*/  IMAD.WIDE.U32 R218, R15, R10, R216 ;  /* 0x0000000a0fda7225 */ /* 0x000fe200078e00d8 */
[----:B------:R-:W-:Y:S02]  /*9b60*/  BSSY B1, `(.L_x_160) ;  /* 0x000000b000017945 */ /* 0x000fe40003800000 */
[----:B------:R0:W-:Y:S01]  /*9b70*/  @!P3 STG.E.U8 desc[UR50][R8.64], R221 ;  /* 0x000000dd0800b986 */ /* 0x0001e2000c101132 */
[----:B------:R-:W-:Y:S02]  /*9b80*/  ISETP.LT.OR P3, PT, R0, 0x2, !P1 ;  /* 0x000000020000780c */ /* 0x000fe40004f61670 */
[----:B------:R-:W-:Y:S01]  /*9b90*/  IADD3 R152, P4, P6, R22, R12, R218 ;  /* 0x0000000c16987210 */ /* 0x000fe20007e9e0da */
[----:B------:R-:W-:Y:S01]  /*9ba0*/  IMAD.IADD R218, R225, 0x1, R219 ;  /* 0x00000001e1da7824 */ /* 0x000fe200078e02db */
[----:B------:R-:W-:-:S02]  /*9bb0*/  ISETP.LT.OR P2, PT, R0, 0x1, !P0 ;  /* 0x000000010000780c */ /* 0x000fc40004741670 */
[----:B------:R-:W-:-:S07]  /*9bc0*/  ISETP.LT.OR P5, PT, R0, 0x2, !P0 ;  /* 0x000000020000780c */ /* 0x000fce00047a1670 */
[----:B0-----:R-:W-:Y:S06]  /*9bd0*/  @P3 BRA `(.L_x_161) ;  /* 0x00000000000c3947 */ /* 0x001fec0003800000 */
[----:B------:R-:W2:Y:S02]  /*9be0*/  LDG.E.U8 R16, desc[UR50][R6.64+0x1] ;  /* 0x0000013206107981 */ /* 0x000ea4000c1e1100 */
[----:B--2---:R-:W-:-:S05]  /*9bf0*/  PRMT R15, R16, 0x8880, RZ ;  /* 0x00008880100f7816 */ /* 0x004fca00000000ff */
[----:B------:R-:W-:-:S07]  /*9c00*/  IMAD R2, R15, R18, RZ ;  /* 0x000000120f027224 */ /* 0x000fce00078e02ff */
.L_x_161:
[----:B------:R-:W-:Y:S05]  /*9c10*/  BSYNC B1 ;  /* 0x0000000000017941 */ /* 0x000fea0003800000 */
.L_x_160:
[----:B------:R-:W-:Y:S01]  /*9c20*/  @!P3 IMAD R15, R153, R17, R2 ;  /* 0x00000011990fb224 */ /* 0x000fe200078e0202 */
[----:B------:R-:W-:Y:S01]  /*9c30*/  IADD3.X R153, R21, R13, R218, P4, P6 ;  /* 0x0000000d15997210 */ /* 0x000fe200027ec4da */
[----:B------:R-:W-:Y:S01]  /*9c40*/  BSSY B1, `(.L_x_162) ;  /* 0x0000008000017945 */ /* 0x000fe20003800000 */
[----:B------:R-:W-:Y:S02]  /*9c50*/  @!P2 IADD3 R218, P4, R8, UR45, RZ ;  /* 0x0000002d08daac10 */ /* 0x000fe4000ff9e0ff */
[----:B------:R0:W-:Y:S02]  /*9c60*/  @!P3 STG.E.U8 desc[UR50][R8.64+0x1], R15 ;  /* 0x0000010f0800b986 */ /* 0x0001e4000c101132 */
[----:B------:R-:W-:Y:S01]  /*9c70*/  @!P2 IADD3.X R219, R9, UR44, RZ, P4, !PT ;  /* 0x0000002c09dbac10 */ /* 0x000fe2000a7fe4ff */
[----:B------:R-:W-:Y:S08]  /*9c80*/  @P2 BRA `(.L_x_163) ;  /* 0x00000000000c2947 */ /* 0x000ff00003800000 */
[----:B------:R-:W0:Y:S02]  /*9c90*/  LDG.E.U8 R16, desc[UR50][R152.64] ;  /* 0x0000003298107981 */ /* 0x000e24000c1e1100 */
[----:B0-----:R-:W-:-:S05]  /*9ca0*/  PRMT R15, R16, 0x8880, RZ ;  /* 0x00008880100f7816 */ /* 0x001fca00000000ff */
[----:B------:R-:W-:-:S07]  /*9cb0*/  IMAD R2, R15, R18, RZ ;  /* 0x000000120f027224 */ /* 0x000fce00078e02ff */
.L_x_163:
[----:B------:R-:W-:Y:S05]  /*9cc0*/  BSYNC B1 ;  /* 0x0000000000017941 */ /* 0x000fea0003800000 */
.L_x_162:
[----:B0-----:R-:W-:Y:S01]  /*9cd0*/  @!P2 IMAD R15, R154, R17, R2 ;  /* 0x000000119a0fa224 */ /* 0x001fe200078e0202 */
[----:B------:R-:W-:Y:S01]  /*9ce0*/  @!P5 IADD3 R220, P3, R8, UR45, RZ ;  /* 0x0000002d08dcdc10 */ /* 0x000fe2000ff7e0ff */
[----:B------:R-:W-:Y:S01]  /*9cf0*/  BSSY B1, `(.L_x_164) ;  /* 0x000000b000017945 */ /* 0x000fe20003800000 */
[C---:B------:R-:W-:Y:S02]  /*9d00*/  ISETP.LT.OR P6, PT, R0.reuse, 0x9, !P1 ;  /* 0x000000090000780c */ /* 0x040fe40004fc1670 */
[----:B------:R0:W-:Y:S01]  /*9d10*/  @!P2 STG.E.U8 desc[UR50][R218.64], R15 ;  /* 0x0000000fda00a986 */ /* 0x0001e2000c101132 */
[----:B------:R-:W-:Y:S02]  /*9d20*/  @!P5 IADD3.X R221, R9, UR44, RZ, P3, !PT ;  /* 0x0000002c09dddc10 */ /* 0x000fe40009ffe4ff */
[C---:B------:R-:W-:Y:S02]  /*9d30*/  ISETP.LT.OR P4, PT, R0.reuse, 0xa, !P1 ;  /* 0x0000000a0000780c */ /* 0x040fe40004f81670 */
[----:B------:R-:W-:-:S02]  /*9d40*/  ISETP.LT.OR P2, PT, R0, 0x9, !P0 ;  /* 0x000000090000780c */ /* 0x000fc40004741670 */
[----:B------:R-:W-:Y:S01]  /*9d50*/  ISETP.LT.OR P3, PT, R0, 0xa, !P0 ;  /* 0x0000000a0000780c */ /* 0x000fe20004761670 */
[----:B------:R-:W-:-:S12]  /*9d60*/  @P5 BRA `(.L_x_165) ;  /* 0x00000000000c5947 */ /* 0x000fd80003800000 */
[----:B------:R-:W0:Y:S02]  /*9d70*/  LDG.E.U8 R16, desc[UR50][R152.64+0x1] ;  /* 0x0000013298107981 */ /* 0x000e24000c1e1100 */
[----:B0-----:R-:W-:-:S05]  /*9d80*/  PRMT R15, R16, 0x8880, RZ ;  /* 0x00008880100f7816 */ /* 0x001fca00000000ff */
[----:B------:R-:W-:-:S07]  /*9d90*/  IMAD R2, R15, R18, RZ ;  /* 0x000000120f027224 */ /* 0x000fce00078e02ff */
.L_x_165:
[----:B------:R-:W-:Y:S05]  /*9da0*/  BSYNC B1 ;  /* 0x0000000000017941 */ /* 0x000fea0003800000 */
.L_x_164:
[----:B------:R-:W-:Y:S01]  /*9db0*/  @!P5 IMAD R155, R155, R17, R2 ;  /* 0x000000119b9bd224 */ /* 0x000fe200078e0202 */
[----:B------:R-:W-:Y:S04]  /*9dc0*/  BSSY B1, `(.L_x_166) ;  /* 0x0000006000017945 */ /* 0x000fe80003800000 */
[----:B------:R1:W-:Y:S01]  /*9dd0*/  @!P5 STG.E.U8 desc[UR50][R220.64+0x1], R155 ;  /* 0x0000019bdc00d986 */ /* 0x0003e2000c101132 */
[----:B------:R-:W-:Y:S05]  /*9de0*/  @P6 BRA `(.L_x_167) ;  /* 0x00000000000c6947 */ /* 0x000fea0003800000 */
[----:B------:R-:W0:Y:S02]  /*9df0*/  LDG.E.U8 R16, desc[UR50][R6.64+0x8] ;  /* 0x0000083206107981 */ /* 0x000e24000c1e1100 */
[----:B0-----:R-:W-:-:S05]  /*9e00*/  PRMT R15, R16, 0x8880, RZ ;  /* 0x00008880100f7816 */ /* 0x001fca00000000ff */
[----:B------:R-:W-:-:S07]  /*9e10*/  IMAD R2, R15, R18, RZ ;  /* 0x000000120f027224 */ /* 0x000fce00078e02ff */
.L_x_167:
[----:B------:R-:W-:Y:S05]  /*9e20*/  BSYNC B1 ;  /* 0x0000000000017941 */ /* 0x000fea0003800000 */
.L_x_166:
[----:B0-----:R-:W-:Y:S01]  /*9e30*/  @!P6 IMAD R15, R156, R17, R2 ;  /* 0x000000119c0fe224 */ /* 0x001fe200078e0202 */
[----:B------:R-:W-:Y:S04]  /*9e40*/  BSSY B1, `(.L_x_168) ;  /* 0x0000006000017945 */ /* 0x000fe80003800000 */
[----:B------:R0:W-:Y:S01]  /*9e50*/  @!P6 STG.E.U8 desc[UR50][R8.64+0x8], R15 ;  /* 0x0000080f0800e986 */ /* 0x0001e2000c101132 */
[----:B------:R-:W-:Y:S05]  /*9e60*/  @P4 BRA `(.L_x_169) ;  /* 0x00000000000c4947 */ /* 0x000fea0003800000 */
[----:B------:R-:W0:Y:S02]  /*9e70*/  LDG.E.U8 R16, desc[UR50][R6.64+0x9] ;  /* 0x0000093206107981 */ /* 0x000e24000c1e1100 */
[----:B0-----:R-:W-:-:S05]  /*9e80*/  PRMT R15, R16, 0x8880, RZ ;  /* 0x00008880100f7816 */ /* 0x001fca00000000ff */
[----:B------:R-:W-:-:S07]  /*9e90*/  IMAD R2, R15, R18, RZ ;  /* 0x000000120f027224 */ /* 0x000fce00078e02ff */
.L_x_169:
[----:B------:R-:W-:Y:S05]  /*9ea0*/  BSYNC B1 ;  /* 0x0000000000017941 */ /* 0x000fea0003800000 */
.L_x_168:
[----:B0-----:R-:W-:Y:S01]  /*9eb0*/  @!P4 IMAD R15, R157, R17, R2 ;  /* 0x000000119d0fc224 */ /* 0x001fe200078e0202 */
[----:B------:R-:W-:Y:S01]  /*9ec0*/  @!P2 IADD3 R154, P6, R8, UR45, RZ ;  /* 0x0000002d089aac10 */ /* 0x000fe2000ffde0ff */
[----:B------:R-:W-:Y:S01]  /*9ed0*/  IMAD.U32 R157, RZ, RZ, UR45 ;  /* 0x0000002dff9d7e24 */ /* 0x000fe2000f8e00ff */
[----:B------:R-:W-:Y:S01]  /*9ee0*/  BSSY B1, `(.L_x_170) ;  /* 0x000000a000017945 */ /* 0x000fe20003800000 */
[----:B------:R-:W-:Y:S01]  /*9ef0*/  ISETP.LT.OR P5, PT, R0, 0x11, !P0 ;  /* 0x000000110000780c */ /* 0x000fe200047a1670 */
[----:B------:R0:W-:Y:S01]  /*9f00*/  @!P4 STG.E.U8 desc[UR50][R8.64+0x9], R15 ;  /* 0x0000090f0800c986 */ /* 0x0001e2000c101132 */
[----:B-1----:R-:W-:Y:S01]  /*9f10*/  @!P2 IADD3.X R155, R9, UR44, RZ, P6, !PT ;  /* 0x0000002c099bac10 */ /* 0x002fe2000b7fe4ff */
[----:B------:R-:W-:Y:S01]  /*9f20*/  IMAD.U32 R219, RZ, RZ, UR44 ;  /* 0x0000002cffdb7e24 */ /* 0x000fe2000f8e00ff */
[----:B------:R-:W-:Y:S01]  /*9f30*/  @!P3 IADD3 R156, P4, P6, R157, UR43, R4 ;  /* 0x0000002b9d9cbc10 */ /* 0x000fe2000fe9e004 */
[----:B------:R-:W-:-:S12]  /*9f40*/  @P2 BRA `(.L_x_171) ;  /* 0x00000000000c2947 */ /* 0x000fd80003800000 */
[----:B------:R-:W0:Y:S02]  /*9f50*/  LDG.E.U8 R16, desc[UR50][R152.64+0x8] ;  /* 0x0000083298107981 */ /* 0x000e24000c1e1100 */
[----:B0-----:R-:W-:-:S05]  /*9f60*/  PRMT R15, R16, 0x8880, RZ ;  /* 0x00008880100f7816 */ /* 0x001fca00000000ff */
[----:B------:R-:W-:-:S07]  /*9f70*/  IMAD R2, R15, R18, RZ ;  /* 0x000000120f027224 */ /* 0x000fce00078e02ff */
.L_x_171:
[----:B------:R-:W-:Y:S05]  /*9f80*/  BSYNC B1 ;  /* 0x0000000000017941 */ /* 0x000fea0003800000 */
.L_x_170:
[----:B0-----:R-:W-:Y:S01]  /*9f90*/  @!P2 IMAD R15, R158, R17, R2 ;  /* 0x000000119e0fa224 */ /* 0x001fe200078e0202 */
[----:B------:R-:W-:Y:S01]  /*9fa0*/  BSSY B1, `(.L_x_172) ;  /* 0x0000007000017945 */ /* 0x000fe20003800000 */
[----:B------:R-:W-:-:S03]  /*9fb0*/  @!P3 IADD3.X R157, R219, UR42, R5, P4, P6 ;  /* 0x0000002adb9dbc10 */ /* 0x000fc6000a7ec405 */
[----:B------:R0:W-:Y:S01]  /*9fc0*/  @!P2 STG.E.U8 desc[UR50][R154.64+0x8], R15 ;  /* 0x0000080f9a00a986 */ /* 0x0001e2000c101132 */
[----:B------:R-:W-:Y:S05]  /*9fd0*/  @P3 BRA `(.L_x_173) ;  /* 0x00000000000c3947 */ /* 0x000fea0003800000 */
[----:B------:R-:W0:Y:S02]  /*9fe0*/  LDG.E.U8 R16, desc[UR50][R152.64+0x9] ;  /* 0x0000093298107981 */ /* 0x000e24000c1e1100 */
[----:B0-----:R-:W-:-:S05]  /*9ff0*/  PRMT R15, R16, 0x8880, RZ ;  /* 0x00008880100f7816 */ /* 0x001fca00000000ff */
[----:B------:R-:W-:-:S07]  /*a000*/  IMAD R2, R15, R18, RZ ;  /* 0x000000120f027224 */ /* 0x000fce00078e02ff */
.L_x_173:
[----:B------:R-:W-:Y:S05]  /*a010*/  BSYNC B1 ;  /* 0x0000000000017941 */ /* 0x000fea0003800000 */
.L_x_172:
[C---:B------:R-:W-:Y:S01]  /*a020*/  ISETP.LT.OR P2, PT, R0.reuse, 0x11, !P1 ;  /* 0x000000110000780c */ /* 0x040fe20004f41670 */
[----:B------:R-:W-:Y:S01]  /*a030*/  @!P3 IMAD R159, R159, R17, R2 ;  /* 0x000000119f9fb224 */ /* 0x000fe200078e0202 */
[----:B------:R-:W-:Y:S01]  /*a040*/  BSSY B1, `(.L_x_174) ;  /* 0x000000b000017945 */ /* 0x000fe20003800000 */
[----:B0-----:R-:W-:Y:S02]  /*a050*/  IMAD.U32 R155, RZ, RZ, UR45 ;  /* 0x0000002dff9b7e24 */ /* 0x001fe4000f8e00ff */
[----:B------:R-:W-:Y:S01]  /*a060*/  IMAD.U32 R219, RZ, RZ, UR44 ;  /* 0x0000002cffdb7e24 */ /* 0x000fe2000f8e00ff */
[----:B------:R0:W-:Y:S01]  /*a070*/  @!P3 STG.E.U8 desc[UR50][R156.64+0x9], R159 ;  /* 0x0000099f9c00b986 */ /* 0x0001e2000c101132 */
[----:B------:R-:W-:Y:S01]  /*a080*/  ISETP.LT.OR P3, PT, R0, 0x12, !P0 ;  /* 0x000000120000780c */ /* 0x000fe20004761670 */
[----:B------:R-:W-:Y:S01]  /*a090*/  IMAD.U32 R221, RZ, RZ, UR45 ;  /* 0x0000002dffdd7e24 */ /* 0x000fe2000f8e00ff */
[----:B------:R-:W-:-:S04]  /*a0a0*/  @!P5 IADD3 R154, P4, P6, R155, UR43, R4 ;  /* 0x0000002b9b9adc10 */ /* 0x000fc8000fe9e004 */
[----:B------:R-:W-:Y:S09]  /*a0b0*/  @P2 BRA `(.L_x_175) ;  /* 0x00000000000c2947 */ /* 0x000ff20003800000 */
[----:B------:R-:W2:Y:S02]  /*a0c0*/  LDG.E.U8 R16, desc[UR50][R6.64+0x10] ;  /* 0x0000103206107981 */ /* 0x000ea4000c1e1100 */
[----:B--2---:R-:W-:-:S05]  /*a0d0*/  PRMT R15, R16, 0x8880, RZ ;  /* 0x00008880100f7816 */ /* 0x004fca00000000ff */
[----:B------:R-:W-:-:S07]  /*a0e0*/  IMAD R2, R15, R18, RZ ;  /* 0x000000120f027224 */ /* 0x000fce00078e02ff */
.L_x_175:
[----:B------:R-:W-:Y:S05]  /*a0f0*/  BSYNC B1 ;  /* 0x0000000000017941 */ /* 0x000fea0003800000 */
.L_x_174:
[----:B------:R-:W-:Y:S01]  /*a100*/  @!P2 IMAD R15, R160, R17, R2 ;  /* 0x00000011a00fa224 */ /* 0x000fe200078e0202 */
[--C-:B------:R-:W-:Y:S01]  /*a110*/  @!P5 IADD3.X R155, R219, UR42, R5.reuse, P4, P6 ;  /* 0x0000002adb9bdc10 */ /* 0x100fe2000a7ec405 */
[----:B0-----:R-:W-:Y:S01]  /*a120*/  IMAD.U32 R157, RZ, RZ, UR44 ;  /* 0x0000002cff9d7e24 */ /* 0x001fe2000f8e00ff */
[----:B------:R-:W-:Y:S01]  /*a130*/  @!P3 IADD3 R156, P4, P6, R221, UR43, R4 ;  /* 0x0000002bdd9cbc10 */ /* 0x000fe2000fe9e004 */
[----:B------:R-:W-:Y:S01]  /*a140*/  BSSY B1, `(.L_x_176) ;  /* 0x000000a000017945 */ /* 0x000fe20003800000 */
[----:B------:R0:W-:Y:S01]  /*a150*/  @!P2 STG.E.U8 desc[UR50][R8.64+0x10], R15 ;  /* 0x0000100f0800a986 */ /* 0x0001e2000c101132 */
[C---:B------:R-:W-:Y:S02]  /*a160*/  ISETP.LT.OR P2, PT, R0.reuse, 0x12, !P1 ;  /* 0x000000120000780c */ /* 0x040fe40004f41670 */
[----:B------:R-:W-:Y:S02]  /*a170*/  @!P3 IADD3.X R157, R157, UR42, R5, P4, P6 ;  /* 0x0000002a9d9dbc10 */ /* 0x000fe4000a7ec405 */
[----:B------:R-:W-:-:S02]  /*a180*/  ISETP.LT.OR P6, PT, R0, 0x19, !P1 ;  /* 0x000000190000780c */ /* 0x000fc40004fc1670 */
[----:B------:R-:W-:-:S07]  /*a190*/  ISETP.LT.OR P4, PT, R0, 0x19, !P0 ;  /* 0x000000190000780c */ /* 0x000fce0004781670 */
[----:B0-----:R-:W-:Y:S06]  /*a1a0*/  @P2 BRA `(.L_x_177) ;  /* 0x00000000000c2947 */ /* 0x001fec0003800000 */
[----:B------:R-:W2:Y:S02]  /*a1b0*/  LDG.E.U8 R16, desc[UR50][R6.64+0x11] ;  /* 0x0000113206107981 */ /* 0x000ea4000c1e1100 */
[----:B--2---:R-:W-:-:S05]  /*a1c0*/  PRMT R15, R16, 0x8880, RZ ;  /* 0x00008880100f7816 */ /* 0x004fca00000000ff */
[----:B------:R-:W-:-:S07]  /*a1d0*/  IMAD R2, R15, R18, RZ ;  /* 0x000000120f027224 */ /* 0x000fce00078e02ff */
.L_x_177:
[----:B------:R-:W-:Y:S05]  /*a1e0*/  BSYNC B1 ;  /* 0x0000000000017941 */ /* 0x000fea0003800000 */
.L_x_176:
[----:B------:R-:W-:Y:S01]  /*a1f0*/  @!P2 IMAD R161, R161, R17, R2 ;  /* 0x00000011a1a1a224 */ /* 0x000fe200078e0202 */
[----:B------:R-:W-:Y:S04]  /*a200*/  BSSY B1, `(.L_x_178) ;  /* 0x0000006000017945 */ /* 0x000fe80003800000 */
[----:B------:R0:W-:Y:S01]  /*a210*/  @!P2 STG.E.U8 desc[UR50][R8.64+0x11], R161 ;  /* 0x000011a10800a986 */ /* 0x0001e2000c101132 */
[----:B------:R-:W-:Y:S05]  /*a220*/  @P5 BRA `(.L_x_179) ;  /* 0x00000000000c5947 */ /* 0x000fea0003800000 */
[----:B------:R-:W2:Y:S02]  /*a230*/  LDG.E.U8 R16, desc[UR50][R152.64+0x10] ;  /* 0x0000103298107981 */ /* 0x000ea4000c1e1100 */
[----:B--2---:R-:W-:-:S05]  /*a240*/  PRMT R15, R16, 0x8880, RZ ;  /* 0x00008880100f7816 */ /* 0x004fca00000000ff */
[----:B------:R-:W-:-:S07]  /*a250*/  IMAD R2, R15, R18, RZ ;  /* 0x000000120f027224 */ /* 0x000fce00078e02ff */
.L_x_179:
[----:B------:R-:W-:Y:S05]  /*a260*/  BSYNC B1 ;  /* 0x0000000000017941 */ /* 0x000fea0003800000 */
.L_x_178:
[----:B------:R-:W-:Y:S01]  /*a270*/  @!P5 IMAD R15, R162, R17, R2 ;  /* 0x00000011a20fd224 */ /* 0x000fe200078e0202 */
[----:B------:R-:W-:Y:S04]  /*a280*/  BSSY B1, `(.L_x_180) ;  /* 0x0000006000017945 */ /* 0x000fe80003800000 */
[----:B------:R1:W-:Y:S01]  /*a290*/  @!P5 STG.E.U8 desc[UR50][R154.64+0x10], R15 ;  /* 0x0000100f9a00d986 */ /* 0x0003e2000c101132 */
[----:B------:R-:W-:Y:S05]  /*a2a0*/  @P3 BRA `(.L_x_181) ;  /* 0x00000000000c3947 */ /* 0x000fea0003800000 */
[----:B------:R-:W1:Y:S02]  /*a2b0*/  LDG.E.U8 R16, desc[UR50][R152.64+0x11] ;  /* 0x0000113298107981 */ /* 0x000e64000c1e1100 */
[----:B-1----:R-:W-:-:S05]  /*a2c0*/  PRMT R15, R16, 0x8880, RZ ;  /* 0x00008880100f7816 */ /* 0x002fca00000000ff */
[----:B------:R-:W-:-:S07]  /*a2d0*/  IMAD R2, R15, R18, RZ ;  /* 0x000000120f027224 */ /* 0x000fce00078e02ff */
.L_x_181:
[----:B------:R-:W-:Y:S05]  /*a2e0*/  BSYNC B1 ;  /* 0x0000000000017941 */ /* 0x000fea0003800000 */
.L_x_180:
[----:B------:R-:W-:Y:S01]  /*a2f0*/  @!P3 IMAD R163, R163, R17, R2 ;  /* 0x00000011a3a3b224 */ /* 0x000fe200078e0202 */
[----:B------:R-:W-:Y:S04]  /*a300*/  BSSY B1, `(.L_x_182) ;  /* 0x0000006000017945 */ /* 0x000fe80003800000 */
[----:B------:R2:W-:Y:S01]  /*a310*/  @!P3 STG.E.U8 desc[UR50][R156.64+0x11], R163 ;  /* 0x000011a39c00b986 */ /* 0x0005e2000c101132 */
[----:B------:R-:W-:Y:S05]  /*a320*/  @P6 BRA `(.L_x_183) ;  /* 0x00000000000c6947 */ /* 0x000fea0003800000 */
[----:B------:R-:W1:Y:S02]  /*a330*/  LDG.E.U8 R16, desc[UR50][R6.64+0x18] ;  /* 0x0000183206107981 */ /* 0x000e64000c1e1100 */
[----:B-1----:R-:W-:-:S05]  /*a340*/  PRMT R15, R16, 0x8880, RZ ;  /* 0x00008880100f7816 */ /* 0x002fca00000000ff */
[----:B------:R-:W-:-:S07]  /*a350*/  IMAD R2, R15, R18, RZ ;  /* 0x000000120f027224 */ /* 0x000fce00078e02ff */
.L_x_183:
[----:B------:R-:W-:Y:S05]  /*a360*/  BSYNC B1 ;  /* 0x0000000000017941 */ /* 0x000fea0003800000 */
.L_x_182:
[----:B------:R-:W-:Y:S01]  /*a370*/  ISETP.LT.OR P2, PT, R0, 0x1a, !P1 ;  /* 0x0000001a0000780c */ /* 0x000fe20004f41670 */
[----:B-1----:R-:W-:Y:S01]  /*a380*/  @!P6 IMAD R15, R164, R17, R2 ;  /* 0x00000011a40fe224 */ /* 0x002fe200078e0202 */
[----:B------:R-:W-:Y:S01]  /*a390*/  BSSY B1, `(.L_x_184) ;  /* 0x000000a000017945 */ /* 0x000fe20003800000 */
[----:B------:R-:W-:Y:S02]  /*a3a0*/  IMAD.U32 R155, RZ, RZ, UR45 ;  /* 0x0000002dff9b7e24 */ /* 0x000fe4000f8e00ff */
[----:B--2---:R-:W-:Y:S01]  /*a3b0*/  IMAD.U32 R157, RZ, RZ, UR44 ;  /* 0x0000002cff9d7e24 */ /* 0x004fe2000f8e00ff */
[----:B------:R1:W-:Y:S01]  /*a3c0*/  @!P6 STG.E.U8 desc[UR50][R8.64+0x18], R15 ;  /* 0x0000180f0800e986 */ /* 0x0003e2000c101132 */
[----:B------:R-:W-:Y:S02]  /*a3d0*/  ISETP.LT.OR P6, PT, R0, 0x1a, !P0 ;  /* 0x0000001a0000780c */ /* 0x000fe400047c1670 */
[----:B------:R-:W-:-:S04]  /*a3e0*/  @!P4 IADD3 R154, P3, P5, R155, UR43, R4 ;  /* 0x0000002b9b9acc10 */ /* 0x000fc8000fd7e004 */
[----:B------:R-:W-:Y:S09]  /*a3f0*/  @P2 BRA `(.L_x_185) ;  /* 0x00000000000c2947 */ /* 0x000ff20003800000 */
[----:B------:R-:W1:Y:S02]  /*a400*/  LDG.E.U8 R16, desc[UR50][R6.64+0x19] ;  /* 0x0000193206107981 */ /* 0x000e64000c1e1100 */
[----:B-1----:R-:W-:-:S05]  /*a410*/  PRMT R15, R16, 0x8880, RZ ;  /* 0x00008880100f7816 */ /* 0x002fca00000000ff */
[----:B------:R-:W-:-:S07]  /*a420*/  IMAD R2, R15, R18, RZ ;  /* 0x000000120f027224 */ /* 0x000fce00078e02ff */
.L_x_185:
[----:B------:R-:W-:Y:S05]  /*a430*/  BSYNC B1 ;  /* 0x0000000000017941 */ /* 0x000fea0003800000 */
.L_x_184:
[----:B------:R-:W-:Y:S01]  /*a440*/  @!P2 IMAD R165, R165, R17, R2 ;  /* 0x00000011a5a5a224 */ /* 0x000fe200078e0202 */
[----:B------:R-:W-:Y:S01]  /*a450*/  BSSY B1, `(.L_x_186) ;  /* 0x0000008000017945 */ /* 0x000fe20003800000 */
[----:B------:R-:W-:Y:S01]  /*a460*/  IMAD.U32 R159, RZ, RZ, UR45 ;  /* 0x0000002dff9f7e24 */ /* 0x000fe2000f8e00ff */
[----:B------:R-:W-:Y:S02]  /*a470*/  @!P4 IADD3.X R155, R157, UR42, R5, P3, P5 ;  /* 0x0000002a9d9bcc10 */ /* 0x000fe40009fea405 */
[----:B------:R2:W-:Y:S01]  /*a480*/  @!P2 STG.E.U8 desc[UR50][R8.64+0x19], R165 ;  /* 0x000019a50800a986 */ /* 0x0005e2000c101132 */
[----:B------:R-:W-:Y:S05]  /*a490*/  @P4 BRA `(.L_x_187) ;  /* 0x00000000000c4947 */ /* 0x000fea0003800000 */
[----:B------:R-:W1:Y:S02]  /*a4a0*/  LDG.E.U8 R16, desc[UR50][R152.64+0x18] ;  /* 0x0000183298107981 */ /* 0x000e64000c1e1100 */
[----:B-1----:R-:W-:-:S05]  /*a4b0*/  PRMT R15, R16, 0x8880, RZ ;  /* 0x00008880100f7816 */ /* 0x002fca00000000ff */
[----:B------:R-:W-:-:S07]  /*a4c0*/  IMAD R2, R15, R18, RZ ;  /* 0x000000120f027224 */ /* 0x000fce00078e02ff */
.L_x_187:
[----:B------:R-:W-:Y:S05]  /*a4d0*/  BSYNC B1 ;  /* 0x0000000000017941 */ /* 0x000fea0003800000 */
.L_x_186:
[----:B-1----:R-:W-:Y:S01]  /*a4e0*/  @!P4 IMAD R15, R166, R17, R2 ;  /* 0x00000011a60fc224 */ /* 0x002fe200078e0202 */
[----:B------:R-:W-:Y:S01]  /*a4f0*/  @!P6 IADD3 R156, P2, P3, R159, UR43, R4 ;  /* 0x0000002b9f9cec10 */ /* 0x000fe2000fb5e004 */
[----:B------:R-:W-:Y:S01]  /*a500*/  IMAD.U32 R157, RZ, RZ, UR44 ;  /* 0x0000002cff9d7e24 */ /* 0x000fe2000f8e00ff */
[----:B------:R-:W-:Y:S01]  /*a510*/  BSSY B1, `(.L_x_188) ;  /* 0x000000b000017945 */ /* 0x000fe20003800000 */
[C---:B------:R-:W-:Y:S01]  /*a520*/  ISETP.LT.OR P5, PT, R0.reuse, 0x21, !P1 ;  /* 0x000000210000780c */ /* 0x040fe20004fa1670 */
[----:B------:R1:W-:Y:S01]  /*a530*/  @!P4 STG.E.U8 desc[UR50][R154.64+0x18], R15 ;  /* 0x0000180f9a00c986 */ /* 0x0003e2000c101132 */
[C---:B------:R-:W-:Y:S02]  /*a540*/  ISETP.LT.OR P4, PT, R0.reuse, 0x22, !P1 ;  /* 0x000000220000780c */ /* 0x040fe40004f81670 */
[----:B------:R-:W-:Y:S02]  /*a550*/  @!P6 IADD3.X R157, R157, UR42, R5, P2, P3 ;  /* 0x0000002a9d9dec10 */ /* 0x000fe400097e6405 */
[----:B------:R-:W-:-:S02]  /*a560*/  ISETP.LT.OR P2, PT, R0, 0x21, !P0 ;  /* 0x000000210000780c */ /* 0x000fc40004741670 */
[----:B------:R-:W-:Y:S01]  /*a570*/  ISETP.LT.OR P3, PT, R0, 0x22, !P0 ;  /* 0x000000220000780c */ /* 0x000fe20004761670 */
[----:B------:R-:W-:-:S12]  /*a580*/  @P6 BRA `(.L_x_189) ;  /* 0x00000000000c6947 */ /* 0x000fd80003800000 */
[----:B------:R-:W1:Y:S02]  /*a590*/  LDG.E.U8 R16, desc[UR50][R152.64+0x19] ;  /* 0x0000193298107981 */ /* 0x000e64000c1e1100 */
[----:B-1----:R-:W-:-:S05]  /*a5a0*/  PRMT R15, R16, 0x8880, RZ ;  /* 0x00008880100f7816 */ /* 0x002fca00000000ff */
[----:B------:R-:W-:-:S07]  /*a5b0*/  IMAD R2, R15, R18, RZ ;  /* 0x000000120f027224 */ /* 0x000fce00078e02ff */
.L_x_189:
[----:B------:R-:W-:Y:S05]  /*a5c0*/  BSYNC B1 ;  /* 0x0000000000017941 */ /* 0x000fea0003800000 */
.L_x_188:
[----:B------:R-:W-:Y:S01]  /*a5d0*/  @!P6 IMAD R167, R167, R17, R2 ;  /* 0x00000011a7a7e224 */ /* 0x000fe200078e0202 */
[----:B------:R-:W-:Y:S04]  /*a5e0*/  BSSY B1, `(.L_x_190) ;  /* 0x0000006000017945 */ /* 0x000fe80003800000 */
[----:B------:R3:W-:Y:S01]  /*a5f0*/  @!P6 STG.E.U8 desc[UR50][R156.64+0x19], R167 ;  /* 0x000019a79c00e986 */ /* 0x0007e2000c101132 */
[----:B------:R-:W-:Y:S05]  /*a600*/  @P5 BRA `(.L_x_191) ;  /* 0x00000000000c5947 */ /* 0x000fea0003800000 */
[----:B------:R-:W1:Y:S02]  /*a610*/  LDG.E.U8 R16, desc[UR50][R6.64+0x20] ;  /* 0x0000203206107981 */ /* 0x000e64000c1e1100 */
[----:B-1----:R-:W-:-:S05]  /*a620*/  PRMT R15, R16, 0x8880, RZ ;  /* 0x00008880100f7816 */ /* 0x002fca00000000ff */
[----:B------:R-:W-:-:S07]  /*a630*/  IMAD R2, R15, R18, RZ ;  /* 0x000000120f027224 */ /* 0x000fce00078e02ff */
.L_x_191:
[----:B------:R-:W-:Y:S05]  /*a640*/  BSYNC B1 ;  /* 0x0000000000017941 */ /* 0x000fea0003800000 */
.L_x_190:
[----:B-1----:R-:W-:Y:S01]  /*a650*/  @!P5 IMAD R15, R168, R17, R2 ;  /* 0x00000011a80fd224 */ /* 0x002fe200078e0202 */
[----:B------:R-:W-:Y:S01]  /*a660*/  BSSY B1, `(.L_x_192) ;  /* 0x0000007000017945 */ /* 0x000fe20003800000 */
[----:B------:R-:W-:-:S03]  /*a670*/  IMAD.U32 R155, RZ, RZ, UR45 ;  /* 0x0000002dff9b7e24 */ /* 0x000fc6000f8e00ff */
[----:B------:R1:W-:Y:S01]  /*a680*/  @!P5 STG.E.U8 desc[UR50][R8.64+0x20], R15 ;  /* 0x0000200f0800d986 */ /* 0x0003e2000c101132 */
[----:B------:R-:W-:Y:S05]  /*a690*/  @P4 BRA `(.L_x_193) ;  /* 0x00000000000c4947 */ /* 0x000fea0003800000 */
[----:B------:R-:W1:Y:S02]  /*a6a0*/  LDG.E.U8 R16, desc[UR50][R6.64+0x21] ;  /* 0x0000213206107981 */ /* 0x000e64000c1e1100 */
[----:B-1----:R-:W-:-:S05]  /*a6b0*/  PRMT R15, R16, 0x8880, RZ ;  /* 0x00008880100f7816 */ /* 0x002fca00000000ff */
[----:B------:R-:W-:-:S07]  /*a6c0*/  IMAD R2, R15, R18, RZ ;  /* 0x000000120f027224 */ /* 0x000fce00078e02ff */
.L_x_193:
[----:B------:R-:W-:Y:S05]  /*a6d0*/  BSYNC B1 ;  /* 0x0000000000017941 */ /* 0x000fea0003800000 */
.L_x_192:
[----:B------:R-:W-:Y:S01]  /*a6e0*/  @!P4 IMAD R169, R169, R17, R2 ;  /* 0x00000011a9a9c224 */ /* 0x000fe200078e0202 */
[--C-:B------:R-:W-:Y:S01]  /*a6f0*/  @!P2 IADD3 R154, P5, P6, R155, UR43, R4.reuse ;  /* 0x0000002b9b9aac10 */ /* 0x100fe2000febe004 */
[----:B-1----:R-:W-:Y:S01]  /*a700*/  IMAD.U32 R15, RZ, RZ, UR44 ;  /* 0x0000002cff0f7e24 */ /* 0x002fe2000f8e00ff */
[----:B------:R-:W-:Y:S01]  /*a710*/  BSSY B1, `(.L_x_194) ;  /* 0x000000b000017945 */ /* 0x000fe20003800000 */
[----:B---3--:R-:W-:Y:S01]  /*a720*/  IMAD.U32 R157, RZ, RZ, UR45 ;  /* 0x0000002dff9d7e24 */ /* 0x008fe2000f8e00ff */
[----:B------:R1:W-:Y:S01]  /*a730*/  @!P4 STG.E.U8 desc[UR50][R8.64+0x21], R169 ;  /* 0x000021a90800c986 */ /* 0x0003e2000c101132 */
[----:B------:R-:W-:Y:S01]  /*a740*/  ISETP.LT.OR P4, PT, R0, 0x29, !P0 ;  /* 0x000000290000780c */ /* 0x000fe20004781670 */
[----:B------:R-:W-:Y:S01]  /*a750*/  IMAD.U32 R159, RZ, RZ, UR44 ;  /* 0x0000002cff9f7e24 */ /* 0x000fe2000f8e00ff */
[----:B------:R-:W-:Y:S02]  /*a760*/  @!P2 IADD3.X R155, R15, UR42, R5, P5, P6 ;  /* 0x0000002a0f9bac10 */ /* 0x000fe4000afec405 */
[----:B------:R-:W-:Y:S01]  /*a770*/  @!P3 IADD3 R156, P5, P6, R157, UR43, R4 ;  /* 0x0000002b9d9cbc10 */ /* 0x000fe2000febe004 */
[----:B------:R-:W-:-:S12]  /*a780*/  @P2 BRA `(.L_x_195) ;  /* 0x00000000000c2947 */ /* 0x000fd80003800000 */
[----:B------:R-:W3:Y:S02]  /*a790*/  LDG.E.U8 R16, desc[UR50][R152.64+0x20] ;  /* 0x0000203298107981 */ /* 0x000ee4000c1e1100 */
[----:B---3--:R-:W-:-:S05]  /*a7a0*/  PRMT R15, R16, 0x8880, RZ ;  /* 0x00008880100f7816 */ /* 0x008fca00000000ff */
[----:B------:R-:W-:-:S07]  /*a7b0*/  IMAD R2, R15, R18, RZ ;  /* 0x000000120f027224 */ /* 0x000fce00078e02ff */
.L_x_195:
[----:B------:R-:W-:Y:S05]  /*a7c0*/  BSYNC B1 ;  /* 0x0000000000017941 */ /* 0x000fea0003800000 */
.L_x_194:
[----:B------:R-:W-:Y:S01]  /*a7d0*/  @!P2 IMAD R15, R170, R17, R2 ;  /* 0x00000011aa0fa224 */ /* 0x000fe200078e0202 */
[----:B------:R-:W-:Y:S01]  /*a7e0*/  BSSY B1, `(.L_x_196) ;  /* 0x0000007000017945 */ /* 0x000fe20003800000 */
[----:B------:R-:W-:-:S03]  /*a7f0*/  @!P3 IADD3.X R157, R159, UR42, R5, P5, P6 ;  /* 0x0000002a9f9dbc10 */ /* 0x000fc6000afec405 */
[----:B------:R3:W-:Y:S01]  /*a800*/  @!P2 STG.E.U8 desc[UR50][R154.64+0x20], R15 ;  /* 0x0000200f9a00a986 */ /* 0x0007e2000c101132 */
[----:B------:R-:W-:Y:S05]  /*a810*/  @P3 BRA `(.L_x_197) ;  /* 0x00000000000c3947 */ /* 0x000fea0003800000 */
[----:B------:R-:W3:Y:S02]  /*a820*/  LDG.E.U8 R16, desc[UR50][R152.64+0x21] ;  /* 0x0000213298107981 */ /* 0x000ee4000c1e1100 */
[----:B---3--:R-:W-:-:S05]  /*a830*/  PRMT R15, R16, 0x8880, RZ ;  /* 0x00008880100f7816 */ /* 0x008fca00000000ff */
[----:B------:R-:W-:-:S07]  /*a840*/  IMAD R2, R15, R18, RZ ;  /* 0x000000120f027224 */ /* 0x000fce00078e02ff */
.L_x_197:
[----:B------:R-:W-:Y:S05]  /*a850*/  BSYNC B1 ;  /* 0x0000000000017941 */ /* 0x000fea0003800000 */
.L_x_196:
[C---:B------:R-:W-:Y:S01]  /*a860*/  ISETP.LT.OR P2, PT, R0.reuse, 0x29, !P1 ;  /* 0x000000290000780c */ /* 0x040fe20004f41670 */
[----:B------:R-:W-:Y:S01]  /*a870*/  @!P3 IMAD R171, R171, R17, R2 ;  /* 0x00000011ababb224 */ /* 0x000fe200078e0202 */
[----:B------:R-:W-:Y:S01]  /*a880*/  BSSY B1, `(.L_x_198) ;  /* 0x000000b000017945 */ /* 0x000fe20003800000 */
[----:B---3--:R-:W-:Y:S02]  /*a890*/  IMAD.U32 R155, RZ, RZ, UR45 ;  /* 0x0000002dff9b7e24 */ /* 0x008fe4000f8e00ff */
[----:B------:R-:W-:Y:S01]  /*a8a0*/  IMAD.U32 R159, RZ, RZ, UR44 ;  /* 0x0000002cff9f7e24 */ /* 0x000fe2000f8e00ff */
[----:B------:R3:W-:Y:S01]  /*a8b0*/  @!P3 STG.E.U8 desc[UR50][R156.64+0x21], R171 ;  /* 0x000021ab9c00b986 */ /* 0x0007e2000c101132 */
[----:B------:R-:W-:Y:S01]  /*a8c0*/  ISETP.LT.OR P3, PT, R0, 0x2a, !P0 ;  /* 0x0000002a0000780c */ /* 0x000fe20004761670 */
[----:B0-----:R-:W-:Y:S01]  /*a8d0*/  IMAD.U32 R161, RZ, RZ, UR45 ;  /* 0x0000002dffa17e24 */ /* 0x001fe2000f8e00ff */
[----:B------:R-:W-:-:S04]  /*a8e0*/  @!P4 IADD3 R154, P5, P6, R155, UR43, R4 ;  /* 0x0000002b9b9acc10 */ /* 0x000fc8000febe004 */
[----:B------:R-:W-:Y:S09]  /*a8f0*/  @P2 BRA `(.L_x_199) ;  /* 0x00000000000c2947 */ /* 0x000ff20003800000 */
[----:B------:R-:W4:Y:S02]  /*a900*/  LDG.E.U8 R16, desc[UR50][R6.64+0x28] ;  /* 0x0000283206107981 */ /* 0x000f24000c1e1100 */
[----:B----4-:R-:W-:-:S05]  /*a910*/  PRMT R15, R16, 0x8880, RZ ;  /* 0x00008880100f7816 */ /* 0x010fca00000000ff */
[----:B------:R-:W-:-:S07]  /*a920*/  IMAD R2, R15, R18, RZ ;  /* 0x000000120f027224 */ /* 0x000fce00078e02ff */
.L_x_199:
[----:B------:R-:W-:Y:S05]  /*a930*/  BSYNC B1 ;  /* 0x0000000000017941 */ /* 0x000fea0003800000 */
.L_x_198:
[----:B------:R-:W-:Y:S01]  /*a940*/  @!P2 IMAD R15, R172, R17, R2 ;  /* 0x00000011ac0fa224 */ /* 0x000fe200078e0202 */
[--C-:B------:R-:W-:Y:S01]  /*a950*/  @!P4 IADD3.X R155, R159, UR42, R5.reuse, P5, P6 ;  /* 0x0000002a9f9bcc10 */ /* 0x100fe2000afec405 */
[----:B---3--:R-:W-:Y:S01]  /*a960*/  IMAD.U32 R157, RZ, RZ, UR44 ;  /* 0x0000002cff9d7e24 */ /* 0x008fe2000f8e00ff */
        /* <DEDUP_REMOVED lines=8> */
[----:B------:R-:W3:Y:S02]  /*a9f0*/  LDG.E.U8 R16, desc[UR50][R6.64+0x29] ;  /* 0x0000293206107981 */ /* 0x000ee4000c1e1100 */
[----:B---3--:R-:W-:-:S05]  /*aa00*/  PRMT R15, R16, 0x8880, RZ ;  /* 0x00008880100f7816 */ /* 0x008fca00000000ff */
[----:B------:R-:W-:-:S07]  /*aa10*/  IMAD R2, R15, R18, RZ ;  /* 0x000000120f027224 */ /* 0x000fce00078e02ff */
.L_x_201:
[----:B------:R-:W-:Y:S05]  /*aa20*/  BSYNC B1 ;  /* 0x0000000000017941 */ /* 0x000fea0003800000 */
.L_x_200:
[----:B------:R-:W-:Y:S01]  /*aa30*/  @!P2 IMAD R173, R173, R17, R2 ;  /* 0x00000011adada224 */ /* 0x000fe200078e0202 */
[----:B------:R-:W-:Y:S04]  /*aa40*/  BSSY B1, `(.L_x_202) ;  /* 0x0000006000017945 */ /* 0x000fe80003800000 */
[----:B------:R0:W-:Y:S01]  /*aa50*/  @!P2 STG.E.U8 desc[UR50][R8.64+0x29], R173 ;  /* 0x000029ad0800a986 */ /* 0x0001e2000c101132 */
[----:B------:R-:W-:Y:S05]  /*aa60*/  @P4 BRA `(.L_x_203) ;  /* 0x00000000000c4947 */ /* 0x000fea0003800000 */
[----:B------:R-:W3:Y:S02]  /*aa70*/  LDG.E.U8 R16, desc[UR50][R152.64+0x28] ;  /* 0x0000283298107981 */ /* 0x000ee4000c1e1100 */
[----:B---3--:R-:W-:-:S05]  /*aa80*/  PRMT R15, R16, 0x8880, RZ ;  /* 0x00008880100f7816 */ /* 0x008fca00000000ff */
[----:B------:R-:W-:-:S07]  /*aa90*/  IMAD R2, R15, R18, RZ ;  /* 0x000000120f027224 */ /* 0x000fce00078e02ff */
.L_x_203:
[----:B------:R-:W-:Y:S05]  /*aaa0*/  BSYNC B1 ;  /* 0x0000000000017941 */ /* 0x000fea0003800000 */
.L_x_202:
[----:B------:R-:W-:Y:S01]  /*aab0*/  @!P4 IMAD R15, R174, R17, R2 ;  /* 0x00000011ae0fc224 */ /* 0x000fe200078e0202 */
[----:B------:R-:W-:Y:S04]  /*aac0*/  BSSY B1, `(.L_x_204) ;  /* 0x0000006000017945 */ /* 0x000fe80003800000 */
[----:B------:R3:W-:Y:S01]  /*aad0*/  @!P4 STG.E.U8 desc[UR50][R154.64+0x28], R15 ;  /* 0x0000280f9a00c986 */ /* 0x0007e2000c101132 */
[----:B------:R-:W-:Y:S05]  /*aae0*/  @P3 BRA `(.L_x_205) ;  /* 0x00000000000c3947 */ /* 0x000fea0003800000 */
[----:B------:R-:W3:Y:S02]  /*aaf0*/  LDG.E.U8 R16, desc[UR50][R152.64+0x29] ;  /* 0x0000293298107981 */ /* 0x000ee4000c1e1100 */
[----:B---3--:R-:W-:-:S05]  /*ab00*/  PRMT R15, R16, 0x8880, RZ ;  /* 0x00008880100f7816 */ /* 0x008fca00000000ff */
[----:B------:R-:W-:-:S07]  /*ab10*/  IMAD R2, R15, R18, RZ ;  /* 0x000000120f027224 */ /* 0x000fce00078e02ff */
.L_x_205:
[----:B------:R-:W-:Y:S05]  /*ab20*/  BSYNC B1 ;  /* 0x0000000000017941 */ /* 0x000fea0003800000 */
.L_x_204:
[----:B------:R-:W-:Y:S01]  /*ab30*/  @!P3 IMAD R175, R175, R17, R2 ;  /* 0x00000011afafb224 */ /* 0x000fe200078e0202 */
[----:B------:R-:W-:Y:S04]  /*ab40*/  BSSY B1, `(.L_x_206) ;  /* 0x0000006000017945 */ /* 0x000fe80003800000 */
[----:B------:R4:W-:Y:S01]  /*ab50*/  @!P3 STG.E.U8 desc[UR50][R156.64+0x29], R175 ;  /* 0x000029af9c00b986 */ /* 0x0009e2000c101132 */
[----:B------:R-:W-:Y:S05]  /*ab60*/  @P6 BRA `(.L_x_207) ;  /* 0x00000000000c6947 */ /* 0x000fea0003800000 */
[----:B------:R-:W3:Y:S02]  /*ab70*/  LDG.E.U8 R16, desc[UR50][R6.64+0x30] ;  /* 0x0000303206107981 */ /* 0x000ee4000c1e1100 */
[----:B---3--:R-:W-:-:S05]  /*ab80*/  PRMT R15, R16, 0x8880, RZ ;  /* 0x00008880100f7816 */ /* 0x008fca00000000ff */
[----:B------:R-:W-:-:S07]  /*ab90*/  IMAD R2, R15, R18, RZ ;  /* 0x000000120f027224 */ /* 0x000fce00078e02ff */
.L_x_207:
[----:B------:R-:W-:Y:S05]  /*aba0*/  BSYNC B1 ;  /* 0x0000000000017941 */ /* 0x000fea0003800000 */
.L_x_206:
[----:B------:R-:W-:Y:S01]  /*abb0*/  ISETP.LT.OR P2, PT, R0, 0x32, !P1 ;  /* 0x000000320000780c */ /* 0x000fe20004f41670 */
[----:B---3--:R-:W-:Y:S01]  /*abc0*/  @!P6 IMAD R15, R176, R17, R2 ;  /* 0x00000011b00fe224 */ /* 0x008fe200078e0202 */
[----:B------:R-:W-:Y:S01]  /*abd0*/  BSSY B1, `(.L_x_208) ;  /* 0x000000a000017945 */ /* 0x000fe20003800000 */
[----:B------:R-:W-:Y:S02]  /*abe0*/  IMAD.U32 R155, RZ, RZ, UR45 ;  /* 0x0000002dff9b7e24 */ /* 0x000fe4000f8e00ff */
[----:B----4-:R-:W-:Y:S01]  /*abf0*/  IMAD.U32 R157, RZ, RZ, UR44 ;  /* 0x0000002cff9d7e24 */ /* 0x010fe2000f8e00ff */
[----:B------:R3:W-:Y:S01]  /*ac00*/  @!P6 STG.E.U8 desc[UR50][R8.64+0x30], R15 ;  /* 0x0000300f0800e986 */ /* 0x0007e2000c101132 */
[----:B------:R-:W-:Y:S02]  /*ac10*/  ISETP.LT.OR P6, PT, R0, 0x32, !P0 ;  /* 0x000000320000780c */ /* 0x000fe400047c1670 */
[----:B------:R-:W-:-:S04]  /*ac20*/  @!P5 IADD3 R154, P3, P4, R155, UR43, R4 ;  /* 0x0000002b9b9adc10 */ /* 0x000fc8000fc7e004 */
[----:B------:R-:W-:Y:S09]  /*ac30*/  @P2 BRA `(.L_x_209) ;  /* 0x00000000000c2947 */ /* 0x000ff20003800000 */
[----:B------:R-:W3:Y:S02]  /*ac40*/  LDG.E.U8 R16, desc[UR50][R6.64+0x31] ;  /* 0x0000313206107981 */ /* 0x000ee4000c1e1100 */
[----:B---3--:R-:W-:-:S05]  /*ac50*/  PRMT R15, R16, 0x8880, RZ ;  /* 0x00008880100f7816 */ /* 0x008fca00000000ff */
[----:B------:R-:W-:-:S07]  /*ac60*/  IMAD R2, R15, R18, RZ ;  /* 0x000000120f027224 */ /* 0x000fce00078e02ff */
.L_x_209:
[----:B------:R-:W-:Y:S05]  /*ac70*/  BSYNC B1 ;  /* 0x0000000000017941 */ /* 0x000fea0003800000 */
.L_x_208:
[----:B------:R-:W-:Y:S01]  /*ac80*/  @!P2 IMAD R177, R177, R17, R2 ;  /* 0x00000011b1b1a224 */ /* 0x000fe200078e0202 */
[----:B------:R-:W-:Y:S01]  /*ac90*/  BSSY B1, `(.L_x_210) ;  /* 0x0000008000017945 */ /* 0x000fe20003800000 */
[----:B------:R-:W-:Y:S01]  /*aca0*/  IMAD.U32 R159, RZ, RZ, UR45 ;  /* 0x0000002dff9f7e24 */ /* 0x000fe2000f8e00ff */
[----:B------:R-:W-:Y:S02]  /*acb0*/  @!P5 IADD3.X R155, R157, UR42, R5, P3, P4 ;  /* 0x0000002a9d9bdc10 */ /* 0x000fe40009fe8405 */
[----:B------:R4:W-:Y:S01]  /*acc0*/  @!P2 STG.E.U8 desc[UR50][R8.64+0x31], R177 ;  /* 0x000031b10800a986 */ /* 0x0009e2000c101132 */
[----:B------:R-:W-:Y:S05]  /*acd0*/  @P5 BRA `(.L_x_211) ;  /* 0x00000000000c5947 */ /* 0x000fea0003800000 */
[----:B------:R-:W3:Y:S02]  /*ace0*/  LDG.E.U8 R16, desc[UR50][R152.64+0x30] ;  /* 0x0000303298107981 */ /* 0x000ee4000c1e1100 */
[----:B---3--:R-:W-:-:S05]  /*acf0*/  PRMT R15, R16, 0x8880, RZ ;  /* 0x00008880100f7816 */ /* 0x008fca00000000ff */
[----:B------:R-:W-:-:S07]  /*ad00*/  IMAD R2, R15, R18, RZ ;  /* 0x000000120f027224 */ /* 0x000fce00078e02ff */
.L_x_211:
[----:B------:R-:W-:Y:S05]  /*ad10*/  BSYNC B1 ;  /* 0x0000000000017941 */ /* 0x000fea0003800000 */
.L_x_210:
[----:B---3--:R-:W-:Y:S01]  /*ad20*/  @!P5 IMAD R15, R178, R17, R2 ;  /* 0x00000011b20fd224 */ /* 0x008fe200078e0202 */
        /* <DEDUP_REMOVED lines=10> */
[----:B------:R-:W3:Y:S02]  /*add0*/  LDG.E.U8 R16, desc[UR50][R152.64+0x31] ;  /* 0x0000313298107981 */ /* 0x000ee4000c1e1100 */
[----:B---3--:R-:W-:-:S05]  /*ade0*/  PRMT R15, R16, 0x8880, RZ ;  /* 0x00008880100f7816 */ /* 0x008fca00000000ff */
[----:B------:R-:W-:-:S07]  /*adf0*/  IMAD R2, R15, R18, RZ ;  /* 0x000000120f027224 */ /* 0x000fce00078e02ff */
.L_x_213:
[----:B------:R-:W-:Y:S05]  /*ae00*/  BSYNC B1 ;  /* 0x0000000000017941 */ /* 0x000fea0003800000 */
.L_x_212:
[----:B------:R-:W-:Y:S01]  /*ae10*/  @!P6 IMAD R179, R179, R17, R2 ;  /* 0x00000011b3b3e224 */ /* 0x000fe200078e0202 */
[----:B------:R-:W-:Y:S04]  /*ae20*/  BSSY B1, `(.L_x_214) ;  /* 0x0000006000017945 */ /* 0x000fe80003800000 */
[----:B------:R0:W-:Y:S01]  /*ae30*/  @!P6 STG.E.U8 desc[UR50][R156.64+0x31], R179 ;  /* 0x000031b39c00e986 */ /* 0x0001e2000c101132 */
[----:B------:R-:W-:Y:S05]  /*ae40*/  @P5 BRA `(.L_x_215) ;  /* 0x00000000000c5947 */ /* 0x000fea0003800000 */
[----:B------:R-:W3:Y:S02]  /*ae50*/  LDG.E.U8 R16, desc[UR50][R6.64+0x38] ;  /* 0x0000383206107981 */ /* 0x000ee4000c1e1100 */
[----:B---3--:R-:W-:-:S05]  /*ae60*/  PRMT R15, R16, 0x8880, RZ ;  /* 0x00008880100f7816 */ /* 0x008fca00000000ff */
[----:B------:R-:W-:-:S07]  /*ae70*/  IMAD R2, R15, R18, RZ ;  /* 0x000000120f027224 */ /* 0x000fce00078e02ff */
.L_x_215:
[----:B------:R-:W-:Y:S05]  /*ae80*/  BSYNC B1 ;  /* 0x0000000000017941 */ /* 0x000fea0003800000 */
.L_x_214:
[----:B---3--:R-:W-:Y:S01]  /*ae90*/  @!P5 IMAD R15, R180, R17, R2 ;  /* 0x00000011b40fd224 */ /* 0x008fe200078e0202 */
[----:B------:R-:W-:Y:S01]  /*aea0*/  BSSY B1, `(.L_x_216) ;  /* 0x0000007000017945 */ /* 0x000fe20003800000 */
[----:B------:R-:W-:-:S03]  /*aeb0*/  IMAD.U32 R155, RZ, RZ, UR45 ;  /* 0x0000002dff9b7e24 */ /* 0x000fc6000f8e00ff */
[----:B------:R3:W-:Y:S01]  /*aec0*/  @!P5 STG.E.U8 desc[UR50][R8.64+0x38], R15 ;  /* 0x0000380f0800d986 */ /* 0x0007e2000c101132 */
[----:B------:R-:W-:Y:S05]  /*aed0*/  @P4 BRA `(.L_x_217) ;  /* 0x00000000000c4947 */ /* 0x000fea0003800000 */
[----:B------:R-:W3:Y:S02]  /*aee0*/  LDG.E.U8 R16, desc[UR50][R6.64+0x39] ;  /* 0x0000393206107981 */ /* 0x000ee4000c1e1100 */
[----:B---3--:R-:W-:-:S05]  /*aef0*/  PRMT R15, R16, 0x8880, RZ ;  /* 0x00008880100f7816 */ /* 0x008fca00000000ff */
[----:B------:R-:W-:-:S07]  /*af00*/  IMAD R2, R15, R18, RZ ;  /* 0x000000120f027224 */ /* 0x000fce00078e02ff */
.L_x_217:
[----:B------:R-:W-:Y:S05]  /*af10*/  BSYNC B1 ;  /* 0x0000000000017941 */ /* 0x000fea0003800000 */
.L_x_216:
[----:B------:R-:W-:Y:S01]  /*af20*/  @!P4 IMAD R181, R181, R17, R2 ;  /* 0x00000011b5b5c224 */ /* 0x000fe200078e0202 */
[--C-:B------:R-:W-:Y:S01]  /*af30*/  @!P2 IADD3 R154, P5, P6, R155, UR43, R4.reuse ;  /* 0x0000002b9b9aac10 */ /* 0x100fe2000febe004 */
[----:B---3--:R-:W-:Y:S01]  /*af40*/  IMAD.U32 R15, RZ, RZ, UR44 ;  /* 0x0000002cff0f7e24 */ /* 0x008fe2000f8e00ff */
[----:B------:R-:W-:Y:S01]  /*af50*/  BSSY B1, `(.L_x_218) ;  /* 0x000000b000017945 */ /* 0x000fe20003800000 */
[----:B0-----:R-:W-:Y:S01]  /*af60*/  IMAD.U32 R157, RZ, RZ, UR45 ;  /* 0x0000002dff9d7e24 */ /* 0x001fe2000f8e00ff */
        /* <DEDUP_REMOVED lines=9> */
.L_x_219:
[----:B------:R-:W-:Y:S05]  /*b000*/  BSYNC B1 ;  /* 0x0000000000017941 */ /* 0x000fea0003800000 */
.L_x_218:
        /* <DEDUP_REMOVED lines=8> */
.L_x_221:
[----:B------:R-:W-:Y:S05]  /*b090*/  BSYNC B1 ;  /* 0x0000000000017941 */ /* 0x000fea0003800000 */
.L_x_220:
[C---:B------:R-:W-:Y:S01]  /*b0a0*/  ISETP.LT.OR P2, PT, R0.reuse, 0x41, !P1 ;  /* 0x000000410000780c */ /* 0x040fe20004f41670 */
[----:B------:R-:W-:Y:S01]  /*b0b0*/  @!P3 IMAD R183, R183, R17, R2 ;  /* 0x00000011b7b7b224 */ /* 0x000fe200078e0202 */
[----:B------:R-:W-:Y:S01]  /*b0c0*/  BSSY B1, `(.L_x_222) ;  /* 0x000000b000017945 */ /* 0x000fe20003800000 */
[----:B---3--:R-:W-:Y:S02]  /*b0d0*/  IMAD.U32 R155, RZ, RZ, UR45 ;  /* 0x0000002dff9b7e24 */ /* 0x008fe4000f8e00ff */
[----:B------:R-:W-:Y:S01]  /*b0e0*/  IMAD.U32 R159, RZ, RZ, UR44 ;  /* 0x0000002cff9f7e24 */ /* 0x000fe2000f8e00ff */
[----:B------:R3:W-:Y:S01]  /*b0f0*/  @!P3 STG.E.U8 desc[UR50][R156.64+0x39], R183 ;  /* 0x000039b79c00b986 */ /* 0x0007e2000c101132 */
[----:B------:R-:W-:Y:S01]  /*b100*/  ISETP.LT.OR P3, PT, R0, 0x42, !P0 ;  /* 0x000000420000780c */ /* 0x000fe20004761670 */
[----:B------:R-:W-:Y:S01]  /*b110*/  IMAD.U32 R161, RZ, RZ, UR45 ;  /* 0x0000002dffa17e24 */ /* 0x000fe2000f8e00ff */
[----:B------:R-:W-:-:S04]  /*b120*/  @!P4 IADD3 R154, P5, P6, R155, UR43, R4 ;  /* 0x0000002b9b9acc10 */ /* 0x000fc8000febe004 */
[----:B------:R-:W-:Y:S09]  /*b130*/  @P2 BRA `(.L_x_223) ;  /* 0x00000000000c2947 */ /* 0x000ff20003800000 */
[----:B------:R-:W5:Y:S02]  /*b140*/  LDG.E.U8 R16, desc[UR50][R6.64+0x40] ;  /* 0x0000403206107981 */ /* 0x000f64000c1e1100 */
[----:B-----5:R-:W-:-:S05]  /*b150*/  PRMT R15, R16, 0x8880, RZ ;  /* 0x00008880100f7816 */ /* 0x020fca00000000ff */
[----:B------:R-:W-:-:S07]  /*b160*/  IMAD R2, R15, R18, RZ ;  /* 0x000000120f027224 */ /* 0x000fce00078e02ff */
.L_x_223:
[----:B------:R-:W-:Y:S05]  /*b170*/  BSYNC B1 ;  /* 0x0000000000017941 */ /* 0x000fea0003800000 */
.L_x_222:
        /* <DEDUP_REMOVED lines=10> */
[----:B---3--:R-:W-:Y:S06]  /*b220*/  @P2 BRA `(.L_x_225) ;  /* 0x00000000000c2947 */ /* 0x008fec0003800000 */
[----:B------:R-:W3:Y:S02]  /*b230*/  LDG.E.U8 R16, desc[UR50][R6.64+0x41] ;  /* 0x0000413206107981 */ /* 0x000ee4000c1e1100 */
[----:B---3--:R-:W-:-:S05]  /*b240*/  PRMT R15, R16, 0x8880, RZ ;  /* 0x00008880100f7816 */ /* 0x008fca00000000ff */
[----:B------:R-:W-:-:S07]  /*b250*/  IMAD R2, R15, R18, RZ ;  /* 0x000000120f027224 */ /* 0x000fce00078e02ff */
.L_x_225:
[----:B------:R-:W-:Y:S05]  /*b260*/  BSYNC B1 ;  /* 0x0000000000017941 */ /* 0x000fea0003800000 */
.L_x_224:
[----:B------:R-:W-:Y:S01]  /*b270*/  @!P2 IMAD R185, R185, R17, R2 ;  /* 0x00000011b9b9a224 */ /* 0x000fe200078e0202 */
[----:B------:R-:W-:Y:S04]  /*b280*/  BSSY B1, `(.L_x_226) ;  /* 0x0000006000017945 */ /* 0x000fe80003800000 */
[----:B------:R3:W-:Y:S01]  /*b290*/  @!P2 STG.E.U8 desc[UR50][R8.64+0x41], R185 ;  /* 0x000041b90800a986 */ /* 0x0007e2000c101132 */
[----:B------:R-:W-:Y:S05]  /*b2a0*/  @P4 BRA `(.L_x_227) ;  /* 0x00000000000c4947 */ /* 0x000fea0003800000 */
[----:B------:R-:W5:Y:S02]  /*b2b0*/  LDG.E.U8 R16, desc[UR50][R152.64+0x40] ;  /* 0x0000403298107981 */ /* 0x000f64000c1e1100 */
[----:B-----5:R-:W-:-:S05]  /*b2c0*/  PRMT R15, R16, 0x8880, RZ ;  /* 0x00008880100f7816 */ /* 0x020fca00000000ff */
[----:B------:R-:W-:-:S07]  /*b2d0*/  IMAD R2, R15, R18, RZ ;  /* 0x000000120f027224 */ /* 0x000fce00078e02ff */
.L_x_227:
[----:B------:R-:W-:Y:S05]  /*b2e0*/  BSYNC B1 ;  /* 0x0000000000017941 */ /* 0x000fea0003800000 */
.L_x_226:
[----:B------:R-:W-:Y:S01]  /*b2f0*/  @!P4 IMAD R15, R186, R17, R2 ;  /* 0x00000011ba0fc224 */ /* 0x000fe200078e0202 */
[----:B------:R-:W-:Y:S04]  /*b300*/  BSSY B1, `(.L_x_228) ;  /* 0x0000006000017945 */ /* 0x000fe80003800000 */
[----:B------:R0:W-:Y:S01]  /*b310*/  @!P4 STG.E.U8 desc[UR50][R154.64+0x40], R15 ;  /* 0x0000400f9a00c986 */ /* 0x0001e2000c101132 */
[----:B------:R-:W-:Y:S05]  /*b320*/  @P3 BRA `(.L_x_229) ;  /* 0x00000000000c3947 */ /* 0x000fea0003800000 */
[----:B------:R-:W0:Y:S02]  /*b330*/  LDG.E.U8 R16, desc[UR50][R152.64+0x41] ;  /* 0x0000413298107981 */ /* 0x000e24000c1e1100 */
[----:B0-----:R-:W-:-:S05]  /*b340*/  PRMT R15, R16, 0x8880, RZ ;  /* 0x00008880100f7816 */ /* 0x001fca00000000ff */
[----:B------:R-:W-:-:S07]  /*b350*/  IMAD R2, R15, R18, RZ ;  /* 0x000000120f027224 */ /* 0x000fce00078e02ff */
.L_x_229:
[----:B------:R-:W-:Y:S05]  /*b360*/  BSYNC B1 ;  /* 0x0000000000017941 */ /* 0x000fea0003800000 */
.L_x_228:
[----:B------:R-:W-:Y:S01]  /*b370*/  @!P3 IMAD R187, R187, R17, R2 ;  /* 0x00000011bbbbb224 */ /* 0x000fe200078e0202 */
[----:B------:R-:W-:Y:S04]  /*b380*/  BSSY B1, `(.L_x_230) ;  /* 0x0000006000017945 */ /* 0x000fe80003800000 */
[----:B------:R0:W-:Y:S01]  /*b390*/  @!P3 STG.E.U8 desc[UR50][R156.64+0x41], R187 ;  /* 0x000041bb9c00b986 */ /* 0x0001e2000c101132 */
[----:B------:R-:W-:Y:S05]  /*b3a0*/  @P6 BRA `(.L_x_231) ;  /* 0x00000000000c6947 */ /* 0x000fea0003800000 */
[----:B------:R-:W0:Y:S02]  /*b3b0*/  LDG.E.U8 R16, desc[UR50][R6.64+0x48] ;  /* 0x0000483206107981 */ /* 0x000e24000c1e1100 */
[----:B0-----:R-:W-:-:S05]  /*b3c0*/  PRMT R15, R16, 0x8880, RZ ;  /* 0x00008880100f7816 */ /* 0x001fca00000000ff */
[----:B------:R-:W-:-:S07]  /*b3d0*/  IMAD R2, R15, R18, RZ ;  /* 0x000000120f027224 */ /* 0x000fce00078e02ff */
.L_x_231:
[----:B------:R-:W-:Y:S05]  /*b3e0*/  BSYNC B1 ;  /* 0x0000000000017941 */ /* 0x000fea0003800000 */
.L_x_230:
[----:B------:R-:W-:Y:S01]  /*b3f0*/  ISETP.LT.OR P2, PT, R0, 0x4a, !P1 ;  /* 0x0000004a0000780c */ /* 0x000fe20004f41670 */
[----:B0-----:R-:W-:Y:S01]  /*b400*/  @!P6 IMAD R15, R188, R17, R2 ;  /* 0x00000011bc0fe224 */ /* 0x001fe200078e0202 */
[----:B------:R-:W-:Y:S01]  /*b410*/  BSSY B1, `(.L_x_232) ;  /* 0x000000a000017945 */ /* 0x000fe20003800000 */
[----:B------:R-:W-:Y:S02]  /*b420*/  IMAD.U32 R155, RZ, RZ, UR45 ;  /* 0x0000002dff9b7e24 */ /* 0x000fe4000f8e00ff */
[----:B------:R-:W-:Y:S01]  /*b430*/  IMAD.U32 R157, RZ, RZ, UR44 ;  /* 0x0000002cff9d7e24 */ /* 0x000fe2000f8e00ff */
[----:B------:R0:W-:Y:S01]  /*b440*/  @!P6 STG.E.U8 desc[UR50][R8.64+0x48], R15 ;  /* 0x0000480f0800e986 */ /* 0x0001e2000c101132 */
[----:B------:R-:W-:Y:S02]  /*b450*/  ISETP.LT.OR P6, PT, R0, 0x4a, !P0 ;  /* 0x0000004a0000780c */ /* 0x000fe400047c1670 */
[----:B------:R-:W-:-:S04]  /*b460*/  @!P5 IADD3 R154, P3, P4, R155, UR43, R4 ;  /* 0x0000002b9b9adc10 */ /* 0x000fc8000fc7e004 */
[----:B------:R-:W-:Y:S09]  /*b470*/  @P2 BRA `(.L_x_233) ;  /* 0x00000000000c2947 */ /* 0x000ff20003800000 */
[----:B------:R-:W0:Y:S02]  /*b480*/  LDG.E.U8 R16, desc[UR50][R6.64+0x49] ;  /* 0x0000493206107981 */ /* 0x000e24000c1e1100 */
[----:B0-----:R-:W-:-:S05]  /*b490*/  PRMT R15, R16, 0x8880, RZ ;  /* 0x00008880100f7816 */ /* 0x001fca00000000ff */
[----:B------:R-:W-:-:S07]  /*b4a0*/  IMAD R2, R15, R18, RZ ;  /* 0x000000120f027224 */ /* 0x000fce00078e02ff */
.L_x_233:
[----:B------:R-:W-:Y:S05]  /*b4b0*/  BSYNC B1 ;  /* 0x0000000000017941 */ /* 0x000fea0003800000 */
.L_x_232:
[----:B------:R-:W-:Y:S01]  /*b4c0*/  @!P2 IMAD R189, R189, R17, R2 ;  /* 0x00000011bdbda224 */ /* 0x000fe200078e0202 */
[----:B------:R-:W-:Y:S01]  /*b4d0*/  BSSY B1, `(.L_x_234) ;  /* 0x0000008000017945 */ /* 0x000fe20003800000 */
[----:B------:R-:W-:Y:S01]  /*b4e0*/  IMAD.U32 R159, RZ, RZ, UR45 ;  /* 0x0000002dff9f7e24 */ /* 0x000fe2000f8e00ff */
[----:B------:R-:W-:Y:S02]  /*b4f0*/  @!P5 IADD3.X R155, R157, UR42, R5, P3, P4 ;  /* 0x0000002a9d9bdc10 */ /* 0x000fe40009fe8405 */
[----:B------:R0:W-:Y:S01]  /*b500*/  @!P2 STG.E.U8 desc[UR50][R8.64+0x49], R189 ;  /* 0x000049bd0800a986 */ /* 0x0001e2000c101132 */
[----:B------:R-:W-:Y:S05]  /*b510*/  @P5 BRA `(.L_x_235) ;  /* 0x00000000000c5947 */ /* 0x000fea0003800000 */
[----:B------:R-:W0:Y:S02]  /*b520*/  LDG.E.U8 R16, desc[UR50][R152.64+0x48] ;  /* 0x0000483298107981 */ /* 0x000e24000c1e1100 */
[----:B0-----:R-:W-:-:S05]  /*b530*/  PRMT R15, R16, 0x8880, RZ ;  /* 0x00008880100f7816 */ /* 0x001fca00000000ff */
[----:B------:R-:W-:-:S07]  /*b540*/  IMAD R2, R15, R18, RZ ;  /* 0x000000120f027224 */ /* 0x000fce00078e02ff */
.L_x_235:
[----:B------:R-:W-:Y:S05]  /*b550*/  BSYNC B1 ;  /* 0x0000000000017941 */ /* 0x000fea0003800000 */
.L_x_234:
[----:B0-----:R-:W-:Y:S01]  /*b560*/  @!P5 IMAD R15, R190, R17, R2 ;  /* 0x00000011be0fd224 */ /* 0x001fe200078e0202 */
        /* <DEDUP_REMOVED lines=10> */
[----:B------:R-:W0:Y:S02]  /*b610*/  LDG.E.U8 R16, desc[UR50][R152.64+0x49] ;  /* 0x0000493298107981 */ /* 0x000e24000c1e1100 */
[----:B0-----:R-:W-:-:S05]  /*b620*/  PRMT R15, R16, 0x8880, RZ ;  /* 0x00008880100f7816 */ /* 0x001fca00000000ff */
[----:B------:R-:W-:-:S07]  /*b630*/  IMAD R2, R15, R18, RZ ;  /* 0x000000120f027224 */ /* 0x000fce00078e02ff */
.L_x_237:
[----:B------:R-:W-:Y:S05]  /*b640*/  BSYNC B1 ;  /* 0x0000000000017941 */ /* 0x000fea0003800000 */
.L_x_236:
[----:B------:R-:W-:Y:S01]  /*b650*/  @!P6 IMAD R191, R191, R17, R2 ;  /* 0x00000011bfbfe224 */ /* 0x000fe200078e0202 */
[----:B------:R-:W-:Y:S04]  /*b660*/  BSSY B1, `(.L_x_238) ;  /* 0x0000006000017945 */ /* 0x000fe80003800000 */
[----:B------:R0:W-:Y:S01]  /*b670*/  @!P6 STG.E.U8 desc[UR50][R156.64+0x49], R191 ;  /* 0x000049bf9c00e986 */ /* 0x0001e2000c101132 */
[----:B------:R-:W-:Y:S05]  /*b680*/  @P5 BRA `(.L_x_239) ;  /* 0x00000000000c5947 */ /* 0x000fea0003800000 */
[----:B------:R-:W0:Y:S02]  /*b690*/  LDG.E.U8 R16, desc[UR50][R6.64+0x50] ;  /* 0x0000503206107981 */ /* 0x000e24000c1e1100 */
[----:B0-----:R-:W-:-:S05]  /*b6a0*/  PRMT R15, R16, 0x8880, RZ ;  /* 0x00008880100f7816 */ /* 0x001fca00000000ff */
[----:B------:R-:W-:-:S07]  /*b6b0*/  IMAD R2, R15, R18, RZ ;  /* 0x000000120f027224 */ /* 0x000fce00078e02ff */
.L_x_239:
[----:B------:R-:W-:Y:S05]  /*b6c0*/  BSYNC B1 ;  /* 0x0000000000017941 */ /* 0x000fea0003800000 */
.L_x_238:
[----:B0-----:R-:W-:Y:S01]  /*b6d0*/  @!P5 IMAD R15, R192, R17, R2 ;  /* 0x00000011c00fd224 */ /* 0x001fe200078e0202 */
[----:B------:R-:W-:Y:S01]  /*b6e0*/  BSSY B1, `(.L_x_240) ;  /* 0x0000007000017945 */ /* 0x000fe20003800000 */
[----:B------:R-:W-:-:S03]  /*b6f0*/  IMAD.U32 R155, RZ, RZ, UR45 ;  /* 0x0000002dff9b7e24 */ /* 0x000fc6000f8e00ff */
[----:B------:R0:W-:Y:S01]  /*b700*/  @!P5 STG.E.U8 desc[UR50][R8.64+0x50], R15 ;  /* 0x0000500f0800d986 */ /* 0x0001e2000c101132 */
[----:B------:R-:W-:Y:S05]  /*b710*/  @P4 BRA `(.L_x_241) ;  /* 0x00000000000c4947 */ /* 0x000fea0003800000 */
[----:B------:R-:W0:Y:S02]  /*b720*/  LDG.E.U8 R16, desc[UR50][R6.64+0x51] ;  /* 0x0000513206107981 */ /* 0x000e24000c1e1100 */
[----:B0-----:R-:W-:-:S05]  /*b730*/  PRMT R15, R16, 0x8880, RZ ;  /* 0x00008880100f7816 */ /* 0x001fca00000000ff */
[----:B------:R-:W-:-:S07]  /*b740*/  IMAD R2, R15, R18, RZ ;  /* 0x000000120f027224 */ /* 0x000fce00078e02ff */
.L_x_241:
[----:B------:R-:W-:Y:S05]  /*b750*/  BSYNC B1 ;  /* 0x0000000000017941 */ /* 0x000fea0003800000 */
.L_x_240:
[----:B------:R-:W-:Y:S01]  /*b760*/  @!P4 IMAD R193, R193, R17, R2 ;  /* 0x00000011c1c1c224 */ /* 0x000fe200078e0202 */
[--C-:B------:R-:W-:Y:S01]  /*b770*/  @!P2 IADD3 R154, P5, P6, R155, UR43, R4.reuse ;  /* 0x0000002b9b9aac10 */ /* 0x100fe2000febe004 */
[----:B0-----:R-:W-:Y:S01]  /*b780*/  IMAD.U32 R15, RZ, RZ, UR44 ;  /* 0x0000002cff0f7e24 */ /* 0x001fe2000f8e00ff */
[----:B------:R-:W-:Y:S01]  /*b790*/  BSSY B1, `(.L_x_242) ;  /* 0x000000b000017945 */ /* 0x000fe20003800000 */
[----:B------:R-:W-:Y:S01]  /*b7a0*/  IMAD.U32 R157, RZ, RZ, UR45 ;  /* 0x0000002dff9d7e24 */ /* 0x000fe2000f8e00ff */
[----:B------:R0:W-:Y:S01]  /*b7b0*/  @!P4 STG.E.U8 desc[UR50][R8.64+0x51], R193 ;  /* 0x000051c10800c986 */ /* 0x0001e2000c101132 */
[----:B------:R-:W-:Y:S01]  /*b7c0*/  ISETP.LT.OR P4, PT, R0, 0x59, !P0 ;  /* 0x000000590000780c */ /* 0x000fe20004781670 */
[----:B------:R-:W-:Y:S01]  /*b7d0*/  IMAD.U32 R159, RZ, RZ, UR44 ;  /* 0x0000002cff9f7e24 */ /* 0x000fe2000f8e00ff */
[----:B------:R-:W-:Y:S02]  /*b7e0*/  @!P2 IADD3.X R155, R15, UR42, R5, P5, P6 ;  /* 0x0000002a0f9bac10 */ /* 0x000fe4000afec405 */
[----:B------:R-:W-:Y:S01]  /*b7f0*/  @!P3 IADD3 R156, P5, P6, R157, UR43, R4 ;  /* 0x0000002b9d9cbc10 */ /* 0x000fe2000febe004 */
[----:B------:R-:W-:-:S12]  /*b800*/  @P2 BRA `(.L_x_243) ;  /* 0x00000000000c2947 */ /* 0x000fd80003800000 */
[----:B------:R-:W5:Y:S02]  /*b810*/  LDG.E.U8 R16, desc[UR50][R152.64+0x50] ;  /* 0x0000503298107981 */ /* 0x000f64000c1e1100 */
[----:B-----5:R-:W-:-:S05]  /*b820*/  PRMT R15, R16, 0x8880, RZ ;  /* 0x00008880100f7816 */ /* 0x020fca00000000ff */
[----:B------:R-:W-:-:S07]  /*b830*/  IMAD R2, R15, R18, RZ ;  /* 0x000000120f027224 */ /* 0x000fce00078e02ff */
.L_x_243:
[----:B------:R-:W-:Y:S05]  /*b840*/  BSYNC B1 ;  /* 0x0000000000017941 */ /* 0x000fea0003800000 */
.L_x_242:
[----:B------:R-:W-:Y:S01]  /*b850*/  @!P2 IMAD R15, R194, R17, R2 ;  /* 0x00000011c20fa224 */ /* 0x000fe200078e0202 */
[----:B------:R-:W-:Y:S01]  /*b860*/  BSSY B1, `(.L_x_244) ;  /* 0x0000007000017945 */ /* 0x000fe20003800000 */
[----:B------:R-:W-:-:S03]  /*b870*/  @!P3 IADD3.X R157, R159, UR42, R5, P5, P6 ;  /* 0x0000002a9f9dbc10 */ /* 0x000fc6000afec405 */
[----:B------:R0:W-:Y:S01]  /*b880*/  @!P2 STG.E.U8 desc[UR50][R154.64+0x50], R15 ;  /* 0x0000500f9a00a986 */ /* 0x0001e2000c101132 */
[----:B------:R-:W-:Y:S05]  /*b890*/  @P3 BRA `(.L_x_245) ;  /* 0x00000000000c3947 */ /* 0x000fea0003800000 */
[----:B------:R-:W0:Y:S02]  /*b8a0*/  LDG.E.U8 R16, desc[UR50][R152.64+0x51] ;  /* 0x0000513298107981 */ /* 0x000e24000c1e1100 */
[----:B0-----:R-:W-:-:S05]  /*b8b0*/  PRMT R15, R16, 0x8880, RZ ;  /* 0x00008880100f7816 */ /* 0x001fca00000000ff */
[----:B------:R-:W-:-:S07]  /*b8c0*/  IMAD R2, R15, R18, RZ ;  /* 0x000000120f027224 */ /* 0x000fce00078e02ff */
.L_x_245:
[----:B------:R-:W-:Y:S05]  /*b8d0*/  BSYNC B1 ;  /* 0x0000000000017941 */ /* 0x000fea0003800000 */
.L_x_244:
        /* <DEDUP_REMOVED lines=13> */
.L_x_247:
[----:B------:R-:W-:Y:S05]  /*b9b0*/  BSYNC B1 ;  /* 0x0000000000017941 */ /* 0x000fea0003800000 */
.L_x_246:
        /* <DEDUP_REMOVED lines=11> */
[----:B------:R-:W5:Y:S02]  /*ba70*/  LDG.E.U8 R16, desc[UR50][R6.64+0x59] ;  /* 0x0000593206107981 */ /* 0x000f64000c1e1100 */
[----:B-----5:R-:W-:-:S05]  /*ba80*/  PRMT R15, R16, 0x8880, RZ ;  /* 0x00008880100f7816 */ /* 0x020fca00000000ff */
[----:B------:R-:W-:-:S07]  /*ba90*/  IMAD R2, R15, R18, RZ ;  /* 0x000000120f027224 */ /* 0x000fce00078e02ff */
.L_x_249:
[----:B------:R-:W-:Y:S05]  /*baa0*/  BSYNC B1 ;  /* 0x0000000000017941 */ /* 0x000fea0003800000 */
.L_x_248:
[----:B------:R-:W-:Y:S01]  /*bab0*/  @!P2 IMAD R197, R197, R17, R2 ;  /* 0x00000011c5c5a224 */ /* 0x000fe200078e0202 */
[----:B------:R-:W-:Y:S04]  /*bac0*/  BSSY B1, `(.L_x_250) ;  /* 0x0000006000017945 */ /* 0x000fe80003800000 */
[----:B------:R0:W-:Y:S01]  /*bad0*/  @!P2 STG.E.U8 desc[UR50][R8.64+0x59], R197 ;  /* 0x000059c50800a986 */ /* 0x0001e2000c101132 */
[----:B------:R-:W-:Y:S05]  /*bae0*/  @P4 BRA `(.L_x_251) ;  /* 0x00000000000c4947 */ /* 0x000fea0003800000 */
[----:B------:R-:W5:Y:S02]  /*baf0*/  LDG.E.U8 R16, desc[UR50][R152.64+0x58] ;  /* 0x0000583298107981 */ /* 0x000f64000c1e1100 */
[----:B-----5:R-:W-:-:S05]  /*bb00*/  PRMT R15, R16, 0x8880, RZ ;  /* 0x00008880100f7816 */ /* 0x020fca00000000ff */
[----:B------:R-:W-:-:S07]  /*bb10*/  IMAD R2, R15, R18, RZ ;  /* 0x000000120f027224 */ /* 0x000fce00078e02ff */
.L_x_251:
[----:B------:R-:W-:Y:S05]  /*bb20*/  BSYNC B1 ;  /* 0x0000000000017941 */ /* 0x000fea0003800000 */
.L_x_250:
[----:B------:R-:W-:Y:S01]  /*bb30*/  @!P4 IMAD R15, R198, R17, R2 ;  /* 0x00000011c60fc224 */ /* 0x000fe200078e0202 */
[----:B------:R-:W-:Y:S04]  /*bb40*/  BSSY B1, `(.L_x_252) ;  /* 0x0000006000017945 */ /* 0x000fe80003800000 */
[----:B------:R0:W-:Y:S01]  /*bb50*/  @!P4 STG.E.U8 desc[UR50][R154.64+0x58], R15 ;  /* 0x0000580f9a00c986 */ /* 0x0001e2000c101132 */
[----:B------:R-:W-:Y:S05]  /*bb60*/  @P3 BRA `(.L_x_253) ;  /* 0x00000000000c3947 */ /* 0x000fea0003800000 */
[----:B------:R-:W0:Y:S02]  /*bb70*/  LDG.E.U8 R16, desc[UR50][R152.64+0x59] ;  /* 0x0000593298107981 */ /* 0x000e24000c1e1100 */
[----:B0-----:R-:W-:-:S05]  /*bb80*/  PRMT R15, R16, 0x8880, RZ ;  /* 0x00008880100f7816 */ /* 0x001fca00000000ff */
[----:B------:R-:W-:-:S07]  /*bb90*/  IMAD R2, R15, R18, RZ ;  /* 0x000000120f027224 */ /* 0x000fce00078e02ff */
.L_x_253:
[----:B------:R-:W-:Y:S05]  /*bba0*/  BSYNC B1 ;  /* 0x0000000000017941 */ /* 0x000fea0003800000 */
.L_x_252:
[----:B------:R-:W-:Y:S01]  /*bbb0*/  @!P3 IMAD R199, R199, R17, R2 ;  /* 0x00000011c7c7b224 */ /* 0x000fe200078e0202 */
[----:B------:R-:W-:Y:S04]  /*bbc0*/  BSSY B1, `(.L_x_254) ;  /* 0x0000006000017945 */ /* 0x000fe80003800000 */
[----:B------:R0:W-:Y:S01]  /*bbd0*/  @!P3 STG.E.U8 desc[UR50][R156.64+0x59], R199 ;  /* 0x000059c79c00b986 */ /* 0x0001e2000c101132 */
[----:B------:R-:W-:Y:S05]  /*bbe0*/  @P6 BRA `(.L_x_255) ;  /* 0x00000000000c6947 */ /* 0x000fea0003800000 */
[----:B------:R-:W0:Y:S02]  /*bbf0*/  LDG.E.U8 R16, desc[UR50][R6.64+0x60] ;  /* 0x0000603206107981 */ /* 0x000e24000c1e1100 */
[----:B0-----:R-:W-:-:S05]  /*bc00*/  PRMT R15, R16, 0x8880, RZ ;  /* 0x00008880100f7816 */ /* 0x001fca00000000ff */
[----:B------:R-:W-:-:S07]  /*bc10*/  IMAD R2, R15, R18, RZ ;  /* 0x000000120f027224 */ /* 0x000fce00078e02ff */
.L_x_255:
[----:B------:R-:W-:Y:S05]  /*bc20*/  BSYNC B1 ;  /* 0x0000000000017941 */ /* 0x000fea0003800000 */
.L_x_254:
        /* <DEDUP_REMOVED lines=12> */
.L_x_257:
[----:B------:R-:W-:Y:S05]  /*bcf0*/  BSYNC B1 ;  /* 0x0000000000017941 */ /* 0x000fea0003800000 */
.L_x_256:
        /* <DEDUP_REMOVED lines=9> */
.L_x_259:
[----:B------:R-:W-:Y:S05]  /*bd90*/  BSYNC B1 ;  /* 0x0000000000017941 */ /* 0x000fea0003800000 */
.L_x_258:
        /* <DEDUP_REMOVED lines=14> */
.L_x_261:
[----:B------:R-:W-:Y:S05]  /*be80*/  BSYNC B1 ;  /* 0x0000000000017941 */ /* 0x000fea0003800000 */
.L_x_260:
[----:B------:R-:W-:Y:S01]  /*be90*/  @!P6 IMAD R203, R203, R17, R2 ;  /* 0x00000011cbcbe224 */ /* 0x000fe200078e0202 */
[----:B------:R-:W-:Y:S04]  /*bea0*/  BSSY B1, `(.L_x_262) ;  /* 0x0000006000017945 */ /* 0x000fe80003800000 */
[----:B------:R0:W-:Y:S01]  /*beb0*/  @!P6 STG.E.U8 desc[UR50][R156.64+0x61], R203 ;  /* 0x000061cb9c00e986 */ /* 0x0001e2000c101132 */
[----:B------:R-:W-:Y:S05]  /*bec0*/  @P4 BRA `(.L_x_263) ;  /* 0x00000000000c4947 */ /* 0x000fea0003800000 */
[----:B------:R-:W0:Y:S02]  /*bed0*/  LDG.E.U8 R16, desc[UR50][R6.64+0x68] ;  /* 0x0000683206107981 */ /* 0x000e24000c1e1100 */
[----:B0-----:R-:W-:-:S05]  /*bee0*/  PRMT R15, R16, 0x8880, RZ ;  /* 0x00008880100f7816 */ /* 0x001fca00000000ff */
[----:B------:R-:W-:-:S07]  /*bef0*/  IMAD R2, R15, R18, RZ ;  /* 0x000000120f027224 */ /* 0x000fce00078e02ff */
.L_x_263:
[----:B------:R-:W-:Y:S05]  /*bf00*/  BSYNC B1 ;  /* 0x0000000000017941 */ /* 0x000fea0003800000 */
.L_x_262:
        /* <DEDUP_REMOVED lines=8> */
.L_x_265:
[----:B------:R-:W-:Y:S05]  /*bf90*/  BSYNC B1 ;  /* 0x0000000000017941 */ /* 0x000fea0003800000 */
.L_x_264:
        /* <DEDUP_REMOVED lines=14> */
.L_x_267:
[----:B------:R-:W-:Y:S05]  /*c080*/  BSYNC B1 ;  /* 0x0000000000017941 */ /* 0x000fea0003800000 */
.L_x_266:
        /* <DEDUP_REMOVED lines=8> */
.L_x_269:
[----:B------:R-:W-:Y:S05]  /*c110*/  BSYNC B1 ;  /* 0x0000000000017941 */ /* 0x000fea0003800000 */
.L_x_268:
[----:B------:R-:W-:Y:S01]  /*c120*/  @!P3 IMAD R207, R207, R17, R2 ;  /* 0x00000011cfcfb224 */ /* 0x000fe200078e0202 */
[----:B------:R-:W-:Y:S01]  /*c130*/  BSSY B1, `(.L_x_270) ;  /* 0x000000c000017945 */ /* 0x000fe20003800000 */
[----:B0-----:R-:W-:Y:S01]  /*c140*/  IMAD.U32 R155, RZ, RZ, UR45 ;  /* 0x0000002dff9b7e24 */ /* 0x001fe2000f8e00ff */
[C---:B------:R-:W-:Y:S01]  /*c150*/  ISETP.LT.OR P4, PT, R0.reuse, 0x72, !P0 ;  /* 0x000000720000780c */ /* 0x040fe20004781670 */
[----:B------:R-:W-:Y:S01]  /*c160*/  IMAD.U32 R159, RZ, RZ, UR44 ;  /* 0x0000002cff9f7e24 */ /* 0x000fe2000f8e00ff */
[----:B------:R0:W-:Y:S01]  /*c170*/  @!P3 STG.E.U8 desc[UR50][R156.64+0x69], R207 ;  /* 0x000069cf9c00b986 */ /* 0x0001e2000c101132 */
[----:B------:R-:W-:Y:S01]  /*c180*/  ISETP.LT.OR P3, PT, R0, 0x71, !P1 ;  /* 0x000000710000780c */ /* 0x000fe20004f61670 */
[----:B------:R-:W-:Y:S01]  /*c190*/  IMAD.U32 R161, RZ, RZ, UR45 ;  /* 0x0000002dffa17e24 */ /* 0x000fe2000f8e00ff */
[----:B------:R-:W-:-:S11]  /*c1a0*/  @!P5 IADD3 R154, P2, P6, R155, UR43, R4 ;  /* 0x0000002b9b9adc10 */ /* 0x000fd6000fe5e004 */
[----:B0-----:R-:W-:Y:S05]  /*c1b0*/  @P3 BRA `(.L_x_271) ;  /* 0x00000000000c3947 */ /* 0x001fea0003800000 */
[----:B------:R-:W5:Y:S02]  /*c1c0*/  LDG.E.U8 R16, desc[UR50][R6.64+0x70] ;  /* 0x0000703206107981 */ /* 0x000f64000c1e1100 */
[----:B-----5:R-:W-:-:S05]  /*c1d0*/  PRMT R15, R16, 0x8880, RZ ;  /* 0x00008880100f7816 */ /* 0x020fca00000000ff */
[----:B------:R-:W-:-:S07]  /*c1e0*/  IMAD R2, R15, R18, RZ ;  /* 0x000000120f027224 */ /* 0x000fce00078e02ff */
.L_x_271:
[----:B------:R-:W-:Y:S05]  /*c1f0*/  BSYNC B1 ;  /* 0x0000000000017941 */ /* 0x000fea0003800000 */
.L_x_270:
[----:B------:R-:W-:Y:S01]  /*c200*/  @!P3 IMAD R15, R208, R17, R2 ;  /* 0x00000011d00fb224 */ /* 0x000fe200078e0202 */
[--C-:B------:R-:W-:Y:S01]  /*c210*/  @!P5 IADD3.X R155, R159, UR42, R5.reuse, P2, P6 ;  /* 0x0000002a9f9bdc10 */ /* 0x100fe200097ec405 */
[----:B------:R-:W-:Y:S01]  /*c220*/  IMAD.U32 R157, RZ, RZ, UR44 ;  /* 0x0000002cff9d7e24 */ /* 0x000fe2000f8e00ff */
[----:B------:R-:W-:Y:S01]  /*c230*/  @!P4 IADD3 R156, P2, P6, R161, UR43, R4 ;  /* 0x0000002ba19ccc10 */ /* 0x000fe2000fe5e004 */
[----:B------:R-:W-:Y:S01]  /*c240*/  BSSY B1, `(.L_x_272) ;  /* 0x000000b000017945 */ /* 0x000fe20003800000 */
[----:B------:R0:W-:Y:S01]  /*c250*/  @!P3 STG.E.U8 desc[UR50][R8.64+0x70], R15 ;  /* 0x0000700f0800b986 */ /* 0x0001e2000c101132 */
[C---:B------:R-:W-:Y:S02]  /*c260*/  ISETP.LT.OR P3, PT, R0.reuse, 0x72, !P1 ;  /* 0x000000720000780c */ /* 0x040fe40004f61670 */
[----:B------:R-:W-:Y:S02]  /*c270*/  @!P4 IADD3.X R157, R157, UR42, R5, P2, P6 ;  /* 0x0000002a9d9dcc10 */ /* 0x000fe400097ec405 */
[----:B------:R-:W-:-:S02]  /*c280*/  ISETP.LT.OR P2, PT, R0, 0x79, !P1 ;  /* 0x000000790000780c */ /* 0x000fc40004f41670 */
[C---:B------:R-:W-:Y:S02]  /*c290*/  ISETP.LT.OR P1, PT, R0.reuse, 0x7a, !P1 ;  /* 0x0000007a0000780c */ /* 0x040fe40004f21670 */
[----:B------:R-:W-:-:S05]  /*c2a0*/  ISETP.LT.OR P6, PT, R0, 0x79, !P0 ;  /* 0x000000790000780c */ /* 0x000fca00047c1670 */
[----:B0-----:R-:W-:Y:S08]  /*c2b0*/  @P3 BRA `(.L_x_273) ;  /* 0x00000000000c3947 */ /* 0x001ff00003800000 */
[----:B------:R-:W5:Y:S02]  /*c2c0*/  LDG.E.U8 R16, desc[UR50][R6.64+0x71] ;  /* 0x0000713206107981 */ /* 0x000f64000c1e1100 */
[----:B-----5:R-:W-:-:S05]  /*c2d0*/  PRMT R15, R16, 0x8880, RZ ;  /* 0x00008880100f7816 */ /* 0x020fca00000000ff */
[----:B------:R-:W-:-:S07]  /*c2e0*/  IMAD R2, R15, R18, RZ ;  /* 0x000000120f027224 */ /* 0x000fce00078e02ff */
.L_x_273:
[----:B------:R-:W-:Y:S05]  /*c2f0*/  BSYNC B1 ;  /* 0x0000000000017941 */ /* 0x000fea0003800000 */
.L_x_272:
[----:B------:R-:W-:Y:S01]  /*c300*/  @!P3 IMAD R209, R209, R17, R2 ;  /* 0x00000011d1d1b224 */ /* 0x000fe200078e0202 */
[----:B------:R-:W-:Y:S04]  /*c310*/  BSSY B1, `(.L_x_274) ;  /* 0x0000006000017945 */ /* 0x000fe80003800000 */
[----:B------:R0:W-:Y:S01]  /*c320*/  @!P3 STG.E.U8 desc[UR50][R8.64+0x71], R209 ;  /* 0x000071d10800b986 */ /* 0x0001e2000c101132 */
[----:B------:R-:W-:Y:S05]  /*c330*/  @P5 BRA `(.L_x_275) ;  /* 0x00000000000c5947 */ /* 0x000fea0003800000 */
[----:B------:R-:W5:Y:S02]  /*c340*/  LDG.E.U8 R16, desc[UR50][R152.64+0x70] ;  /* 0x0000703298107981 */ /* 0x000f64000c1e1100 */
[----:B-----5:R-:W-:-:S05]  /*c350*/  PRMT R15, R16, 0x8880, RZ ;  /* 0x00008880100f7816 */ /* 0x020fca00000000ff */
[----:B------:R-:W-:-:S07]  /*c360*/  IMAD R2, R15, R18, RZ ;  /* 0x000000120f027224 */ /* 0x000fce00078e02ff */
.L_x_275:
[----:B------:R-:W-:Y:S05]  /*c370*/  BSYNC B1 ;  /* 0x0000000000017941 */ /* 0x000fea0003800000 */
.L_x_274:
[----:B------:R-:W-:Y:S01]  /*c380*/  @!P5 IMAD R15, R210, R17, R2 ;  /* 0x00000011d20fd224 */ /* 0x000fe200078e0202 */
[----:B------:R-:W-:Y:S04]  /*c390*/  BSSY B1, `(.L_x_276) ;  /* 0x0000006000017945 */ /* 0x000fe80003800000 */
[----:B------:R0:W-:Y:S01]  /*c3a0*/  @!P5 STG.E.U8 desc[UR50][R154.64+0x70], R15 ;  /* 0x0000700f9a00d986 */ /* 0x0001e2000c101132 */
[----:B------:R-:W-:Y:S05]  /*c3b0*/  @P4 BRA `(.L_x_277) ;  /* 0x00000000000c4947 */ /* 0x000fea0003800000 */
[----:B------:R-:W0:Y:S02]  /*c3c0*/  LDG.E.U8 R16, desc[UR50][R152.64+0x71] ;  /* 0x0000713298107981 */ /* 0x000e24000c1e1100 */
[----:B0-----:R-:W-:-:S05]  /*c3d0*/  PRMT R15, R16, 0x8880, RZ ;  /* 0x00008880100f7816 */ /* 0x001fca00000000ff */
[----:B------:R-:W-:-:S07]  /*c3e0*/  IMAD R2, R15, R18, RZ ;  /* 0x000000120f027224 */ /* 0x000fce00078e02ff */
.L_x_277:
[----:B------:R-:W-:Y:S05]  /*c3f0*/  BSYNC B1 ;  /* 0x0000000000017941 */ /* 0x000fea0003800000 */
.L_x_276:
[----:B------:R-:W-:Y:S01]  /*c400*/  @!P4 IMAD R211, R211, R17, R2 ;  /* 0x00000011d3d3c224 */ /* 0x000fe200078e0202 */
[----:B------:R-:W-:Y:S04]  /*c410*/  BSSY B1, `(.L_x_278) ;  /* 0x0000006000017945 */ /* 0x000fe80003800000 */
[----:B------:R0:W-:Y:S01]  /*c420*/  @!P4 STG.E.U8 desc[UR50][R156.64+0x71], R211 ;  /* 0x000071d39c00c986 */ /* 0x0001e2000c101132 */
[----:B------:R-:W-:Y:S05]  /*c430*/  @P2 BRA `(.L_x_279) ;  /* 0x00000000000c2947 */ /* 0x000fea0003800000 */
[----:B------:R-:W0:Y:S02]  /*c440*/  LDG.E.U8 R16, desc[UR50][R6.64+0x78] ;  /* 0x0000783206107981 */ /* 0x000e24000c1e1100 */
[----:B0-----:R-:W-:-:S05]  /*c450*/  PRMT R15, R16, 0x8880, RZ ;  /* 0x00008880100f7816 */ /* 0x001fca00000000ff */
[----:B------:R-:W-:-:S07]  /*c460*/  IMAD R2, R15, R18, RZ ;  /* 0x000000120f027224 */ /* 0x000fce00078e02ff */
.L_x_279:
[----:B------:R-:W-:Y:S05]  /*c470*/  BSYNC B1 ;  /* 0x0000000000017941 */ /* 0x000fea0003800000 */
.L_x_278:
        /* <DEDUP_REMOVED lines=8> */
.L_x_281:
[----:B------:R-:W-:Y:S05]  /*c500*/  BSYNC B1 ;  /* 0x0000000000017941 */ /* 0x000fea0003800000 */
.L_x_280:
[----:B------:R-:W-:Y:S01]  /*c510*/  @!P1 IMAD R213, R213, R17, R2 ;  /* 0x00000011d5d59224 */ /* 0x000fe200078e0202 */
[----:B------:R-:W-:Y:S01]  /*c520*/  IADD3 R159, P2, R3, 0x100, RZ ;  /* 0x00000100039f7810 */ /* 0x000fe20007f5e0ff */
[----:B------:R-:W-:Y:S01]  /*c530*/  IMAD.U32 R7, RZ, RZ, UR44 ;  /* 0x0000002cff077e24 */ /* 0x000fe2000f8e00ff */
[----:B------:R-:W-:Y:S01]  /*c540*/  @!P6 IADD3 R6, P3, P4, R155, UR43, R4 ;  /* 0x0000002b9b06ec10 */ /* 0x000fe2000fc7e004 */
[----:B------:R-:W-:Y:S01]  /*c550*/  BSSY B1, `(.L_x_282) ;  /* 0x0000009000017945 */ /* 0x000fe20003800000 */
[----:B------:R1:W-:Y:S01]  /*c560*/  @!P1 STG.E.U8 desc[UR50][R8.64+0x79], R213 ;  /* 0x000079d508009986 */ /* 0x0003e2000c101132 */
[----:B------:R-:W-:Y:S01]  /*c570*/  ISETP.LT.OR P0, PT, R0, 0x7a, !P0 ;  /* 0x0000007a0000780c */ /* 0x000fe20004701670 */
[----:B0-----:R-:W-:Y:S01]  /*c580*/  IMAD.X R15, RZ, RZ, UR7, P2 ;  /* 0x00000007ff0f7e24 */ /* 0x001fe200090e06ff */
[----:B------:R-:W-:Y:S01]  /*c590*/  @!P6 IADD3.X R7, R7, UR42, R5, P3, P4 ;  /* 0x0000002a0707ec10 */ /* 0x000fe20009fe8405 */
[----:B------:R-:W-:Y:S10]  /*c5a0*/  @P6 BRA `(.L_x_283) ;  /* 0x00000000000c6947 */ /* 0x000ff40003800000 */
[----:B------:R-:W1:Y:S02]  /*c5b0*/  LDG.E.U8 R16, desc[UR50][R152.64+0x78] ;  /* 0x0000783298107981 */ /* 0x000e64000c1e1100 */
[----:B-1234-:R-:W-:-:S05]  /*c5c0*/  PRMT R9, R16, 0x8880, RZ ;  /* 0x0000888010097816 */ /* 0x01efca00000000ff */
[----:B------:R-:W-:-:S07]  /*c5d0*/  IMAD R2, R9, R18, RZ ;  /* 0x0000001209027224 */ /* 0x000fce00078e02ff */
.L_x_283:
[----:B------:R-:W-:Y:S05]  /*c5e0*/  BSYNC B1 ;  /* 0x0000000000017941 */ /* 0x000fea0003800000 */
.L_x_282:
[----:B-1234-:R-:W-:Y:S01]  /*c5f0*/  @!P6 IMAD R9, R214, R17, R2 ;  /* 0x00000011d609e224 */ /* 0x01efe200078e0202 */
[----:B------:R-:W-:Y:S01]  /*c600*/  BSSY B1, `(.L_x_284) ;  /* 0x0000008000017945 */ /* 0x000fe20003800000 */
[----:B------:R-:W-:Y:S02]  /*c610*/  IMAD.U32 R155, RZ, RZ, UR45 ;  /* 0x0000002dff9b7e24 */ /* 0x000fe4000f8e00ff */
[----:B------:R-:W-:Y:S01]  /*c620*/  IMAD R8, R15, R10, RZ ;  /* 0x0000000a0f087224 */ /* 0x000fe200078e02ff */
[----:B------:R0:W-:Y:S01]  /*c630*/  @!P6 STG.E.U8 desc[UR50][R6.64+0x78], R9 ;  /* 0x000078090600e986 */ /* 0x0001e2000c101132 */
[----:B------:R-:W-:Y:S05]  /*c640*/  @P0 BRA `(.L_x_285) ;  /* 0x00000000000c0947 */ /* 0x000fea0003800000 */
[----:B------:R-:W0:Y:S02]  /*c650*/  LDG.E.U8 R16, desc[UR50][R152.64+0x79] ;  /* 0x0000793298107981 */ /* 0x000e24000c1e1100 */
[----:B0-----:R-:W-:-:S05]  /*c660*/  PRMT R7, R16, 0x8880, RZ ;  /* 0x0000888010077816 */ /* 0x001fca00000000ff */
[----:B------:R-:W-:-:S07]  /*c670*/  IMAD R2, R7, R18, RZ ;  /* 0x0000001207027224 */ /* 0x000fce00078e02ff */
.L_x_285:
[----:B------:R-:W-:Y:S05]  /*c680*/  BSYNC B1 ;  /* 0x0000000000017941 */ /* 0x000fea0003800000 */
.L_x_284:
[----:B0-----:R-:W-:Y:S01]  /*c690*/  IMAD.U32 R9, RZ, RZ, UR44 ;  /* 0x0000002cff097e24 */ /* 0x001fe2000f8e00ff */
[----:B------:R-:W-:Y:S01]  /*c6a0*/  @!P0 IADD3 R154, P4, P5, R155, UR43, R4 ;  /* 0x0000002b9b9a8c10 */ /* 0x000fe2000fd9e004 */
[----:B------:R-:W-:Y:S01]  /*c6b0*/  @!P0 IMAD R215, R215, R17, R2 ;  /* 0x00000011d7d78224 */ /* 0x000fe200078e0202 */
[----:B------:R-:W-:Y:S01]  /*c6c0*/  ISETP.GE.AND P1, PT, R14, 0x101, PT ;  /* 0x000001010e00780c */ /* 0x000fe20003f26270 */
[----:B------:R-:W-:Y:S01]  /*c6d0*/  IMAD.WIDE.U32 R6, R159, R10, R20 ;  /* 0x0000000a9f067225 */ /* 0x000fe200078e0014 */
[----:B------:R-:W-:Y:S01]  /*c6e0*/  @!P0 IADD3.X R155, R9, UR42, R5, P4, P5 ;  /* 0x0000002a099b8c10 */ /* 0x000fe2000a7ea405 */
[----:B------:R-:W-:Y:S01]  /*c6f0*/  BSSY B1, `(.L_x_286) ;  /* 0x000000c000017945 */ /* 0x000fe20003800000 */
[----:B------:R-:W-:Y:S01]  /*c700*/  ISETP.LT.OR P2, PT, R0, 0x1, !P1 ;  /* 0x000000010000780c */ /* 0x000fe20004f41670 */
[----:B------:R-:W-:Y:S01]  /*c710*/  IMAD R157, R159, R11, R8 ;  /* 0x0000000b9f9d7224 */ /* 0x000fe200078e0208 */
[----:B------:R-:W-:Y:S01]  /*c720*/  IADD3 R8, P3, R6, R12, RZ ;  /* 0x0000000c06087210 */ /* 0x000fe20007f7e0ff */
[----:B------:R0:W-:Y:S03]  /*c730*/  @!P0 STG.E.U8 desc[UR50][R154.64+0x79], R215 ;  /* 0x000079d79a008986 */ /* 0x0001e6000c101132 */
[----:B------:R-:W-:-:S02]  /*c740*/  IADD3.X R9, R13, R7, R157, P3, !PT ;  /* 0x000000070d097210 */ /* 0x000fc40001ffe49d */
[----:B------:R-:W-:-:S04]  /*c750*/  IADD3 R152, P3, R4, UR47, RZ ;  /* 0x0000002f04987c10 */ /* 0x000fc8000ff7e0ff */
[----:B------:R-:W-:Y:S01]  /*c760*/  IADD3.X R153, R5, UR46, RZ, P3, !PT ;  /* 0x0000002e05997c10 */ /* 0x000fe20009ffe4ff */
[----:B------:R-:W-:Y:S08]  /*c770*/  @P2 BRA `(.L_x_287) ;  /* 0x00000000000c2947 */ /* 0x000ff00003800000 */
[----:B------:R-:W2:Y:S02]  /*c780*/  LDG.E.U8 R16, desc[UR50][R8.64] ;  /* 0x0000003208107981 */ /* 0x000ea4000c1e1100 */
[----:B--2---:R-:W-:-:S05]  /*c790*/  PRMT R7, R16, 0x8880, RZ ;  /* 0x0000888010077816 */ /* 0x004fca00000000ff */
[----:B------:R-:W-:-:S07]  /*c7a0*/  IMAD R2, R7, R18, RZ ;  /* 0x0000001207027224 */ /* 0x000fce00078e02ff */
.L_x_287:
[----:B------:R-:W-:Y:S05]  /*c7b0*/  BSYNC B1 ;  /* 0x0000000000017941 */ /* 0x000fea0003800000 */
.L_x_286:
[----:B------:R-:W-:Y:S01]  /*c7c0*/  ISETP.LT.OR P3, PT, R0, 0x2, !P1 ;  /* 0x000000020000780c */ /* 0x000fe20004f61670 */
[----:B------:R-:W-:Y:S01]  /*c7d0*/  @!P2 IMAD R15, R88, R17, R2 ;  /* 0x00000011580fa224 */ /* 0x000fe200078e0202 */
[----:B------:R-:W-:Y:S01]  /*c7e0*/  ISETP.GE.AND P0, PT, R14, 0x109, PT ;  /* 0x000001090e00780c */ /* 0x000fe20003f06270 */
[----:B------:R-:W-:Y:S01]  /*c7f0*/  IMAD.WIDE.U32 R6, R159, R10, R216 ;  /* 0x0000000a9f067225 */ /* 0x000fe200078e00d8 */
[----:B------:R-:W-:Y:S02]  /*c800*/  BSSY B1, `(.L_x_288) ;  /* 0x000000a000017945 */ /* 0x000fe40003800000 */
[----:B------:R1:W-:Y:S01]  /*c810*/  @!P2 STG.E.U8 desc[UR50][R152.64], R15 ;  /* 0x0000000f9800a986 */ /* 0x0003e2000c101132 */
[C---:B------:R-:W-:Y:S01]  /*c820*/  ISETP.LT.OR P2, PT, R0.reuse, 0x1, !P0 ;  /* 0x000000010000780c */ /* 0x040fe20004741670 */
[----:B------:R-:W-:Y:S01]  /*c830*/  IMAD.IADD R88, R157, 0x1, R7 ;  /* 0x000000019d587824 */ /* 0x000fe200078e0207 */
[----:B------:R-:W-:Y:S02]  /*c840*/  ISETP.LT.OR P5, PT, R0, 0x2, !P0 ;  /* 0x000000020000780c */ /* 0x000fe400047a1670 */
[----:B------:R-:W-:-:S02]  /*c850*/  IADD3 R6, P4, P6, R22, R12, R6 ;  /* 0x0000000c16067210 */ /* 0x000fc40007e9e006 */
[----:B------:R-:W-:Y:S11]  /*c860*/  @P3 BRA `(.L_x_289) ;  /* 0x00000000000c3947 */ /* 0x000ff60003800000 */
[----:B------:R-:W1:Y:S02]  /*c870*/  LDG.E.U8 R16, desc[UR50][R8.64+0x1] ;  /* 0x0000013208107981 */ /* 0x000e64000c1e1100 */
[----:B-1----:R-:W-:-:S05]  /*c880*/  PRMT R15, R16, 0x8880, RZ ;  /* 0x00008880100f7816 */ /* 0x002fca00000000ff */
[----:B------:R-:W-:-:S07]  /*c890*/  IMAD R2, R15, R18, RZ ;  /* 0x000000120f027224 */ /* 0x000fce00078e02ff */
.L_x_289:
[----:B------:R-:W-:Y:S05]  /*c8a0*/  BSYNC B1 ;  /* 0x0000000000017941 */ /* 0x000fea0003800000 */
.L_x_288:
[----:B-1----:R-:W-:Y:S01]  /*c8b0*/  @!P3 IMAD R15, R89, R17, R2 ;  /* 0x00000011590fb224 */ /* 0x002fe200078e0202 */
[----:B------:R-:W-:Y:S01]  /*c8c0*/  IADD3.X R7, R21, R13, R88, P4, P6 ;  /* 0x0000000d15077210 */ /* 0x000fe200027ec458 */
[----:B------:R-:W-:Y:S01]  /*c8d0*/  BSSY B1, `(.L_x_290) ;  /* 0x0000008000017945 */ /* 0x000fe20003800000 */
[----:B------:R-:W-:Y:S02]  /*c8e0*/  @!P2 IADD3 R88, P4, R152, UR45, RZ ;  /* 0x0000002d9858ac10 */ /* 0x000fe4000ff9e0ff */
[----:B------:R1:W-:Y:S02]  /*c8f0*/  @!P3 STG.E.U8 desc[UR50][R152.64+0x1], R15 ;  /* 0x0000010f9800b986 */ /* 0x0003e4000c101132 */
[----:B------:R-:W-:Y:S01]  /*c900*/  @!P2 IADD3.X R89, R153, UR44, RZ, P4, !PT ;  /* 0x0000002c9959ac10 */ /* 0x000fe2000a7fe4ff */
[----:B------:R-:W-:Y:S08]  /*c910*/  @P2 BRA `(.L_x_291) ;  /* 0x00000000000c2947 */ /* 0x000ff00003800000 */
[----:B------:R-:W1:Y:S02]  /*c920*/  LDG.E.U8 R16, desc[UR50][R6.64] ;  /* 0x0000003206107981 */ /* 0x000e64000c1e1100 */
[----:B-1----:R-:W-:-:S05]  /*c930*/  PRMT R15, R16, 0x8880, RZ ;  /* 0x00008880100f7816 */ /* 0x002fca00000000ff */
[----:B------:R-:W-:-:S07]  /*c940*/  IMAD R2, R15, R18, RZ ;  /* 0x000000120f027224 */ /* 0x000fce00078e02ff */
.L_x_291:
[----:B------:R-:W-:Y:S05]  /*c950*/  BSYNC B1 ;  /* 0x0000000000017941 */ /* 0x000fea0003800000 */
.L_x_290:
[----:B-1----:R-:W-:Y:S01]  /*c960*/  @!P2 IMAD R15, R90, R17, R2 ;  /* 0x000000115a0fa224 */ /* 0x002fe200078e0202 */
[----:B0-----:R-:W-:Y:S01]  /*c970*/  @!P5 IADD3 R154, P3, R152, UR45, RZ ;  /* 0x0000002d989adc10 */ /* 0x001fe2000ff7e0ff */
        /* <DEDUP_REMOVED lines=11> */
.L_x_293:
[----:B------:R-:W-:Y:S05]  /*ca30*/  BSYNC B1 ;  /* 0x0000000000017941 */ /* 0x000fea0003800000 */
.L_x_292:
[----:B------:R-:W-:Y:S01]  /*ca40*/  @!P5 IMAD R91, R91, R17, R2 ;  /* 0x000000115b5bd224 */ /* 0x000fe200078e0202 */
[----:B------:R-:W-:Y:S04]  /*ca50*/  BSSY B1, `(.L_x_294) ;  /* 0x0000006000017945 */ /* 0x000fe80003800000 */
[----:B------:R1:W-:Y:S01]  /*ca60*/  @!P5 STG.E.U8 desc[UR50][R154.64+0x1], R91 ;  /* 0x0000015b9a00d986 */ /* 0x0003e2000c101132 */
[----:B------:R-:W-:Y:S05]  /*ca70*/  @P6 BRA `(.L_x_295) ;  /* 0x00000000000c6947 */ /* 0x000fea0003800000 */
[----:B------:R-:W0:Y:S02]  /*ca80*/  LDG.E.U8 R16, desc[UR50][R8.64+0x8] ;  /* 0x0000083208107981 */ /* 0x000e24000c1e1100 */
[----:B0-----:R-:W-:-:S05]  /*ca90*/  PRMT R15, R16, 0x8880, RZ ;  /* 0x00008880100f7816 */ /* 0x001fca00000000ff */
[----:B------:R-:W-:-:S07]  /*caa0*/  IMAD R2, R15, R18, RZ ;  /* 0x000000120f027224 */ /* 0x000fce00078e02ff */
.L_x_295:
[----:B------:R-:W-:Y:S05]  /*cab0*/  BSYNC B1 ;  /* 0x0000000000017941 */ /* 0x000fea0003800000 */
.L_x_294:
[----:B0-----:R-:W-:Y:S01]  /*cac0*/  @!P6 IMAD R15, R92, R17, R2 ;  /* 0x000000115c0fe224 */ /* 0x001fe200078e0202 */
[----:B------:R-:W-:Y:S01]  /*cad0*/  BSSY B1, `(.L_x_296) ;  /* 0x0000008000017945 */ /* 0x000fe20003800000 */
[----:B------:R-:W-:Y:S02]  /*cae0*/  IMAD.MOV.U32 R88, RZ, RZ, R152 ;  /* 0x000000ffff587224 */ /* 0x000fe400078e0098 */
[----:B------:R-:W-:-:S05]  /*caf0*/  IMAD.MOV.U32 R89, RZ, RZ, R153 ;  /* 0x000000ffff597224 */ /* 0x000fca00078e0099 */
[----:B------:R0:W-:Y:S01]  /*cb00*/  @!P6 STG.E.U8 desc[UR50][R88.64+0x8], R15 ;  /* 0x0000080f5800e986 */ /* 0x0001e2000c101132 */
[----:B------:R-:W-:Y:S05]  /*cb10*/  @P4 BRA `(.L_x_297) ;  /* 0x00000000000c4947 */ /* 0x000fea0003800000 */
[----:B------:R-:W0:Y:S02]  /*cb20*/  LDG.E.U8 R16, desc[UR50][R8.64+0x9] ;  /* 0x0000093208107981 */ /* 0x000e24000c1e1100 */
[----:B0-----:R-:W-:-:S05]  /*cb30*/  PRMT R15, R16, 0x8880, RZ ;  /* 0x00008880100f7816 */ /* 0x001fca00000000ff */
[----:B------:R-:W-:-:S07]  /*cb40*/  IMAD R2, R15, R18, RZ ;  /* 0x000000120f027224 */ /* 0x000fce00078e02ff */
.L_x_297:
[----:B------:R-:W-:Y:S05]  /*cb50*/  BSYNC B1 ;  /* 0x0000000000017941 */ /* 0x000fea0003800000 */
.L_x_296:
        /* <DEDUP_REMOVED lines=13> */
.L_x_299:
[----:B------:R-:W-:Y:S05]  /*cc30*/  BSYNC B1 ;  /* 0x0000000000017941 */ /* 0x000fea0003800000 */
.L_x_298:
        /* <DEDUP_REMOVED lines=8> */
.L_x_301:
[----:B------:R-:W-:Y:S05]  /*ccc0*/  BSYNC B1 ;  /* 0x0000000000017941 */ /* 0x000fea0003800000 */
.L_x_300:
        /* <DEDUP_REMOVED lines=13> */
.L_x_303:
[----:B------:R-:W-:Y:S05]  /*cda0*/  BSYNC B1 ;  /* 0x0000000000017941 */ /* 0x000fea0003800000 */
.L_x_302:
        /* <DEDUP_REMOVED lines=14> */
.L_x_305:
[----:B------:R-:W-:Y:S05]  /*ce90*/  BSYNC B1 ;  /* 0x0000000000017941 */ /* 0x000fea0003800000 */
.L_x_304:
[----:B------:R-:W-:Y:S01]  /*cea0*/  @!P2 IMAD R97, R97, R17, R2 ;  /* 0x000000116161a224 */ /* 0x000fe200078e0202 */
[----:B------:R-:W-:Y:S04]  /*ceb0*/  BSSY B1, `(.L_x_306) ;  /* 0x0000006000017945 */ /* 0x000fe80003800000 */
[----:B------:R0:W-:Y:S01]  /*cec0*/  @!P2 STG.E.U8 desc[UR50][R88.64+0x11], R97 ;  /* 0x000011615800a986 */ /* 0x0001e2000c101132 */
[----:B------:R-:W-:Y:S05]  /*ced0*/  @P5 BRA `(.L_x_307) ;  /* 0x00000000000c5947 */ /* 0x000fea0003800000 */
[----:B------:R-:W2:Y:S02]  /*cee0*/  LDG.E.U8 R16, desc[UR50][R6.64+0x10] ;  /* 0x0000103206107981 */ /* 0x000ea4000c1e1100 */
[----:B--2---:R-:W-:-:S05]  /*cef0*/  PRMT R15, R16, 0x8880, RZ ;  /* 0x00008880100f7816 */ /* 0x004fca00000000ff */
[----:B------:R-:W-:-:S07]  /*cf00*/  IMAD R2, R15, R18, RZ ;  /* 0x000000120f027224 */ /* 0x000fce00078e02ff */
.L_x_307:
[----:B------:R-:W-:Y:S05]  /*cf10*/  BSYNC B1 ;  /* 0x0000000000017941 */ /* 0x000fea0003800000 */
.L_x_306:
[----:B------:R-:W-:Y:S01]  /*cf20*/  @!P5 IMAD R15, R98, R17, R2 ;  /* 0x00000011620fd224 */ /* 0x000fe200078e0202 */
[----:B------:R-:W-:Y:S04]  /*cf30*/  BSSY B1, `(.L_x_308) ;  /* 0x0000006000017945 */ /* 0x000fe80003800000 */
[----:B------:R1:W-:Y:S01]  /*cf40*/  @!P5 STG.E.U8 desc[UR50][R90.64+0x10], R15 ;  /* 0x0000100f5a00d986 */ /* 0x0003e2000c101132 */
[----:B------:R-:W-:Y:S05]  /*cf50*/  @P3 BRA `(.L_x_309) ;  /* 0x00000000000c3947 */ /* 0x000fea0003800000 */
[----:B------:R-:W1:Y:S02]  /*cf60*/  LDG.E.U8 R16, desc[UR50][R6.64+0x11] ;  /* 0x0000113206107981 */ /* 0x000e64000c1e1100 */
[----:B-1----:R-:W-:-:S05]  /*cf70*/  PRMT R15, R16, 0x8880, RZ ;  /* 0x00008880100f7816 */ /* 0x002fca00000000ff */
[----:B------:R-:W-:-:S07]  /*cf80*/  IMAD R2, R15, R18, RZ ;  /* 0x000000120f027224 */ /* 0x000fce00078e02ff */
.L_x_309:
[----:B------:R-:W-:Y:S05]  /*cf90*/  BSYNC B1 ;  /* 0x0000000000017941 */ /* 0x000fea0003800000 */
.L_x_308:
[----:B------:R-:W-:Y:S01]  /*cfa0*/  @!P3 IMAD R99, R99, R17, R2 ;  /* 0x000000116363b224 */ /* 0x000fe200078e0202 */
[----:B------:R-:W-:Y:S04]  /*cfb0*/  BSSY B1, `(.L_x_310) ;  /* 0x0000006000017945 */ /* 0x000fe80003800000 */
[----:B------:R2:W-:Y:S01]  /*cfc0*/  @!P3 STG.E.U8 desc[UR50][R92.64+0x11], R99 ;  /* 0x000011635c00b986 */ /* 0x0005e2000c101132 */
[----:B------:R-:W-:Y:S05]  /*cfd0*/  @P6 BRA `(.L_x_311) ;  /* 0x00000000000c6947 */ /* 0x000fea0003800000 */
[----:B------:R-:W1:Y:S02]  /*cfe0*/  LDG.E.U8 R16, desc[UR50][R8.64+0x18] ;  /* 0x0000183208107981 */ /* 0x000e64000c1e1100 */
[----:B-1----:R-:W-:-:S05]  /*cff0*/  PRMT R15, R16, 0x8880, RZ ;  /* 0x00008880100f7816 */ /* 0x002fca00000000ff */
[----:B------:R-:W-:-:S07]  /*d000*/  IMAD R2, R15, R18, RZ ;  /* 0x000000120f027224 */ /* 0x000fce00078e02ff */
.L_x_311:
[----:B------:R-:W-:Y:S05]  /*d010*/  BSYNC B1 ;  /* 0x0000000000017941 */ /* 0x000fea0003800000 */
.L_x_310:
        /* <DEDUP_REMOVED lines=12> */
.L_x_313:
[----:B------:R-:W-:Y:S05]  /*d0e0*/  BSYNC B1 ;  /* 0x0000000000017941 */ /* 0x000fea0003800000 */
.L_x_312:
        /* <DEDUP_REMOVED lines=9> */
.L_x_315:
[----:B------:R-:W-:Y:S05]  /*d180*/  BSYNC B1 ;  /* 0x0000000000017941 */ /* 0x000fea0003800000 */
.L_x_314:
        /* <DEDUP_REMOVED lines=14> */
.L_x_317:
[----:B------:R-:W-:Y:S05]  /*d270*/  BSYNC B1 ;  /* 0x0000000000017941 */ /* 0x000fea0003800000 */
.L_x_316:
[----:B------:R-:W-:Y:S01]  /*d280*/  @!P6 IMAD R103, R103, R17, R2 ;  /* 0x000000116767e224 */ /* 0x000fe200078e0202 */
[----:B------:R-:W-:Y:S04]  /*d290*/  BSSY B1, `(.L_x_318) ;  /* 0x0000006000017945 */ /* 0x000fe80003800000 */
[----:B------:R3:W-:Y:S01]  /*d2a0*/  @!P6 STG.E.U8 desc[UR50][R92.64+0x19], R103 ;  /* 0x000019675c00e986 */ /* 0x0007e2000c101132 */
[----:B------:R-:W-:Y:S05]  /*d2b0*/  @P5 BRA `(.L_x_319) ;  /* 0x00000000000c5947 */ /* 0x000fea0003800000 */
[----:B------:R-:W1:Y:S02]  /*d2c0*/  LDG.E.U8 R16, desc[UR50][R8.64+0x20] ;  /* 0x0000203208107981 */ /* 0x000e64000c1e1100 */
[----:B-1----:R-:W-:-:S05]  /*d2d0*/  PRMT R15, R16, 0x8880, RZ ;  /* 0x00008880100f7816 */ /* 0x002fca00000000ff */
[----:B------:R-:W-:-:S07]  /*d2e0*/  IMAD R2, R15, R18, RZ ;  /* 0x000000120f027224 */ /* 0x000fce00078e02ff */
.L_x_319:
[----:B------:R-:W-:Y:S05]  /*d2f0*/  BSYNC B1 ;  /* 0x0000000000017941 */ /* 0x000fea0003800000 */
.L_x_318:
        /* <DEDUP_REMOVED lines=8> */
.L_x_321:
[----:B------:R-:W-:Y:S05]  /*d380*/  BSYNC B1 ;  /* 0x0000000000017941 */ /* 0x000fea0003800000 */
.L_x_320:
        /* <DEDUP_REMOVED lines=14> */
.L_x_323:
[----:B------:R-:W-:Y:S05]  /*d470*/  BSYNC B1 ;  /* 0x0000000000017941 */ /* 0x000fea0003800000 */
.L_x_322:
        /* <DEDUP_REMOVED lines=8> */
.L_x_325:
[----:B------:R-:W-:Y:S05]  /*d500*/  BSYNC B1 ;  /* 0x0000000000017941 */ /* 0x000fea0003800000 */
.L_x_324:
        /* <DEDUP_REMOVED lines=13> */
.L_x_327:
[----:B------:R-:W-:Y:S05]  /*d5e0*/  BSYNC B1 ;  /* 0x0000000000017941 */ /* 0x000fea0003800000 */
.L_x_326:
        /* <DEDUP_REMOVED lines=14> */
.L_x_329:
[----:B------:R-:W-:Y:S05]  /*d6d0*/  BSYNC B1 ;  /* 0x0000000000017941 */ /* 0x000fea0003800000 */
.L_x_328:
[----:B------:R-:W-:Y:S01]  /*d6e0*/  @!P2 IMAD R109, R109, R17, R2 ;  /* 0x000000116d6da224 */ /* 0x000fe200078e0202 */
[----:B------:R-:W-:Y:S04]  /*d6f0*/  BSSY B1, `(.L_x_330) ;  /* 0x0000006000017945 */ /* 0x000fe80003800000 */
[----:B------:R0:W-:Y:S01]  /*d700*/  @!P2 STG.E.U8 desc[UR50][R88.64+0x29], R109 ;  /* 0x0000296d5800a986 */ /* 0x0001e2000c101132 */
[----:B------:R-:W-:Y:S05]  /*d710*/  @P4 BRA `(.L_x_331) ;  /* 0x00000000000c4947 */ /* 0x000fea0003800000 */
[----:B------:R-:W3:Y:S02]  /*d720*/  LDG.E.U8 R16, desc[UR50][R6.64+0x28] ;  /* 0x0000283206107981 */ /* 0x000ee4000c1e1100 */
[----:B---3--:R-:W-:-:S05]  /*d730*/  PRMT R15, R16, 0x8880, RZ ;  /* 0x00008880100f7816 */ /* 0x008fca00000000ff */
[----:B------:R-:W-:-:S07]  /*d740*/  IMAD R2, R15, R18, RZ ;  /* 0x000000120f027224 */ /* 0x000fce00078e02ff */
.L_x_331:
[----:B------:R-:W-:Y:S05]  /*d750*/  BSYNC B1 ;  /* 0x0000000000017941 */ /* 0x000fea0003800000 */
.L_x_330:
[----:B------:R-:W-:Y:S01]  /*d760*/  @!P4 IMAD R15, R110, R17, R2 ;  /* 0x000000116e0fc224 */ /* 0x000fe200078e0202 */
[----:B------:R-:W-:Y:S04]  /*d770*/  BSSY B1, `(.L_x_332) ;  /* 0x0000006000017945 */ /* 0x000fe80003800000 */
[----:B------:R3:W-:Y:S01]  /*d780*/  @!P4 STG.E.U8 desc[UR50][R90.64+0x28], R15 ;  /* 0x0000280f5a00c986 */ /* 0x0007e2000c101132 */
[----:B------:R-:W-:Y:S05]  /*d790*/  @P3 BRA `(.L_x_333) ;  /* 0x00000000000c3947 */ /* 0x000fea0003800000 */
[----:B------:R-:W3:Y:S02]  /*d7a0*/  LDG.E.U8 R16, desc[UR50][R6.64+0x29] ;  /* 0x0000293206107981 */ /* 0x000ee4000c1e1100 */
[----:B---3--:R-:W-:-:S05]  /*d7b0*/  PRMT R15, R16, 0x8880, RZ ;  /* 0x00008880100f7816 */ /* 0x008fca00000000ff */
[----:B------:R-:W-:-:S07]  /*d7c0*/  IMAD R2, R15, R18, RZ ;  /* 0x000000120f027224 */ /* 0x000fce00078e02ff */
.L_x_333:
[----:B------:R-:W-:Y:S05]  /*d7d0*/  BSYNC B1 ;  /* 0x0000000000017941 */ /* 0x000fea0003800000 */
.L_x_332:
[----:B------:R-:W-:Y:S01]  /*d7e0*/  @!P3 IMAD R111, R111, R17, R2 ;  /* 0x000000116f6fb224 */ /* 0x000fe200078e0202 */
[----:B------:R-:W-:Y:S04]  /*d7f0*/  BSSY B1, `(.L_x_334) ;  /* 0x0000006000017945 */ /* 0x000fe80003800000 */
[----:B------:R4:W-:Y:S01]  /*d800*/  @!P3 STG.E.U8 desc[UR50][R92.64+0x29], R111 ;  /* 0x0000296f5c00b986 */ /* 0x0009e2000c101132 */
[----:B------:R-:W-:Y:S05]  /*d810*/  @P6 BRA `(.L_x_335) ;  /* 0x00000000000c6947 */ /* 0x000fea0003800000 */
[----:B------:R-:W3:Y:S02]  /*d820*/  LDG.E.U8 R16, desc[UR50][R8.64+0x30] ;  /* 0x0000303208107981 */ /* 0x000ee4000c1e1100 */
[----:B---3--:R-:W-:-:S05]  /*d830*/  PRMT R15, R16, 0x8880, RZ ;  /* 0x00008880100f7816 */ /* 0x008fca00000000ff */
[----:B------:R-:W-:-:S07]  /*d840*/  IMAD R2, R15, R18, RZ ;  /* 0x000000120f027224 */ /* 0x000fce00078e02ff */
.L_x_335:
[----:B------:R-:W-:Y:S05]  /*d850*/  BSYNC B1 ;  /* 0x0000000000017941 */ /* 0x000fea0003800000 */
.L_x_334:
        /* <DEDUP_REMOVED lines=12> */
.L_x_337:
[----:B------:R-:W-:Y:S05]  /*d920*/  BSYNC B1 ;  /* 0x0000000000017941 */ /* 0x000fea0003800000 */
.L_x_336:
        /* <DEDUP_REMOVED lines=9> */
.L_x_339:
[----:B------:R-:W-:Y:S05]  /*d9c0*/  BSYNC B1 ;  /* 0x0000000000017941 */ /* 0x000fea0003800000 */
.L_x_338:
        /* <DEDUP_REMOVED lines=14> */
.L_x_341:
[----:B------:R-:W-:Y:S05]  /*dab0*/  BSYNC B1 ;  /* 0x0000000000017941 */ /* 0x000fea0003800000 */
.L_x_340:
[----:B------:R-:W-:Y:S01]  /*dac0*/  @!P6 IMAD R115, R115, R17, R2 ;  /* 0x000000117373e224 */ /* 0x000fe200078e0202 */
[----:B------:R-:W-:Y:S04]  /*dad0*/  BSSY B1, `(.L_x_342) ;  /* 0x0000006000017945 */ /* 0x000fe80003800000 */
[----:B------:R0:W-:Y:S01]  /*dae0*/  @!P6 STG.E.U8 desc[UR50][R92.64+0x31], R115 ;  /* 0x000031735c00e986 */ /* 0x0001e2000c101132 */
[----:B------:R-:W-:Y:S05]  /*daf0*/  @P5 BRA `(.L_x_343) ;  /* 0x00000000000c5947 */ /* 0x000fea0003800000 */
[----:B------:R-:W3:Y:S02]  /*db00*/  LDG.E.U8 R16, desc[UR50][R8.64+0x38] ;  /* 0x0000383208107981 */ /* 0x000ee4000c1e1100 */
[----:B---3--:R-:W-:-:S05]  /*db10*/  PRMT R15, R16, 0x8880, RZ ;  /* 0x00008880100f7816 */ /* 0x008fca00000000ff */
[----:B------:R-:W-:-:S07]  /*db20*/  IMAD R2, R15, R18, RZ ;  /* 0x000000120f027224 */ /* 0x000fce00078e02ff */
.L_x_343:
[----:B------:R-:W-:Y:S05]  /*db30*/  BSYNC B1 ;  /* 0x0000000000017941 */ /* 0x000fea0003800000 */
.L_x_342:
        /* <DEDUP_REMOVED lines=8> */
.L_x_345:
[----:B------:R-:W-:Y:S05]  /*dbc0*/  BSYNC B1 ;  /* 0x0000000000017941 */ /* 0x000fea0003800000 */
.L_x_344:
        /* <DEDUP_REMOVED lines=14> */
.L_x_347:
[----:B------:R-:W-:Y:S05]  /*dcb0*/  BSYNC B1 ;  /* 0x0000000000017941 */ /* 0x000fea0003800000 */
.L_x_346:
        /* <DEDUP_REMOVED lines=8> */
.L_x_349:
[----:B------:R-:W-:Y:S05]  /*dd40*/  BSYNC B1 ;  /* 0x0000000000017941 */ /* 0x000fea0003800000 */
.L_x_348:
        /* <DEDUP_REMOVED lines=13> */
.L_x_351:
[----:B------:R-:W-:Y:S05]  /*de20*/  BSYNC B1 ;  /* 0x0000000000017941 */ /* 0x000fea0003800000 */
.L_x_350:
        /* <DEDUP_REMOVED lines=14> */
.L_x_353:
[----:B------:R-:W-:Y:S05]  /*df10*/  BSYNC B1 ;  /* 0x0000000000017941 */ /* 0x000fea0003800000 */
.L_x_352:
[----:B------:R-:W-:Y:S01]  /*df20*/  @!P2 IMAD R121, R121, R17, R2 ;  /* 0x000000117979a224 */ /* 0x000fe200078e0202 */
[----:B------:R-:W-:Y:S04]  /*df30*/  BSSY B1, `(.L_x_354) ;  /* 0x0000006000017945 */ /* 0x000fe80003800000 */
[----:B------:R3:W-:Y:S01]  /*df40*/  @!P2 STG.E.U8 desc[UR50][R88.64+0x41], R121 ;  /* 0x000041795800a986 */ /* 0x0007e2000c101132 */
[----:B------:R-:W-:Y:S05]  /*df50*/  @P4 BRA `(.L_x_355) ;  /* 0x00000000000c4947 */ /* 0x000fea0003800000 */
[----:B------:R-:W5:Y:S02]  /*df60*/  LDG.E.U8 R16, desc[UR50][R6.64+0x40] ;  /* 0x0000403206107981 */ /* 0x000f64000c1e1100 */
[----:B-----5:R-:W-:-:S05]  /*df70*/  PRMT R15, R16, 0x8880, RZ ;  /* 0x00008880100f7816 */ /* 0x020fca00000000ff */
[----:B------:R-:W-:-:S07]  /*df80*/  IMAD R2, R15, R18, RZ ;  /* 0x000000120f027224 */ /* 0x000fce00078e02ff */
.L_x_355:
[----:B------:R-:W-:Y:S05]  /*df90*/  BSYNC B1 ;  /* 0x0000000000017941 */ /* 0x000fea0003800000 */
.L_x_354:
[----:B------:R-:W-:Y:S01]  /*dfa0*/  @!P4 IMAD R15, R122, R17, R2 ;  /* 0x000000117a0fc224 */ /* 0x000fe200078e0202 */
[----:B------:R-:W-:Y:S04]  /*dfb0*/  BSSY B1, `(.L_x_356) ;  /* 0x0000006000017945 */ /* 0x000fe80003800000 */
[----:B------:R0:W-:Y:S01]  /*dfc0*/  @!P4 STG.E.U8 desc[UR50][R90.64+0x40], R15 ;  /* 0x0000400f5a00c986 */ /* 0x0001e2000c101132 */
[----:B------:R-:W-:Y:S05]  /*dfd0*/  @P3 BRA `(.L_x_357) ;  /* 0x00000000000c3947 */ /* 0x000fea0003800000 */
[----:B------:R-:W0:Y:S02]  /*dfe0*/  LDG.E.U8 R16, desc[UR50][R6.64+0x41] ;  /* 0x0000413206107981 */ /* 0x000e24000c1e1100 */
[----:B0-----:R-:W-:-:S05]  /*dff0*/  PRMT R15, R16, 0x8880, RZ ;  /* 0x00008880100f7816 */ /* 0x001fca00000000ff */
[----:B------:R-:W-:-:S07]  /*e000*/  IMAD R2, R15, R18, RZ ;  /* 0x000000120f027224 */ /* 0x000fce00078e02ff */
.L_x_357:
[----:B------:R-:W-:Y:S05]  /*e010*/  BSYNC B1 ;  /* 0x0000000000017941 */ /* 0x000fea0003800000 */
.L_x_356:
[----:B------:R-:W-:Y:S01]  /*e020*/  @!P3 IMAD R123, R123, R17, R2 ;  /* 0x000000117b7bb224 */ /* 0x000fe200078e0202 */
[----:B------:R-:W-:Y:S04]  /*e030*/  BSSY B1, `(.L_x_358) ;  /* 0x0000006000017945 */ /* 0x000fe80003800000 */
[----:B------:R0:W-:Y:S01]  /*e040*/  @!P3 STG.E.U8 desc[UR50][R92.64+0x41], R123 ;  /* 0x0000417b5c00b986 */ /* 0x0001e2000c101132 */
[----:B------:R-:W-:Y:S05]  /*e050*/  @P6 BRA `(.L_x_359) ;  /* 0x00000000000c6947 */ /* 0x000fea0003800000 */
[----:B------:R-:W0:Y:S02]  /*e060*/  LDG.E.U8 R16, desc[UR50][R8.64+0x48] ;  /* 0x0000483208107981 */ /* 0x000e24000c1e1100 */
[----:B0-----:R-:W-:-:S05]  /*e070*/  PRMT R15, R16, 0x8880, RZ ;  /* 0x00008880100f7816 */ /* 0x001fca00000000ff */
[----:B------:R-:W-:-:S07]  /*e080*/  IMAD R2, R15, R18, RZ ;  /* 0x000000120f027224 */ /* 0x000fce00078e02ff */
.L_x_359:
[----:B------:R-:W-:Y:S05]  /*e090*/  BSYNC B1 ;  /* 0x0000000000017941 */ /* 0x000fea0003800000 */
.L_x_358:
        /* <DEDUP_REMOVED lines=12> */
.L_x_361:
[----:B------:R-:W-:Y:S05]  /*e160*/  BSYNC B1 ;  /* 0x0000000000017941 */ /* 0x000fea0003800000 */
.L_x_360:
        /* <DEDUP_REMOVED lines=9> */
.L_x_363:
[----:B------:R-:W-:Y:S05]  /*e200*/  BSYNC B1 ;  /* 0x0000000000017941 */ /* 0x000fea0003800000 */
.L_x_362:
        /* <DEDUP_REMOVED lines=14> */
.L_x_365:
[----:B------:R-:W-:Y:S05]  /*e2f0*/  BSYNC B1 ;  /* 0x0000000000017941 */ /* 0x000fea0003800000 */
.L_x_364:
[----:B------:R-:W-:Y:S01]  /*e300*/  @!P6 IMAD R127, R127, R17, R2 ;  /* 0x000000117f7fe224 */ /* 0x000fe200078e0202 */
[----:B------:R-:W-:Y:S04]  /*e310*/  BSSY B1, `(.L_x_366) ;  /* 0x0000006000017945 */ /* 0x000fe80003800000 */
[----:B------:R0:W-:Y:S01]  /*e320*/  @!P6 STG.E.U8 desc[UR50][R92.64+0x49], R127 ;  /* 0x0000497f5c00e986 */ /* 0x0001e2000c101132 */
[----:B------:R-:W-:Y:S05]  /*e330*/  @P5 BRA `(.L_x_367) ;  /* 0x00000000000c5947 */ /* 0x000fea0003800000 */
[----:B------:R-:W0:Y:S02]  /*e340*/  LDG.E.U8 R16, desc[UR50][R8.64+0x50] ;  /* 0x0000503208107981 */ /* 0x000e24000c1e1100 */
[----:B0-----:R-:W-:-:S05]  /*e350*/  PRMT R15, R16, 0x8880, RZ ;  /* 0x00008880100f7816 */ /* 0x001fca00000000ff */
[----:B------:R-:W-:-:S07]  /*e360*/  IMAD R2, R15, R18, RZ ;  /* 0x000000120f027224 */ /* 0x000fce00078e02ff */
.L_x_367:
[----:B------:R-:W-:Y:S05]  /*e370*/  BSYNC B1 ;  /* 0x0000000000017941 */ /* 0x000fea0003800000 */
.L_x_366:
        /* <DEDUP_REMOVED lines=8> */
.L_x_369:
[----:B------:R-:W-:Y:S05]  /*e400*/  BSYNC B1 ;  /* 0x0000000000017941 */ /* 0x000fea0003800000 */
.L_x_368:
        /* <DEDUP_REMOVED lines=14> */
.L_x_371:
[----:B------:R-:W-:Y:S05]  /*e4f0*/  BSYNC B1 ;  /* 0x0000000000017941 */ /* 0x000fea0003800000 */
.L_x_370:
        /* <DEDUP_REMOVED lines=8> */
.L_x_373:
[----:B------:R-:W-:Y:S05]  /*e580*/  BSYNC B1 ;  /* 0x0000000000017941 */ /* 0x000fea0003800000 */
.L_x_372:
[C---:B------:R-:W-:Y:S01]  /*e590*/  ISETP.LT.OR P2, PT, R0.reuse, 0x59, !P1 ;  /* 0x000000590000780c */ /* 0x040fe20004f41670 */
[----:B------:R-:W-:Y:S01]  /*e5a0*/  @!P3 IMAD R131, R131, R17, R2 ;  /* 0x000000118383b224 */ /* 0x000fe200078e0202 */
[----:B------:R-:W-:Y:S01]  /*e5b0*/  BSSY B1, `(.L_x_374) ;  /* 0x000000b000017945 */ /* 0x000fe20003800000 */
[----:B0-----:R-:W-:Y:S01]  /*e5c0*/  IMAD.U32 R91, RZ, RZ, UR45 ;  /* 0x0000002dff5b7e24 */ /* 0x001fe2000f8e00ff */
[----:B------:R-:W-:Y:S01]  /*e5d0*/  ISETP.LT.OR P5, PT, R0, 0x5a, !P0 ;  /* 0x0000005a0000780c */ /* 0x000fe200047a1670 */
[----:B------:R-:W-:Y:S01]  /*e5e0*/  IMAD.U32 R95, RZ, RZ, UR44 ;  /* 0x0000002cff5f7e24 */ /* 0x000fe2000f8e00ff */
[----:B------:R0:W-:Y:S01]  /*e5f0*/  @!P3 STG.E.U8 desc[UR50][R92.64+0x51], R131 ;  /* 0x000051835c00b986 */ /* 0x0001e2000c101132 */
[----:B------:R-:W-:Y:S01]  /*e600*/  IMAD.U32 R97, RZ, RZ, UR45 ;  /* 0x0000002dff617e24 */ /* 0x000fe2000f8e00ff */
[----:B------:R-:W-:-:S05]  /*e610*/  @!P4 IADD3 R90, P3, P6, R91, UR47, R4 ;  /* 0x0000002f5b5acc10 */ /* 0x000fca000fe7e004 */
[----:B------:R-:W-:Y:S08]  /*e620*/  @P2 BRA `(.L_x_375) ;  /* 0x00000000000c2947 */ /* 0x000ff00003800000 */
[----:B------:R-:W5:Y:S02]  /*e630*/  LDG.E.U8 R16, desc[UR50][R8.64+0x58] ;  /* 0x0000583208107981 */ /* 0x000f64000c1e1100 */
[----:B-----5:R-:W-:-:S05]  /*e640*/  PRMT R15, R16, 0x8880, RZ ;  /* 0x00008880100f7816 */ /* 0x020fca00000000ff */
[----:B------:R-:W-:-:S07]  /*e650*/  IMAD R2, R15, R18, RZ ;  /* 0x000000120f027224 */ /* 0x000fce00078e02ff */
.L_x_375:
[----:B------:R-:W-:Y:S05]  /*e660*/  BSYNC B1 ;  /* 0x0000000000017941 */ /* 0x000fea0003800000 */
.L_x_374:
        /* <DEDUP_REMOVED lines=14> */
.L_x_377:
[----:B------:R-:W-:Y:S05]  /*e750*/  BSYNC B1 ;  /* 0x0000000000017941 */ /* 0x000fea0003800000 */
.L_x_376:
[----:B------:R-:W-:Y:S01]  /*e760*/  @!P2 IMAD R133, R133, R17, R2 ;  /* 0x000000118585a224 */ /* 0x000fe200078e0202 */
[----:B------:R-:W-:Y:S04]  /*e770*/  BSSY B1, `(.L_x_378) ;  /* 0x0000006000017945 */ /* 0x000fe80003800000 */
[----:B------:R0:W-:Y:S01]  /*e780*/  @!P2 STG.E.U8 desc[UR50][R88.64+0x59], R133 ;  /* 0x000059855800a986 */ /* 0x0001e2000c101132 */
[----:B------:R-:W-:Y:S05]  /*e790*/  @P4 BRA `(.L_x_379) ;  /* 0x00000000000c4947 */ /* 0x000fea0003800000 */
[----:B------:R-:W5:Y:S02]  /*e7a0*/  LDG.E.U8 R16, desc[UR50][R6.64+0x58] ;  /* 0x0000583206107981 */ /* 0x000f64000c1e1100 */
[----:B-----5:R-:W-:-:S05]  /*e7b0*/  PRMT R15, R16, 0x8880, RZ ;  /* 0x00008880100f7816 */ /* 0x020fca00000000ff */
[----:B------:R-:W-:-:S07]  /*e7c0*/  IMAD R2, R15, R18, RZ ;  /* 0x000000120f027224 */ /* 0x000fce00078e02ff */
.L_x_379:
[----:B------:R-:W-:Y:S05]  /*e7d0*/  BSYNC B1 ;  /* 0x0000000000017941 */ /* 0x000fea0003800000 */
.L_x_378:
[----:B------:R-:W-:Y:S01]  /*e7e0*/  @!P4 IMAD R15, R134, R17, R2 ;  /* 0x00000011860fc224 */ /* 0x000fe200078e0202 */
[----:B------:R-:W-:Y:S04]  /*e7f0*/  BSSY B1, `(.L_x_380) ;  /* 0x0000006000017945 */ /* 0x000fe80003800000 */
[----:B------:R0:W-:Y:S01]  /*e800*/  @!P4 STG.E.U8 desc[UR50][R90.64+0x58], R15 ;  /* 0x0000580f5a00c986 */ /* 0x0001e2000c101132 */
[----:B------:R-:W-:Y:S05]  /*e810*/  @P5 BRA `(.L_x_381) ;  /* 0x00000000000c5947 */ /* 0x000fea0003800000 */
[----:B------:R-:W0:Y:S02]  /*e820*/  LDG.E.U8 R16, desc[UR50][R6.64+0x59] ;  /* 0x0000593206107981 */ /* 0x000e24000c1e1100 */
[----:B0-----:R-:W-:-:S05]  /*e830*/  PRMT R15, R16, 0x8880, RZ ;  /* 0x00008880100f7816 */ /* 0x001fca00000000ff */
[----:B------:R-:W-:-:S07]  /*e840*/  IMAD R2, R15, R18, RZ ;  /* 0x000000120f027224 */ /* 0x000fce00078e02ff */
.L_x_381:
[----:B------:R-:W-:Y:S05]  /*e850*/  BSYNC B1 ;  /* 0x0000000000017941 */ /* 0x000fea0003800000 */
.L_x_380:
[----:B------:R-:W-:Y:S01]  /*e860*/  @!P5 IMAD R135, R135, R17, R2 ;  /* 0x000000118787d224 */ /* 0x000fe200078e0202 */
[----:B------:R-:W-:Y:S04]  /*e870*/  BSSY B1, `(.L_x_382) ;  /* 0x0000006000017945 */ /* 0x000fe80003800000 */
[----:B------:R0:W-:Y:S01]  /*e880*/  @!P5 STG.E.U8 desc[UR50][R92.64+0x59], R135 ;  /* 0x000059875c00d986 */ /* 0x0001e2000c101132 */
[----:B------:R-:W-:Y:S05]  /*e890*/  @P6 BRA `(.L_x_383) ;  /* 0x00000000000c6947 */ /* 0x000fea0003800000 */
[----:B------:R-:W0:Y:S02]  /*e8a0*/  LDG.E.U8 R16, desc[UR50][R8.64+0x60] ;  /* 0x0000603208107981 */ /* 0x000e24000c1e1100 */
[----:B0-----:R-:W-:-:S05]  /*e8b0*/  PRMT R15, R16, 0x8880, RZ ;  /* 0x00008880100f7816 */ /* 0x001fca00000000ff */
[----:B------:R-:W-:-:S07]  /*e8c0*/  IMAD R2, R15, R18, RZ ;  /* 0x000000120f027224 */ /* 0x000fce00078e02ff */
.L_x_383:
[----:B------:R-:W-:Y:S05]  /*e8d0*/  BSYNC B1 ;  /* 0x0000000000017941 */ /* 0x000fea0003800000 */
.L_x_382:
        /* <DEDUP_REMOVED lines=12> */
.L_x_385:
[----:B------:R-:W-:Y:S05]  /*e9a0*/  BSYNC B1 ;  /* 0x0000000000017941 */ /* 0x000fea0003800000 */
.L_x_384:
        /* <DEDUP_REMOVED lines=9> */
.L_x_387:
[----:B------:R-:W-:Y:S05]  /*ea40*/  BSYNC B1 ;  /* 0x0000000000017941 */ /* 0x000fea0003800000 */
.L_x_386:
        /* <DEDUP_REMOVED lines=14> */
.L_x_389:
[----:B------:R-:W-:Y:S05]  /*eb30*/  BSYNC B1 ;  /* 0x0000000000017941 */ /* 0x000fea0003800000 */
.L_x_388:
[----:B------:R-:W-:Y:S01]  /*eb40*/  @!P6 IMAD R139, R139, R17, R2 ;  /* 0x000000118b8be224 */ /* 0x000fe200078e0202 */
[----:B------:R-:W-:Y:S04]  /*eb50*/  BSSY B1, `(.L_x_390) ;  /* 0x0000006000017945 */ /* 0x000fe80003800000 */
[----:B------:R0:W-:Y:S01]  /*eb60*/  @!P6 STG.E.U8 desc[UR50][R92.64+0x61], R139 ;  /* 0x0000618b5c00e986 */ /* 0x0001e2000c101132 */
[----:B------:R-:W-:Y:S05]  /*eb70*/  @P5 BRA `(.L_x_391) ;  /* 0x00000000000c5947 */ /* 0x000fea0003800000 */
[----:B------:R-:W0:Y:S02]  /*eb80*/  LDG.E.U8 R16, desc[UR50][R8.64+0x68] ;  /* 0x0000683208107981 */ /* 0x000e24000c1e1100 */
[----:B0-----:R-:W-:-:S05]  /*eb90*/  PRMT R15, R16, 0x8880, RZ ;  /* 0x00008880100f7816 */ /* 0x001fca00000000ff */
[----:B------:R-:W-:-:S07]  /*eba0*/  IMAD R2, R15, R18, RZ ;  /* 0x000000120f027224 */ /* 0x000fce00078e02ff */
.L_x_391:
[----:B------:R-:W-:Y:S05]  /*ebb0*/  BSYNC B1 ;  /* 0x0000000000017941 */ /* 0x000fea0003800000 */
.L_x_390:
        /* <DEDUP_REMOVED lines=8> */
.L_x_393:
[----:B------:R-:W-:Y:S05]  /*ec40*/  BSYNC B1 ;  /* 0x0000000000017941 */ /* 0x000fea0003800000 */
.L_x_392:
        /* <DEDUP_REMOVED lines=14> */
.L_x_395:
[----:B------:R-:W-:Y:S05]  /*ed30*/  BSYNC B1 ;  /* 0x0000000000017941 */ /* 0x000fea0003800000 */
.L_x_394:
        /* <DEDUP_REMOVED lines=8> */
.L_x_397:
[----:B------:R-:W-:Y:S05]  /*edc0*/  BSYNC B1 ;  /* 0x0000000000017941 */ /* 0x000fea0003800000 */
.L_x_396:
        /* <DEDUP_REMOVED lines=13> */
.L_x_399:
[----:B------:R-:W-:Y:S05]  /*eea0*/  BSYNC B1 ;  /* 0x0000000000017941 */ /* 0x000fea0003800000 */
.L_x_398:
        /* <DEDUP_REMOVED lines=15> */
.L_x_401:
[----:B------:R-:W-:Y:S05]  /*efa0*/  BSYNC B1 ;  /* 0x0000000000017941 */ /* 0x000fea0003800000 */
.L_x_400:
[----:B------:R-:W-:Y:S01]  /*efb0*/  @!P5 IMAD R145, R145, R17, R2 ;  /* 0x000000119191d224 */ /* 0x000fe200078e0202 */
[----:B------:R-:W-:Y:S04]  /*efc0*/  BSSY B1, `(.L_x_402) ;  /* 0x0000006000017945 */ /* 0x000fe80003800000 */
[----:B------:R0:W-:Y:S01]  /*efd0*/  @!P5 STG.E.U8 desc[UR50][R88.64+0x71], R145 ;  /* 0x000071915800d986 */ /* 0x0001e2000c101132 */
[----:B------:R-:W-:Y:S05]  /*efe0*/  @P3 BRA `(.L_x_403) ;  /* 0x00000000000c3947 */ /* 0x000fea0003800000 */
[----:B------:R-:W5:Y:S02]  /*eff0*/  LDG.E.U8 R16, desc[UR50][R6.64+0x70] ;  /* 0x0000703206107981 */ /* 0x000f64000c1e1100 */
[----:B-----5:R-:W-:-:S05]  /*f000*/  PRMT R15, R16, 0x8880, RZ ;  /* 0x00008880100f7816 */ /* 0x020fca00000000ff */
[----:B------:R-:W-:-:S07]  /*f010*/  IMAD R2, R15, R18, RZ ;  /* 0x000000120f027224 */ /* 0x000fce00078e02ff */
.L_x_403:
[----:B------:R-:W-:Y:S05]  /*f020*/  BSYNC B1 ;  /* 0x0000000000017941 */ /* 0x000fea0003800000 */
.L_x_402:
[----:B------:R-:W-:Y:S01]  /*f030*/  @!P3 IMAD R15, R146, R17, R2 ;  /* 0x00000011920fb224 */ /* 0x000fe200078e0202 */
[----:B------:R-:W-:Y:S04]  /*f040*/  BSSY B1, `(.L_x_404) ;  /* 0x0000006000017945 */ /* 0x000fe80003800000 */
[----:B------:R0:W-:Y:S01]  /*f050*/  @!P3 STG.E.U8 desc[UR50][R90.64+0x70], R15 ;  /* 0x0000700f5a00b986 */ /* 0x0001e2000c101132 */
[----:B------:R-:W-:Y:S05]  /*f060*/  @P4 BRA `(.L_x_405) ;  /* 0x00000000000c4947 */ /* 0x000fea0003800000 */
[----:B------:R-:W0:Y:S02]  /*f070*/  LDG.E.U8 R16, desc[UR50][R6.64+0x71] ;  /* 0x0000713206107981 */ /* 0x000e24000c1e1100 */
[----:B0-----:R-:W-:-:S05]  /*f080*/  PRMT R15, R16, 0x8880, RZ ;  /* 0x00008880100f7816 */ /* 0x001fca00000000ff */
[----:B------:R-:W-:-:S07]  /*f090*/  IMAD R2, R15, R18, RZ ;  /* 0x000000120f027224 */ /* 0x000fce00078e02ff */
.L_x_405:
[----:B------:R-:W-:Y:S05]  /*f0a0*/  BSYNC B1 ;  /* 0x0000000000017941 */ /* 0x000fea0003800000 */
.L_x_404:
[----:B------:R-:W-:Y:S01]  /*f0b0*/  @!P4 IMAD R147, R147, R17, R2 ;  /* 0x000000119393c224 */ /* 0x000fe200078e0202 */
[----:B------:R-:W-:Y:S04]  /*f0c0*/  BSSY B1, `(.L_x_406) ;  /* 0x0000006000017945 */ /* 0x000fe80003800000 */
[----:B------:R0:W-:Y:S01]  /*f0d0*/  @!P4 STG.E.U8 desc[UR50][R92.64+0x71], R147 ;  /* 0x000071935c00c986 */ /* 0x0001e2000c101132 */
[----:B------:R-:W-:Y:S05]  /*f0e0*/  @P6 BRA `(.L_x_407) ;  /* 0x00000000000c6947 */ /* 0x000fea0003800000 */
[----:B------:R-:W0:Y:S02]  /*f0f0*/  LDG.E.U8 R16, desc[UR50][R8.64+0x78] ;  /* 0x0000783208107981 */ /* 0x000e24000c1e1100 */
[----:B0-----:R-:W-:-:S05]  /*f100*/  PRMT R15, R16, 0x8880, RZ ;  /* 0x00008880100f7816 */ /* 0x001fca00000000ff */
[----:B------:R-:W-:-:S07]  /*f110*/  IMAD R2, R15, R18, RZ ;  /* 0x000000120f027224 */ /* 0x000fce00078e02ff */
.L_x_407:
[----:B------:R-:W-:Y:S05]  /*f120*/  BSYNC B1 ;  /* 0x0000000000017941 */ /* 0x000fea0003800000 */
.L_x_406:
[----:B0-----:R-:W-:Y:S01]  /*f130*/  @!P6 IMAD R15, R148, R17, R2 ;  /* 0x00000011940fe224 */ /* 0x001fe200078e0202 */
[----:B------:R-:W-:Y:S04]  /*f140*/  BSSY B1, `(.L_x_408) ;  /* 0x0000006000017945 */ /* 0x000fe80003800000 */
[----:B------:R0:W-:Y:S01]  /*f150*/  @!P6 STG.E.U8 desc[UR50][R88.64+0x78], R15 ;  /* 0x0000780f5800e986 */ /* 0x0001e2000c101132 */
[----:B------:R-:W-:Y:S05]  /*f160*/  @P1 BRA `(.L_x_409) ;  /* 0x00000000000c1947 */ /* 0x000fea0003800000 */
[----:B------:R-:W0:Y:S02]  /*f170*/  LDG.E.U8 R16, desc[UR50][R8.64+0x79] ;  /* 0x0000793208107981 */ /* 0x000e24000c1e1100 */
[----:B0-----:R-:W-:-:S05]  /*f180*/  PRMT R15, R16, 0x8880, RZ ;  /* 0x00008880100f7816 */ /* 0x001fca00000000ff */
[----:B------:R-:W-:-:S07]  /*f190*/  IMAD R2, R15, R18, RZ ;  /* 0x000000120f027224 */ /* 0x000fce00078e02ff */
.L_x_409:
[----:B------:R-:W-:Y:S05]  /*f1a0*/  BSYNC B1 ;  /* 0x0000000000017941 */ /* 0x000fea0003800000 */
.L_x_408:
[----:B------:R-:W-:Y:S01]  /*f1b0*/  ISETP.LT.OR P3, PT, R0, 0x7a, !P0 ;  /* 0x0000007a0000780c */ /* 0x000fe20004761670 */
[----:B------:R-:W-:Y:S01]  /*f1c0*/  @!P1 IMAD R149, R149, R17, R2 ;  /* 0x0000001195959224 */ /* 0x000fe200078e0202 */
[----:B------:R-:W-:Y:S01]  /*f1d0*/  IADD3 R95, P5, R3, 0x180, RZ ;  /* 0x00000180035f7810 */ /* 0x000fe20007fbe0ff */
[----:B------:R-:W-:Y:S01]  /*f1e0*/  IMAD.U32 R93, RZ, RZ, UR45 ;  /* 0x0000002dff5d7e24 */ /* 0x000fe2000f8e00ff */
[----:B------:R-:W-:Y:S01]  /*f1f0*/  ISETP.GE.AND P0, PT, R14, 0x181, PT ;  /* 0x000001810e00780c */ /* 0x000fe20003f06270 */
[----:B------:R-:W-:Y:S01]  /*f200*/  IMAD.U32 R9, RZ, RZ, UR44 ;  /* 0x0000002cff097e24 */ /* 0x000fe2000f8e00ff */
[----:B------:R1:W-:Y:S01]  /*f210*/  @!P1 STG.E.U8 desc[UR50][R88.64+0x79], R149 ;  /* 0x0000799558009986 */ /* 0x0003e2000c101132 */
[----:B------:R-:W-:Y:S01]  /*f220*/  IMAD.X R3, RZ, RZ, UR7, P5 ;  /* 0x00000007ff037e24 */ /* 0x000fe2000a8e06ff */
[----:B------:R-:W-:Y:S01]  /*f230*/  @!P2 IADD3 R92, P1, P6, R93, UR47, R4 ;  /* 0x0000002f5d5cac10 */ /* 0x000fe2000fe3e004 */
[----:B0-----:R-:W-:Y:S01]  /*f240*/  IMAD.U32 R15, RZ, RZ, UR45 ;  /* 0x0000002dff0f7e24 */ /* 0x001fe2000f8e00ff */
[----:B------:R-:W-:Y:S01]  /*f250*/  BSSY B1, `(.L_x_410) ;  /* 0x000000c000017945 */ /* 0x000fe20003800000 */
[----:B------:R-:W-:Y:S01]  /*f260*/  IMAD.WIDE.U32 R90, R95, R10, R20 ;  /* 0x0000000a5f5a7225 */ /* 0x000fe200078e0014 */
[----:B------:R-:W-:-:S02]  /*f270*/  @!P2 IADD3.X R93, R9, UR46, R5, P1, P6 ;  /* 0x0000002e095dac10 */ /* 0x000fc40008fec405 */
[----:B------:R-:W-:Y:S01]  /*f280*/  ISETP.LT.OR P4, PT, R0, 0x1, !P0 ;  /* 0x000000010000780c */ /* 0x000fe20004781670 */
[----:B------:R-:W-:Y:S01]  /*f290*/  IMAD R94, R3, R10, RZ ;  /* 0x0000000a035e7224 */ /* 0x000fe200078e02ff */
[----:B------:R-:W-:Y:S02]  /*f2a0*/  IADD3 R8, P5, R90, R12, RZ ;  /* 0x0000000c5a087210 */ /* 0x000fe40007fbe0ff */
[----:B-1234-:R-:W-:Y:S01]  /*f2b0*/  @!P3 IADD3 R88, P1, P6, R15, UR47, R4 ;  /* 0x0000002f0f58bc10 */ /* 0x01efe2000fe3e004 */
[----:B------:R-:W-:Y:S01]  /*f2c0*/  IMAD R15, R95, R11, R94 ;  /* 0x0000000b5f0f7224 */ /* 0x000fe200078e025e */
[----:B------:R-:W-:Y:S11]  /*f2d0*/  @P2 BRA `(.L_x_411) ;  /* 0x00000000000c2947 */ /* 0x000ff60003800000 */
[----:B------:R-:W2:Y:S02]  /*f2e0*/  LDG.E.U8 R16, desc[UR50][R6.64+0x78] ;  /* 0x0000783206107981 */ /* 0x000ea4000c1e1100 */
[----:B--2---:R-:W-:-:S05]  /*f2f0*/  PRMT R3, R16, 0x8880, RZ ;  /* 0x0000888010037816 */ /* 0x004fca00000000ff */
[----:B------:R-:W-:-:S07]  /*f300*/  IMAD R2, R3, R18, RZ ;  /* 0x0000001203027224 */ /* 0x000fce00078e02ff */
.L_x_411:
[----:B------:R-:W-:Y:S05]  /*f310*/  BSYNC B1 ;  /* 0x0000000000017941 */ /* 0x000fea0003800000 */
.L_x_410:
[----:B------:R-:W-:Y:S01]  /*f320*/  @!P2 IMAD R3, R150, R17, R2 ;  /* 0x000000119603a224 */ /* 0x000fe200078e0202 */
[----:B------:R-:W-:Y:S01]  /*f330*/  BSSY B1, `(.L_x_412) ;  /* 0x0000008000017945 */ /* 0x000fe20003800000 */
[----:B------:R-:W-:Y:S01]  /*f340*/  IADD3.X R9, R13, R91, R15, P5, !PT ;  /* 0x0000005b0d097210 */ /* 0x000fe20002ffe40f */
[----:B------:R-:W-:Y:S02]  /*f350*/  IMAD.U32 R11, RZ, RZ, UR44 ;  /* 0x0000002cff0b7e24 */ /* 0x000fe4000f8e00ff */
[----:B------:R0:W-:Y:S01]  /*f360*/  @!P2 STG.E.U8 desc[UR50][R92.64+0x78], R3 ;  /* 0x000078035c00a986 */ /* 0x0001e2000c101132 */
[----:B------:R-:W-:Y:S05]  /*f370*/  @P3 BRA `(.L_x_413) ;  /* 0x00000000000c3947 */ /* 0x000fea0003800000 */
[----:B------:R-:W0:Y:S02]  /*f380*/  LDG.E.U8 R16, desc[UR50][R6.64+0x79] ;  /* 0x0000793206107981 */ /* 0x000e24000c1e1100 */
[----:B0-----:R-:W-:-:S05]  /*f390*/  PRMT R3, R16, 0x8880, RZ ;  /* 0x0000888010037816 */ /* 0x001fca00000000ff */
[----:B------:R-:W-:-:S07]  /*f3a0*/  IMAD R2, R3, R18, RZ ;  /* 0x0000001203027224 */ /* 0x000fce00078e02ff */
.L_x_413:
[----:B------:R-:W-:Y:S05]  /*f3b0*/  BSYNC B1 ;  /* 0x0000000000017941 */ /* 0x000fea0003800000 */
.L_x_412:
[----:B------:R-:W-:Y:S01]  /*f3c0*/  @!P3 IADD3.X R89, R11, UR46, R5, P1, P6 ;  /* 0x0000002e0b59bc10 */ /* 0x000fe20008fec405 */
[----:B------:R-:W-:-:S05]  /*f3d0*/  @!P3 IMAD R151, R151, R17, R2 ;  /* 0x000000119797b224 */ /* 0x000fca00078e0202 */
[----:B------:R1:W-:Y:S04]  /*f3e0*/  @!P3 STG.E.U8 desc[UR50][R88.64+0x79], R151 ;  /* 0x000079975800b986 */ /* 0x0003e8000c101132 */
[----:B------:R-:W0:Y:S01]  /*f3f0*/  @!P4 LDG.E.U8 R16, desc[UR50][R8.64] ;  /* 0x000000320810c981 */ /* 0x000e22000c1e1100 */
[----:B------:R-:W-:Y:S01]  /*f400*/  IMAD.U32 R23, RZ, RZ, UR13 ;  /* 0x0000000dff177e24 */ /* 0x000fe2000f8e00ff */
[----:B------:R-:W-:Y:S01]  /*f410*/  ISETP.GE.AND P1, PT, R14, 0x189, PT ;  /* 0x000001890e00780c */ /* 0x000fe20003f26270 */
[----:B------:R-:W-:Y:S01]  /*f420*/  IMAD.U32 R7, RZ, RZ, UR12 ;  /* 0x0000000cff077e24 */ /* 0x000fe2000f8e00ff */
[----:B------:R-:W-:Y:S01]  /*f430*/  BSSY B1, `(.L_x_414) ;  /* 0x0000013000017945 */ /* 0x000fe20003800000 */
[----:B------:R-:W-:Y:S01]  /*f440*/  IMAD R23, R23, 0x180, RZ ;  /* 0x0000018017177824 */ /* 0x000fe200078e02ff */
[C---:B------:R-:W-:Y:S01]  /*f450*/  ISETP.LT.OR P3, PT, R0.reuse, 0x1, !P1 ;  /* 0x000000010000780c */ /* 0x040fe20004f61670 */
[----:B------:R-:W-:Y:S01]  /*f460*/  IMAD.WIDE.U32 R4, R7, 0x180, R4 ;  /* 0x0000018007047825 */ /* 0x000fe200078e0004 */
[----:B------:R-:W-:-:S03]  /*f470*/  ISETP.LT.OR P2, PT, R0, 0x2, !P1 ;  /* 0x000000020000780c */ /* 0x000fc60004f41670 */
[----:B------:R-:W-:Y:S02]  /*f480*/  IMAD.IADD R7, R5, 0x1, R23 ;  /* 0x0000000105077824 */ /* 0x000fe400078e0217 */
[----:B------:R-:W-:Y:S02]  /*f490*/  @!P4 IMAD.MOV.U32 R6, RZ, RZ, R4 ;  /* 0x000000ffff06c224 */ /* 0x000fe400078e0004 */
[----:B------:R-:W-:-:S03]  /*f4a0*/  IMAD.WIDE.U32 R10, R95, R10, R216 ;  /* 0x0000000a5f0a7225 */ /* 0x000fc600078e00d8 */
[----:B------:R-:W-:Y:S01]  /*f4b0*/  IADD3 R12, P6, P5, R22, R12, R10 ;  /* 0x0000000c160c7210 */ /* 0x000fe20007dde00a */
[----:B------:R-:W-:Y:S01]  /*f4c0*/  IMAD.IADD R10, R15, 0x1, R11 ;  /* 0x000000010f0a7824 */ /* 0x000fe200078e020b */
[----:B0-----:R-:W-:-:S05]  /*f4d0*/  @!P4 PRMT R3, R16, 0x8880, RZ ;  /* 0x000088801003c816 */ /* 0x001fca00000000ff */
[----:B------:R-:W-:-:S04]  /*f4e0*/  @!P4 IMAD R2, R3, R18, RZ ;  /* 0x000000120302c224 */ /* 0x000fc800078e02ff */
[----:B------:R-:W-:-:S05]  /*f4f0*/  @!P4 IMAD R3, R24, R17, R2 ;  /* 0x000000111803c224 */ /* 0x000fca00078e0202 */
[----:B------:R1:W-:Y:S01]  /*f500*/  @!P4 STG.E.U8 desc[UR50][R6.64], R3 ;  /* 0x000000030600c986 */ /* 0x0003e2000c101132 */
[----:B------:R-:W-:-:S13]  /*f510*/  ISETP.LT.OR P4, PT, R0, 0x2, !P0 ;  /* 0x000000020000780c */ /* 0x000fda0004781670 */
[----:B-1----:R-:W-:Y:S05]  /*f520*/  @P4 BRA `(.L_x_415) ;  /* 0x00000000000c4947 */ /* 0x002fea0003800000 */
[----:B------:R-:W2:Y:S02]  /*f530*/  LDG.E.U8 R16, desc[UR50][R8.64+0x1] ;  /* 0x0000013208107981 */ /* 0x000ea4000c1e1100 */
[----:B--2---:R-:W-:-:S05]  /*f540*/  PRMT R3, R16, 0x8880, RZ ;  /* 0x0000888010037816 */ /* 0x004fca00000000ff */
[----:B------:R-:W-:-:S07]  /*f550*/  IMAD R2, R3, R18, RZ ;  /* 0x0000001203027224 */ /* 0x000fce00078e02ff */
.L_x_415:
[----:B------:R-:W-:Y:S05]  /*f560*/  BSYNC B1 ;  /* 0x0000000000017941 */ /* 0x000fea0003800000 */
.L_x_414:
[----:B------:R-:W-:Y:S01]  /*f570*/  @!P4 IMAD R25, R25, R17, R2 ;  /* 0x000000111919c224 */ /* 0x000fe200078e0202 */
[----:B------:R-:W-:Y:S01]  /*f580*/  IADD3.X R13, R21, R13, R10, P6, P5 ;  /* 0x0000000d150d7210 */ /* 0x000fe200037ea40a */
[----:B------:R-:W-:Y:S01]  /*f590*/  @!P4 IMAD.MOV.U32 R14, RZ, RZ, R4 ;  /* 0x000000ffff0ec224 */ /* 0x000fe200078e0004 */
[----:B------:R-:W-:Y:S01]  /*f5a0*/  @!P3 IADD3 R10, P5, R4, UR45, RZ ;  /* 0x0000002d040abc10 */ /* 0x000fe2000ffbe0ff */
[----:B------:R-:W-:Y:S01]  /*f5b0*/  @!P4 IMAD.MOV.U32 R15, RZ, RZ, R7 ;  /* 0x000000ffff0fc224 */ /* 0x000fe200078e0007 */
[----:B------:R-:W-:Y:S02]  /*f5c0*/  BSSY B1, `(.L_x_416) ;  /* 0x0000007000017945 */ /* 0x000fe40003800000 */
[----:B------:R-:W-:Y:S02]  /*f5d0*/  @!P3 IADD3.X R11, R7, UR44, RZ, P5, !PT ;  /* 0x0000002c070bbc10 */ /* 0x000fe4000affe4ff */
[----:B------:R0:W-:Y:S01]  /*f5e0*/  @!P4 STG.E.U8 desc[UR50][R14.64+0x1], R25 ;  /* 0x000001190e00c986 */ /* 0x0001e2000c101132 */
[----:B------:R-:W-:Y:S06]  /*f5f0*/  @P3 BRA `(.L_x_417) ;  /* 0x00000000000c3947 */ /* 0x000fec0003800000 */
[----:B------:R-:W2:Y:S02]  /*f600*/  LDG.E.U8 R16, desc[UR50][R12.64] ;  /* 0x000000320c107981 */ /* 0x000ea4000c1e1100 */
[----:B--2---:R-:W-:-:S05]  /*f610*/  PRMT R3, R16, 0x8880, RZ ;  /* 0x0000888010037816 */ /* 0x004fca00000000ff */
[----:B------:R-:W-:-:S07]  /*f620*/  IMAD R2, R3, R18, RZ ;  /* 0x0000001203027224 */ /* 0x000fce00078e02ff */
.L_x_417:
[----:B------:R-:W-:Y:S05]  /*f630*/  BSYNC B1 ;  /* 0x0000000000017941 */ /* 0x000fea0003800000 */
.L_x_416:
[----:B------:R-:W-:Y:S01]  /*f640*/  @!P3 IMAD R3, R26, R17, R2 ;  /* 0x000000111a03b224 */ /* 0x000fe200078e0202 */
        /* <DEDUP_REMOVED lines=9> */
[----:B------:R-:W1:Y:S02]  /*f6e0*/  LDG.E.U8 R16, desc[UR50][R12.64+0x1] ;  /* 0x000001320c107981 */ /* 0x000e64000c1e1100 */
[----:B-1----:R-:W-:-:S05]  /*f6f0*/  PRMT R3, R16, 0x8880, RZ ;  /* 0x0000888010037816 */ /* 0x002fca00000000ff */
[----:B------:R-:W-:-:S07]  /*f700*/  IMAD R2, R3, R18, RZ ;  /* 0x0000001203027224 */ /* 0x000fce00078e02ff */
.L_x_419:
[----:B------:R-:W-:Y:S05]  /*f710*/  BSYNC B1 ;  /* 0x0000000000017941 */ /* 0x000fea0003800000 */
.L_x_418:
[----:B------:R-:W-:Y:S01]  /*f720*/  @!P2 IMAD R27, R27, R17, R2 ;  /* 0x000000111b1ba224 */ /* 0x000fe200078e0202 */
[----:B------:R-:W-:Y:S01]  /*f730*/  BSSY B1, `(.L_x_420) ;  /* 0x0000007000017945 */ /* 0x000fe20003800000 */
[----:B-1----:R-:W-:-:S03]  /*f740*/  IMAD.IADD R3, R23, 0x1, R5 ;  /* 0x0000000117037824 */ /* 0x002fc600078e0205 */
[----:B------:R1:W-:Y:S01]  /*f750*/  @!P2 STG.E.U8 desc[UR50][R6.64+0x1], R27 ;  /* 0x0000011b0600a986 */ /* 0x0003e2000c101132 */
[----:B------:R-:W-:Y:S05]  /*f760*/  @P6 BRA `(.L_x_421) ;  /* 0x00000000000c6947 */ /* 0x000fea0003800000 */
[----:B------:R-:W1:Y:S02]  /*f770*/  LDG.E.U8 R16, desc[UR50][R8.64+0x8] ;  /* 0x0000083208107981 */ /* 0x000e64000c1e1100 */
[----:B-1----:R-:W-:-:S05]  /*f780*/  PRMT R7, R16, 0x8880, RZ ;  /* 0x0000888010077816 */ /* 0x002fca00000000ff */
[----:B------:R-:W-:-:S07]  /*f790*/  IMAD R2, R7, R18, RZ ;  /* 0x0000001207027224 */ /* 0x000fce00078e02ff */
.L_x_421:
[----:B------:R-:W-:Y:S05]  /*f7a0*/  BSYNC B1 ;  /* 0x0000000000017941 */ /* 0x000fea0003800000 */
.L_x_420:
[----:B------:R-:W-:Y:S01]  /*f7b0*/  @!P6 IMAD R11, R28, R17, R2 ;  /* 0x000000111c0be224 */ /* 0x000fe200078e0202 */
[----:B------:R-:W-:Y:S01]  /*f7c0*/  BSSY B1, `(.L_x_422) ;  /* 0x0000008000017945 */ /* 0x000fe20003800000 */
[----:B-1----:R-:W-:Y:S02]  /*f7d0*/  @!P6 IMAD.MOV.U32 R6, RZ, RZ, R4 ;  /* 0x000000ffff06e224 */ /* 0x002fe400078e0004 */
[----:B------:R-:W-:-:S05]  /*f7e0*/  @!P6 IMAD.MOV.U32 R7, RZ, RZ, R3 ;  /* 0x000000ffff07e224 */ /* 0x000fca00078e0003 */
[----:B------:R1:W-:Y:S01]  /*f7f0*/  @!P6 STG.E.U8 desc[UR50][R6.64+0x8], R11 ;  /* 0x0000080b0600e986 */ /* 0x0003e2000c101132 */
[----:B------:R-:W-:Y:S05]  /*f800*/  @P3 BRA `(.L_x_423) ;  /* 0x00000000000c3947 */ /* 0x000fea0003800000 */
[----:B------:R-:W1:Y:S02]  /*f810*/  LDG.E.U8 R16, desc[UR50][R8.64+0x9] ;  /* 0x0000093208107981 */ /* 0x000e64000c1e1100 */
[----:B-1----:R-:W-:-:S05]  /*f820*/  PRMT R7, R16, 0x8880, RZ ;  /* 0x0000888010077816 */ /* 0x002fca00000000ff */
[----:B------:R-:W-:-:S07]  /*f830*/  IMAD R2, R7, R18, RZ ;  /* 0x0000001207027224 */ /* 0x000fce00078e02ff */
.L_x_423:
[----:B------:R-:W-:Y:S05]  /*f840*/  BSYNC B1 ;  /* 0x0000000000017941 */ /* 0x000fea0003800000 */
.L_x_422:
[----:B------:R-:W-:Y:S01]  /*f850*/  @!P3 IMAD R29, R29, R17, R2 ;  /* 0x000000111d1db224 */ /* 0x000fe200078e0202 */
[----:B------:R-:W-:Y:S01]  /*f860*/  BSSY B1, `(.L_x_424) ;  /* 0x000000c000017945 */ /* 0x000fe20003800000 */
[----:B------:R-:W-:Y:S01]  /*f870*/  @!P3 IMAD.MOV.U32 R10, RZ, RZ, R4 ;  /* 0x000000ffff0ab224 */ /* 0x000fe200078e0004 */
[----:B------:R-:W-:Y:S01]  /*f880*/  ISETP.LT.OR P2, PT, R0, 0x11, !P1 ;  /* 0x000000110000780c */ /* 0x000fe20004f41670 */
[----:B-1----:R-:W-:Y:S01]  /*f890*/  @!P3 IMAD.MOV.U32 R11, RZ, RZ, R3 ;  /* 0x000000ffff0bb224 */ /* 0x002fe200078e0003 */
[----:B0-----:R-:W-:-:S04]  /*f8a0*/  @!P5 IADD3 R14, P6, R4, UR45, RZ ;  /* 0x0000002d040edc10 */ /* 0x001fc8000ffde0ff */
[----:B------:R0:W-:Y:S01]  /*f8b0*/  @!P3 STG.E.U8 desc[UR50][R10.64+0x9], R29 ;  /* 0x0000091d0a00b986 */ /* 0x0001e2000c101132 */
[----:B------:R-:W-:-:S04]  /*f8c0*/  @!P4 IADD3 R6, P3, R4, UR45, RZ ;  /* 0x0000002d0406cc10 */ /* 0x000fc8000ff7e0ff */
[----:B------:R-:W-:Y:S01]  /*f8d0*/  @!P4 IADD3.X R7, R3, UR44, RZ, P3, !PT ;  /* 0x0000002c0307cc10 */ /* 0x000fe20009ffe4ff */
[----:B------:R-:W-:Y:S08]  /*f8e0*/  @P4 BRA `(.L_x_425) ;  /* 0x00000000000c4947 */ /* 0x000ff00003800000 */
[----:B------:R-:W0:Y:S02]  /*f8f0*/  LDG.E.U8 R16, desc[UR50][R12.64+0x8] ;  /* 0x000008320c107981 */ /* 0x000e24000c1e1100 */
[----:B0-----:R-:W-:-:S05]  /*f900*/  PRMT R11, R16, 0x8880, RZ ;  /* 0x00008880100b7816 */ /* 0x001fca00000000ff */
[----:B------:R-:W-:-:S07]  /*f910*/  IMAD R2, R11, R18, RZ ;  /* 0x000000120b027224 */ /* 0x000fce00078e02ff */
.L_x_425:
[----:B------:R-:W-:Y:S05]  /*f920*/  BSYNC B1 ;  /* 0x0000000000017941 */ /* 0x000fea0003800000 */
.L_x_424:
[----:B0-----:R-:W-:Y:S01]  /*f930*/  @!P4 IMAD R11, R30, R17, R2 ;  /* 0x000000111e0bc224 */ /* 0x001fe200078e0202 */
[----:B------:R-:W-:Y:S01]  /*f940*/  BSSY B1, `(.L_x_426) ;  /* 0x0000007000017945 */ /* 0x000fe20003800000 */
[----:B------:R-:W-:-:S03]  /*f950*/  @!P5 IADD3.X R15, R3, UR44, RZ, P6, !PT ;  /* 0x0000002c030fdc10 */ /* 0x000fc6000b7fe4ff */
[----:B------:R0:W-:Y:S01]  /*f960*/  @!P4 STG.E.U8 desc[UR50][R6.64+0x8], R11 ;  /* 0x0000080b0600c986 */ /* 0x0001e2000c101132 */
[----:B------:R-:W-:Y:S05]  /*f970*/  @P5 BRA `(.L_x_427) ;  /* 0x00000000000c5947 */ /* 0x000fea0003800000 */
[----:B------:R-:W0:Y:S02]  /*f980*/  LDG.E.U8 R16, desc[UR50][R12.64+0x9] ;  /* 0x000009320c107981 */ /* 0x000e24000c1e1100 */
[----:B0-----:R-:W-:-:S05]  /*f990*/  PRMT R7, R16, 0x8880, RZ ;  /* 0x0000888010077816 */ /* 0x001fca00000000ff */
[----:B------:R-:W-:-:S07]  /*f9a0*/  IMAD R2, R7, R18, RZ ;  /* 0x0000001207027224 */ /* 0x000fce00078e02ff */
.L_x_427:
[----:B------:R-:W-:Y:S05]  /*f9b0*/  BSYNC B1 ;  /* 0x0000000000017941 */ /* 0x000fea0003800000 */
.L_x_426:
[C---:B------:R-:W-:Y:S01]  /*f9c0*/  ISETP.LT.OR P4, PT, R0.reuse, 0x11, !P0 ;  /* 0x000000110000780c */ /* 0x040fe20004781670 */
[----:B------:R-:W-:Y:S01]  /*f9d0*/  @!P5 IMAD R31, R31, R17, R2 ;  /* 0x000000111f1fd224 */ /* 0x000fe200078e0202 */
[----:B------:R-:W-:Y:S01]  /*f9e0*/  BSSY B1, `(.L_x_428) ;  /* 0x0000009000017945 */ /* 0x000fe20003800000 */
[----:B------:R-:W-:Y:S02]  /*f9f0*/  ISETP.LT.OR P3, PT, R0, 0x12, !P1 ;  /* 0x000000120000780c */ /* 0x000fe40004f61670 */
[----:B------:R-:W-:Y:S01]  /*fa00*/  @!P2 IADD3 R10, P6, R4, UR45, RZ ;  /* 0x0000002d040aac10 */ /* 0x000fe2000ffde0ff */
[----:B------:R1:W-:Y:S01]  /*fa10*/  @!P5 STG.E.U8 desc[UR50][R14.64+0x9], R31 ;  /* 0x0000091f0e00d986 */ /* 0x0003e2000c101132 */
[----:B------:R-:W-:-:S06]  /*fa20*/  ISETP.LT.OR P5, PT, R0, 0x12, !P0 ;  /* 0x000000120000780c */ /* 0x000fcc00047a1670 */
[----:B------:R-:W-:Y:S07]  /*fa30*/  @P4 BRA `(.L_x_429) ;  /* 0x00000000000c4947 */ /* 0x000fee0003800000 */
[----:B------:R-:W0:Y:S02]  /*fa40*/  LDG.E.U8 R16, desc[UR50][R8.64+0x10] ;  /* 0x0000103208107981 */ /* 0x000e24000c1e1100 */
[----:B0-----:R-:W-:-:S05]  /*fa50*/  PRMT R7, R16, 0x8880, RZ ;  /* 0x0000888010077816 */ /* 0x001fca00000000ff */
[----:B------:R-:W-:-:S07]  /*fa60*/  IMAD R2, R7, R18, RZ ;  /* 0x0000001207027224 */ /* 0x000fce00078e02ff */
.L_x_429:
[----:B------:R-:W-:Y:S05]  /*fa70*/  BSYNC B1 ;  /* 0x0000000000017941 */ /* 0x000fea0003800000 */
.L_x_428:
[----:B-1----:R-:W-:Y:S01]  /*fa80*/  @!P4 IMAD R15, R32, R17, R2 ;  /* 0x00000011200fc224 */ /* 0x002fe200078e0202 */
[----:B------:R-:W-:Y:S01]  /*fa90*/  BSSY B1, `(.L_x_430) ;  /* 0x0000008000017945 */ /* 0x000fe20003800000 */
[----:B0-----:R-:W-:Y:S02]  /*faa0*/  @!P4 IMAD.MOV.U32 R6, RZ, RZ, R4 ;  /* 0x000000ffff06c224 */ /* 0x001fe400078e0004 */
[----:B------:R-:W-:-:S05]  /*fab0*/  @!P4 IMAD.MOV.U32 R7, RZ, RZ, R3 ;  /* 0x000000ffff07c224 */ /* 0x000fca00078e0003 */
[----:B------:R0:W-:Y:S01]  /*fac0*/  @!P4 STG.E.U8 desc[UR50][R6.64+0x10], R15 ;  /* 0x0000100f0600c986 */ /* 0x0001e2000c101132 */
[----:B------:R-:W-:Y:S05]  /*fad0*/  @P5 BRA `(.L_x_431) ;  /* 0x00000000000c5947 */ /* 0x000fea0003800000 */
[----:B------:R-:W0:Y:S02]  /*fae0*/  LDG.E.U8 R16, desc[UR50][R8.64+0x11] ;  /* 0x0000113208107981 */ /* 0x000e24000c1e1100 */
[----:B0-----:R-:W-:-:S05]  /*faf0*/  PRMT R7, R16, 0x8880, RZ ;  /* 0x0000888010077816 */ /* 0x001fca00000000ff */
[----:B------:R-:W-:-:S07]  /*fb00*/  IMAD R2, R7, R18, RZ ;  /* 0x0000001207027224 */ /* 0x000fce00078e02ff */
.L_x_431:
[----:B------:R-:W-:Y:S05]  /*fb10*/  BSYNC B1 ;  /* 0x0000000000017941 */ /* 0x000fea0003800000 */
.L_x_430:
[----:B------:R-:W-:Y:S01]  /*fb20*/  @!P5 IMAD R33, R33, R17, R2 ;  /* 0x000000112121d224 */ /* 0x000fe200078e0202 */
[----:B------:R-:W-:Y:S01]  /*fb30*/  BSSY B1, `(.L_x_432) ;  /* 0x0000009000017945 */ /* 0x000fe20003800000 */
[----:B0-----:R-:W-:Y:S01]  /*fb40*/  @!P5 IMAD.MOV.U32 R6, RZ, RZ, R4 ;  /* 0x000000ffff06d224 */ /* 0x001fe200078e0004 */
[----:B------:R-:W-:Y:S01]  /*fb50*/  @!P2 IADD3.X R11, R3, UR44, RZ, P6, !PT ;  /* 0x0000002c030bac10 */ /* 0x000fe2000b7fe4ff */
[----:B------:R-:W-:-:S05]  /*fb60*/  @!P5 IMAD.MOV.U32 R7, RZ, RZ, R3 ;  /* 0x000000ffff07d224 */ /* 0x000fca00078e0003 */
[----:B------:R0:W-:Y:S01]  /*fb70*/  @!P5 STG.E.U8 desc[UR50][R6.64+0x11], R33 ;  /* 0x000011210600d986 */ /* 0x0001e2000c101132 */
[----:B------:R-:W-:Y:S05]  /*fb80*/  @P2 BRA `(.L_x_433) ;  /* 0x00000000000c2947 */ /* 0x000fea0003800000 */
[----:B------:R-:W0:Y:S02]  /*fb90*/  LDG.E.U8 R16, desc[UR50][R12.64+0x10] ;  /* 0x000010320c107981 */ /* 0x000e24000c1e1100 */
[----:B0-----:R-:W-:-:S05]  /*fba0*/  PRMT R7, R16, 0x8880, RZ ;  /* 0x0000888010077816 */ /* 0x001fca00000000ff */
[----:B------:R-:W-:-:S07]  /*fbb0*/  IMAD R2, R7, R18, RZ ;  /* 0x0000001207027224 */ /* 0x000fce00078e02ff */
.L_x_433:
[----:B------:R-:W-:Y:S05]  /*fbc0*/  BSYNC B1 ;  /* 0x0000000000017941 */ /* 0x000fea0003800000 */
.L_x_432:
[----:B------:R-:W-:Y:S01]  /*fbd0*/  @!P2 IMAD R15, R34, R17, R2 ;  /* 0x00000011220fa224 */ /* 0x000fe200078e0202 */
        /* <DEDUP_REMOVED lines=12> */
.L_x_435:
[----:B------:R-:W-:Y:S05]  /*fca0*/  BSYNC B1 ;  /* 0x0000000000017941 */ /* 0x000fea0003800000 */
.L_x_434:
[----:B------:R-:W-:Y:S01]  /*fcb0*/  @!P3 IMAD R35, R35, R17, R2 ;  /* 0x000000112323b224 */ /* 0x000fe200078e0202 */
[----:B------:R-:W-:Y:S04]  /*fcc0*/  BSSY B1, `(.L_x_436) ;  /* 0x0000006000017945 */ /* 0x000fe80003800000 */
[----:B------:R1:W-:Y:S01]  /*fcd0*/  @!P3 STG.E.U8 desc[UR50][R6.64+0x11], R35 ;  /* 0x000011230600b986 */ /* 0x0003e2000c101132 */
[----:B------:R-:W-:Y:S05]  /*fce0*/  @P6 BRA `(.L_x_437) ;  /* 0x00000000000c6947 */ /* 0x000fea0003800000 */
[----:B------:R-:W1:Y:S02]  /*fcf0*/  LDG.E.U8 R16, desc[UR50][R8.64+0x18] ;  /* 0x0000183208107981 */ /* 0x000e64000c1e1100 */
[----:B-1----:R-:W-:-:S05]  /*fd00*/  PRMT R7, R16, 0x8880, RZ ;  /* 0x0000888010077816 */ /* 0x002fca00000000ff */
[----:B------:R-:W-:-:S07]  /*fd10*/  IMAD R2, R7, R18, RZ ;  /* 0x0000001207027224 */ /* 0x000fce00078e02ff */
.L_x_437:
[----:B------:R-:W-:Y:S05]  /*fd20*/  BSYNC B1 ;  /* 0x0000000000017941 */ /* 0x000fea0003800000 */
.L_x_436:
[----:B0-----:R-:W-:Y:S01]  /*fd30*/  @!P6 IMAD R11, R36, R17, R2 ;  /* 0x00000011240be224 */ /* 0x001fe200078e0202 */
[----:B------:R-:W-:Y:S01]  /*fd40*/  BSSY B1, `(.L_x_438) ;  /* 0x0000008000017945 */ /* 0x000fe20003800000 */
[----:B-1----:R-:W-:Y:S02]  /*fd50*/  @!P6 IMAD.MOV.U32 R6, RZ, RZ, R4 ;  /* 0x000000ffff06e224 */ /* 0x002fe400078e0004 */
[----:B------:R-:W-:-:S05]  /*fd60*/  @!P6 IMAD.MOV.U32 R7, RZ, RZ, R3 ;  /* 0x000000ffff07e224 */ /* 0x000fca00078e0003 */
[----:B------:R0:W-:Y:S01]  /*fd70*/  @!P6 STG.E.U8 desc[UR50][R6.64+0x18], R11 ;  /* 0x0000180b0600e986 */ /* 0x0001e2000c101132 */
[----:B------:R-:W-:Y:S05]  /*fd80*/  @P2 BRA `(.L_x_439) ;  /* 0x00000000000c2947 */ /* 0x000fea0003800000 */
[----:B------:R-:W0:Y:S02]  /*fd90*/  LDG.E.U8 R16, desc[UR50][R8.64+0x19] ;  /* 0x0000193208107981 */ /* 0x000e24000c1e1100 */
[----:B0-----:R-:W-:-:S05]  /*fda0*/  PRMT R7, R16, 0x8880, RZ ;  /* 0x0000888010077816 */ /* 0x001fca00000000ff */
[----:B------:R-:W-:-:S07]  /*fdb0*/  IMAD R2, R7, R18, RZ ;  /* 0x0000001207027224 */ /* 0x000fce00078e02ff */
.L_x_439:
[----:B------:R-:W-:Y:S05]  /*fdc0*/  BSYNC B1 ;  /* 0x0000000000017941 */ /* 0x000fea0003800000 */
.L_x_438:
[----:B------:R-:W-:Y:S01]  /*fdd0*/  @!P2 IMAD R37, R37, R17, R2 ;  /* 0x000000112525a224 */ /* 0x000fe200078e0202 */
[----:B------:R-:W-:Y:S01]  /*fde0*/  BSSY B1, `(.L_x_440) ;  /* 0x000000c000017945 */ /* 0x000fe20003800000 */
[----:B0-----:R-:W-:Y:S01]  /*fdf0*/  @!P2 IMAD.MOV.U32 R6, RZ, RZ, R4 ;  /* 0x000000ffff06a224 */ /* 0x001fe200078e0004 */
[----:B------:R-:W-:Y:S01]  /*fe00*/  ISETP.LT.OR P3, PT, R0, 0x21, !P1 ;  /* 0x000000210000780c */ /* 0x000fe20004f61670 */
[----:B------:R-:W-:Y:S01]  /*fe10*/  @!P2 IMAD.MOV.U32 R7, RZ, RZ, R3 ;  /* 0x000000ffff07a224 */ /* 0x000fe200078e0003 */
[----:B------:R-:W-:-:S04]  /*fe20*/  @!P5 IADD3 R14, P6, R4, UR45, RZ ;  /* 0x0000002d040edc10 */ /* 0x000fc8000ffde0ff */
[----:B------:R0:W-:Y:S01]  /*fe30*/  @!P2 STG.E.U8 desc[UR50][R6.64+0x19], R37 ;  /* 0x000019250600a986 */ /* 0x0001e2000c101132 */
[----:B------:R-:W-:-:S04]  /*fe40*/  @!P4 IADD3 R10, P2, R4, UR45, RZ ;  /* 0x0000002d040acc10 */ /* 0x000fc8000ff5e0ff */
[----:B------:R-:W-:Y:S01]  /*fe50*/  @!P4 IADD3.X R11, R3, UR44, RZ, P2, !PT ;  /* 0x0000002c030bcc10 */ /* 0x000fe200097fe4ff */
[----:B------:R-:W-:Y:S08]  /*fe60*/  @P4 BRA `(.L_x_441) ;  /* 0x00000000000c4947 */ /* 0x000ff00003800000 */
[----:B------:R-:W0:Y:S02]  /*fe70*/  LDG.E.U8 R16, desc[UR50][R12.64+0x18] ;  /* 0x000018320c107981 */ /* 0x000e24000c1e1100 */
[----:B0-----:R-:W-:-:S05]  /*fe80*/  PRMT R7, R16, 0x8880, RZ ;  /* 0x0000888010077816 */ /* 0x001fca00000000ff */
[----:B------:R-:W-:-:S07]  /*fe90*/  IMAD R2, R7, R18, RZ ;  /* 0x0000001207027224 */ /* 0x000fce00078e02ff */
.L_x_441:
[----:B------:R-:W-:Y:S05]  /*fea0*/  BSYNC B1 ;  /* 0x0000000000017941 */ /* 0x000fea0003800000 */
.L_x_440:
        /* <DEDUP_REMOVED lines=8> */
.L_x_443:
[----:B------:R-:W-:Y:S05]  /*ff30*/  BSYNC B1 ;  /* 0x0000000000017941 */ /* 0x000fea0003800000 */
.L_x_442:
[C---:B------:R-:W-:Y:S01]  /*ff40*/  ISETP.LT.OR P4, PT, R0.reuse, 0x21, !P0 ;  /* 0x000000210000780c */ /* 0x040fe20004781670 */
[----:B------:R-:W-:Y:S01]  /*ff50*/  @!P5 IMAD R39, R39, R17, R2 ;  /* 0x000000112727d224 */ /* 0x000fe200078e0202 */
[----:B------:R-:W-:Y:S01]  /*ff60*/  BSSY B1, `(.L_x_444) ;  /* 0x0000009000017945 */ /* 0x000fe20003800000 */
[----:B------:R-:W-:Y:S02]  /*ff70*/  ISETP.LT.OR P2, PT, R0, 0x22, !P1 ;  /* 0x000000220000780c */ /* 0x000fe40004f41670 */
[----:B0-----:R-:W-:Y:S01]  /*ff80*/  @!P3 IADD3 R10, P6, R4, UR45, RZ ;  /* 0x0000002d040abc10 */ /* 0x001fe2000ffde0ff */
[----:B------:R0:W-:Y:S01]  /*ff90*/  @!P5 STG.E.U8 desc[UR50][R14.64+0x19], R39 ;  /* 0x000019270e00d986 */ /* 0x0001e2000c101132 */
[----:B------:R-:W-:-:S06]  /*ffa0*/  ISETP.LT.OR P5, PT, R0, 0x22, !P0 ;  /* 0x000000220000780c */ /* 0x000fcc00047a1670 */
[----:B------:R-:W-:Y:S07]  /*ffb0*/  @P4 BRA `(.L_x_445) ;  /* 0x00000000000c4947 */ /* 0x000fee0003800000 */
[----:B------:R-:W2:Y:S02]  /*ffc0*/  LDG.E.U8 R16, desc[UR50][R8.64+0x20] ;  /* 0x0000203208107981 */ /* 0x000ea4000c1e1100 */
[----:B--2---:R-:W-:-:S05]  /*ffd0*/  PRMT R7, R16, 0x8880, RZ ;  /* 0x0000888010077816 */ /* 0x004fca00000000ff */
[----:B------:R-:W-:-:S07]  /*ffe0*/  IMAD R2, R7, R18, RZ ;  /* 0x0000001207027224 */ /* 0x000fce00078e02ff */
.L_x_445:
[----:B------:R-:W-:Y:S05]  /*fff0*/  BSYNC B1 ;  /* 0x0000000000017941 */ /* 0x000fea0003800000 */
.L_x_444:
[----:B0-----:R-:W-:Y:S01]  /*10000*/  @!P4 IMAD R15, R40, R17, R2 ;  /* 0x00000011280fc224 */ /* 0x001fe200078e0202 */
[----:B------:R-:W-:Y:S01]  /*10010*/  BSSY B1, `(.L_x_446) ;  /* 0x0000008000017945 */ /* 0x000fe20003800000 */
[----:B------:R-:W-:Y:S02]  /*10020*/  @!P4 IMAD.MOV.U32 R6, RZ, RZ, R4 ;  /* 0x000000ffff06c224 */ /* 0x000fe400078e0004 */
[----:B------:R-:W-:-:S05]  /*10030*/  @!P4 IMAD.MOV.U32 R7, RZ, RZ, R3 ;  /* 0x000000ffff07c224 */ /* 0x000fca00078e0003 */
[----:B------:R0:W-:Y:S01]  /*10040*/  @!P4 STG.E.U8 desc[UR50][R6.64+0x20], R15 ;  /* 0x0000200f0600c986 */ /* 0x0001e2000c101132 */
[----:B------:R-:W-:Y:S05]  /*10050*/  @P5 BRA `(.L_x_447) ;  /* 0x00000000000c5947 */ /* 0x000fea0003800000 */
[----:B------:R-:W0:Y:S02]  /*10060*/  LDG.E.U8 R16, desc[UR50][R8.64+0x21] ;  /* 0x0000213208107981 */ /* 0x000e24000c1e1100 */
[----:B0-----:R-:W-:-:S05]  /*10070*/  PRMT R7, R16, 0x8880, RZ ;  /* 0x0000888010077816 */ /* 0x001fca00000000ff */
[----:B------:R-:W-:-:S07]  /*10080*/  IMAD R2, R7, R18, RZ ;  /* 0x0000001207027224 */ /* 0x000fce00078e02ff */
.L_x_447:
[----:B------:R-:W-:Y:S05]  /*10090*/  BSYNC B1 ;  /* 0x0000000000017941 */ /* 0x000fea0003800000 */
.L_x_446:
        /* <DEDUP_REMOVED lines=10> */
.L_x_449:
[----:B------:R-:W-:Y:S05]  /*10140*/  BSYNC B1 ;  /* 0x0000000000017941 */ /* 0x000fea0003800000 */
.L_x_448:
        /* <DEDUP_REMOVED lines=13> */
.L_x_451:
[----:B------:R-:W-:Y:S05]  /*10220*/  BSYNC B1 ;  /* 0x0000000000017941 */ /* 0x000fea0003800000 */
.L_x_450:
[----:B------:R-:W-:Y:S01]  /*10230*/  @!P2 IMAD R43, R43, R17, R2 ;  /* 0x000000112b2ba224 */ /* 0x000fe200078e0202 */
[----:B------:R-:W-:Y:S04]  /*10240*/  BSSY B1, `(.L_x_452) ;  /* 0x0000006000017945 */ /* 0x000fe80003800000 */
[----:B------:R1:W-:Y:S01]  /*10250*/  @!P2 STG.E.U8 desc[UR50][R6.64+0x21], R43 ;  /* 0x0000212b0600a986 */ /* 0x0003e2000c101132 */
[----:B------:R-:W-:Y:S05]  /*10260*/  @P6 BRA `(.L_x_453) ;  /* 0x00000000000c6947 */ /* 0x000fea0003800000 */
[----:B------:R-:W1:Y:S02]  /*10270*/  LDG.E.U8 R16, desc[UR50][R8.64+0x28] ;  /* 0x0000283208107981 */ /* 0x000e64000c1e1100 */
[----:B-1----:R-:W-:-:S05]  /*10280*/  PRMT R7, R16, 0x8880, RZ ;  /* 0x0000888010077816 */ /* 0x002fca00000000ff */
[----:B------:R-:W-:-:S07]  /*10290*/  IMAD R2, R7, R18, RZ ;  /* 0x0000001207027224 */ /* 0x000fce00078e02ff */
.L_x_453:
[----:B------:R-:W-:Y:S05]  /*102a0*/  BSYNC B1 ;  /* 0x0000000000017941 */ /* 0x000fea0003800000 */
.L_x_452:
        /* <DEDUP_REMOVED lines=9> */
.L_x_455:
[----:B------:R-:W-:Y:S05]  /*10340*/  BSYNC B1 ;  /* 0x0000000000017941 */ /* 0x000fea0003800000 */
.L_x_454:
        /* <DEDUP_REMOVED lines=13> */
.L_x_457:
[----:B------:R-:W-:Y:S05]  /*10420*/  BSYNC B1 ;  /* 0x0000000000017941 */ /* 0x000fea0003800000 */
.L_x_456:
        /* <DEDUP_REMOVED lines=8> */
.L_x_459:
[----:B------:R-:W-:Y:S05]  /*104b0*/  BSYNC B1 ;  /* 0x0000000000017941 */ /* 0x000fea0003800000 */
.L_x_458:
        /* <DEDUP_REMOVED lines=11> */
.L_x_461:
[----:B------:R-:W-:Y:S05]  /*10570*/  BSYNC B1 ;  /* 0x0000000000017941 */ /* 0x000fea0003800000 */
.L_x_460:
        /* <DEDUP_REMOVED lines=9> */
.L_x_463:
[----:B------:R-:W-:Y:S05]  /*10610*/  BSYNC B1 ;  /* 0x0000000000017941 */ /* 0x000fea0003800000 */
.L_x_462:
        /* <DEDUP_REMOVED lines=10> */
.L_x_465:
[----:B------:R-:W-:Y:S05]  /*106c0*/  BSYNC B1 ;  /* 0x0000000000017941 */ /* 0x000fea0003800000 */
.L_x_464:
        /* <DEDUP_REMOVED lines=13> */
.L_x_467:
[----:B------:R-:W-:Y:S05]  /*107a0*/  BSYNC B1 ;  /* 0x0000000000017941 */ /* 0x000fea0003800000 */
.L_x_466:
[----:B------:R-:W-:Y:S01]  /*107b0*/  @!P4 IMAD R51, R51, R17, R2 ;  /* 0x000000113333c224 */ /* 0x000fe200078e0202 */
[----:B------:R-:W-:Y:S04]  /*107c0*/  BSSY B1, `(.L_x_468) ;  /* 0x0000006000017945 */ /* 0x000fe80003800000 */
[----:B------:R1:W-:Y:S01]  /*107d0*/  @!P4 STG.E.U8 desc[UR50][R6.64+0x31], R51 ;  /* 0x000031330600c986 */ /* 0x0003e2000c101132 */
[----:B------:R-:W-:Y:S05]  /*107e0*/  @P5 BRA `(.L_x_469) ;  /* 0x00000000000c5947 */ /* 0x000fea0003800000 */
[----:B------:R-:W1:Y:S02]  /*107f0*/  LDG.E.U8 R16, desc[UR50][R8.64+0x38] ;  /* 0x0000383208107981 */ /* 0x000e64000c1e1100 */
[----:B-1----:R-:W-:-:S05]  /*10800*/  PRMT R7, R16, 0x8880, RZ ;  /* 0x0000888010077816 */ /* 0x002fca00000000ff */
[----:B------:R-:W-:-:S07]  /*10810*/  IMAD R2, R7, R18, RZ ;  /* 0x0000001207027224 */ /* 0x000fce00078e02ff */
.L_x_469:
[----:B------:R-:W-:Y:S05]  /*10820*/  BSYNC B1 ;  /* 0x0000000000017941 */ /* 0x000fea0003800000 */
.L_x_468:
        /* <DEDUP_REMOVED lines=9> */
.L_x_471:
[----:B------:R-:W-:Y:S05]  /*108c0*/  BSYNC B1 ;  /* 0x0000000000017941 */ /* 0x000fea0003800000 */
.L_x_470:
        /* <DEDUP_REMOVED lines=13> */
.L_x_473:
[----:B------:R-:W-:Y:S05]  /*109a0*/  BSYNC B1 ;  /* 0x0000000000017941 */ /* 0x000fea0003800000 */
.L_x_472:
        /* <DEDUP_REMOVED lines=8> */
.L_x_475:
[----:B------:R-:W-:Y:S05]  /*10a30*/  BSYNC B1 ;  /* 0x0000000000017941 */ /* 0x000fea0003800000 */
.L_x_474:
[C---:B------:R-:W-:Y:S01]  /*10a40*/  ISETP.LT.OR P2, PT, R0.reuse, 0x41, !P0 ;  /* 0x000000410000780c */ /* 0x040fe20004741670 */
[----:B------:R-:W-:Y:S01]  /*10a50*/  @!P6 IMAD R55, R55, R17, R2 ;  /* 0x000000113737e224 */ /* 0x000fe200078e0202 */
[----:B------:R-:W-:Y:S01]  /*10a60*/  BSSY B1, `(.L_x_476) ;  /* 0x0000009000017945 */ /* 0x000fe20003800000 */
[C---:B------:R-:W-:Y:S02]  /*10a70*/  ISETP.LT.OR P5, PT, R0.reuse, 0x42, !P0 ;  /* 0x000000420000780c */ /* 0x040fe400047a1670 */
[----:B------:R-:W-:Y:S01]  /*10a80*/  ISETP.LT.OR P3, PT, R0, 0x42, !P1 ;  /* 0x000000420000780c */ /* 0x000fe20004f61670 */
[----:B------:R1:W-:Y:S01]  /*10a90*/  @!P6 STG.E.U8 desc[UR50][R14.64+0x39], R55 ;  /* 0x000039370e00e986 */ /* 0x0003e2000c101132 */
[----:B0-----:R-:W-:-:S06]  /*10aa0*/  @!P4 IADD3 R10, P6, R4, UR45, RZ ;  /* 0x0000002d040acc10 */ /* 0x001fcc000ffde0ff */
[----:B------:R-:W-:Y:S07]  /*10ab0*/  @P2 BRA `(.L_x_477) ;  /* 0x00000000000c2947 */ /* 0x000fee0003800000 */
[----:B------:R-:W2:Y:S02]  /*10ac0*/  LDG.E.U8 R16, desc[UR50][R8.64+0x40] ;  /* 0x0000403208107981 */ /* 0x000ea4000c1e1100 */
[----:B--2---:R-:W-:-:S05]  /*10ad0*/  PRMT R7, R16, 0x8880, RZ ;  /* 0x0000888010077816 */ /* 0x004fca00000000ff */
[----:B------:R-:W-:-:S07]  /*10ae0*/  IMAD R2, R7, R18, RZ ;  /* 0x0000001207027224 */ /* 0x000fce00078e02ff */
.L_x_477:
[----:B------:R-:W-:Y:S05]  /*10af0*/  BSYNC B1 ;  /* 0x0000000000017941 */ /* 0x000fea0003800000 */
.L_x_476:
[----:B-1----:R-:W-:Y:S01]  /*10b00*/  @!P2 IMAD R15, R56, R17, R2 ;  /* 0x00000011380fa224 */ /* 0x002fe200078e0202 */
        /* <DEDUP_REMOVED lines=8> */
.L_x_479:
[----:B------:R-:W-:Y:S05]  /*10b90*/  BSYNC B1 ;  /* 0x0000000000017941 */ /* 0x000fea0003800000 */
.L_x_478:
        /* <DEDUP_REMOVED lines=10> */
.L_x_481:
[----:B------:R-:W-:Y:S05]  /*10c40*/  BSYNC B1 ;  /* 0x0000000000017941 */ /* 0x000fea0003800000 */
.L_x_480:
        /* <DEDUP_REMOVED lines=13> */
.L_x_483:
[----:B------:R-:W-:Y:S05]  /*10d20*/  BSYNC B1 ;  /* 0x0000000000017941 */ /* 0x000fea0003800000 */
.L_x_482:
[----:B------:R-:W-:Y:S01]  /*10d30*/  @!P3 IMAD R59, R59, R17, R2 ;  /* 0x000000113b3bb224 */ /* 0x000fe200078e0202 */
[----:B------:R-:W-:Y:S04]  /*10d40*/  BSSY B1, `(.L_x_484) ;  /* 0x0000006000017945 */ /* 0x000fe80003800000 */
[----:B------:R1:W-:Y:S01]  /*10d50*/  @!P3 STG.E.U8 desc[UR50][R6.64+0x41], R59 ;  /* 0x0000413b0600b986 */ /* 0x0003e2000c101132 */
[----:B------:R-:W-:Y:S05]  /*10d60*/  @P2 BRA `(.L_x_485) ;  /* 0x00000000000c2947 */ /* 0x000fea0003800000 */
[----:B------:R-:W1:Y:S02]  /*10d70*/  LDG.E.U8 R16, desc[UR50][R8.64+0x48] ;  /* 0x0000483208107981 */ /* 0x000e64000c1e1100 */
[----:B-1----:R-:W-:-:S05]  /*10d80*/  PRMT R7, R16, 0x8880, RZ ;  /* 0x0000888010077816 */ /* 0x002fca00000000ff */
[----:B------:R-:W-:-:S07]  /*10d90*/  IMAD R2, R7, R18, RZ ;  /* 0x0000001207027224 */ /* 0x000fce00078e02ff */
.L_x_485:
[----:B------:R-:W-:Y:S05]  /*10da0*/  BSYNC B1 ;  /* 0x0000000000017941 */ /* 0x000fea0003800000 */
.L_x_484:
        /* <DEDUP_REMOVED lines=9> */
.L_x_487:
[----:B------:R-:W-:Y:S05]  /*10e40*/  BSYNC B1 ;  /* 0x0000000000017941 */ /* 0x000fea0003800000 */
.L_x_486:
        /* <DEDUP_REMOVED lines=13> */
.L_x_489:
[----:B------:R-:W-:Y:S05]  /*10f20*/  BSYNC B1 ;  /* 0x0000000000017941 */ /* 0x000fea0003800000 */
.L_x_488:
        /* <DEDUP_REMOVED lines=8> */
.L_x_491:
[----:B------:R-:W-:Y:S05]  /*10fb0*/  BSYNC B1 ;  /* 0x0000000000017941 */ /* 0x000fea0003800000 */
.L_x_490:
        /* <DEDUP_REMOVED lines=11> */
.L_x_493:
[----:B------:R-:W-:Y:S05]  /*11070*/  BSYNC B1 ;  /* 0x0000000000017941 */ /* 0x000fea0003800000 */
.L_x_492:
        /* <DEDUP_REMOVED lines=9> */
.L_x_495:
[----:B------:R-:W-:Y:S05]  /*11110*/  BSYNC B1 ;  /* 0x0000000000017941 */ /* 0x000fea0003800000 */
.L_x_494:
        /* <DEDUP_REMOVED lines=10> */
.L_x_497:
[----:B------:R-:W-:Y:S05]  /*111c0*/  BSYNC B1 ;  /* 0x0000000000017941 */ /* 0x000fea0003800000 */
.L_x_496:
        /* <DEDUP_REMOVED lines=13> */
.L_x_499:
[----:B------:R-:W-:Y:S05]  /*112a0*/  BSYNC B1 ;  /* 0x0000000000017941 */ /* 0x000fea0003800000 */
.L_x_498:
[----:B------:R-:W-:Y:S01]  /*112b0*/  @!P4 IMAD R67, R67, R17, R2 ;  /* 0x000000114343c224 */ /* 0x000fe200078e0202 */
[----:B------:R-:W-:Y:S04]  /*112c0*/  BSSY B1, `(.L_x_500) ;  /* 0x0000006000017945 */ /* 0x000fe80003800000 */
[----:B------:R1:W-:Y:S01]  /*112d0*/  @!P4 STG.E.U8 desc[UR50][R6.64+0x51], R67 ;  /* 0x000051430600c986 */ /* 0x0003e2000c101132 */
[----:B------:R-:W-:Y:S05]  /*112e0*/  @P3 BRA `(.L_x_501) ;  /* 0x00000000000c3947 */ /* 0x000fea0003800000 */
[----:B------:R-:W1:Y:S02]  /*112f0*/  LDG.E.U8 R16, desc[UR50][R8.64+0x58] ;  /* 0x0000583208107981 */ /* 0x000e64000c1e1100 */
[----:B-1----:R-:W-:-:S05]  /*11300*/  PRMT R7, R16, 0x8880, RZ ;  /* 0x0000888010077816 */ /* 0x002fca00000000ff */
[----:B------:R-:W-:-:S07]  /*11310*/  IMAD R2, R7, R18, RZ ;  /* 0x0000001207027224 */ /* 0x000fce00078e02ff */
.L_x_501:
[----:B------:R-:W-:Y:S05]  /*11320*/  BSYNC B1 ;  /* 0x0000000000017941 */ /* 0x000fea0003800000 */
.L_x_500:
        /* <DEDUP_REMOVED lines=9> */
.L_x_503:
[----:B------:R-:W-:Y:S05]  /*113c0*/  BSYNC B1 ;  /* 0x0000000000017941 */ /* 0x000fea0003800000 */
.L_x_502:
        /* <DEDUP_REMOVED lines=13> */
.L_x_505:
[----:B------:R-:W-:Y:S05]  /*114a0*/  BSYNC B1 ;  /* 0x0000000000017941 */ /* 0x000fea0003800000 */
.L_x_504:
        /* <DEDUP_REMOVED lines=8> */
.L_x_507:
[----:B------:R-:W-:Y:S05]  /*11530*/  BSYNC B1 ;  /* 0x0000000000017941 */ /* 0x000fea0003800000 */
.L_x_506:
        /* <DEDUP_REMOVED lines=11> */
.L_x_509:
[----:B------:R-:W-:Y:S05]  /*115f0*/  BSYNC B1 ;  /* 0x0000000000017941 */ /* 0x000fea0003800000 */
.L_x_508:
        /* <DEDUP_REMOVED lines=9> */
.L_x_511:
[----:B------:R-:W-:Y:S05]  /*11690*/  BSYNC B1 ;  /* 0x0000000000017941 */ /* 0x000fea0003800000 */
.L_x_510:
        /* <DEDUP_REMOVED lines=10> */
.L_x_513:
[----:B------:R-:W-:Y:S05]  /*11740*/  BSYNC B1 ;  /* 0x0000000000017941 */ /* 0x000fea0003800000 */
.L_x_512:
        /* <DEDUP_REMOVED lines=13> */
.L_x_515:
[----:B------:R-:W-:Y:S05]  /*11820*/  BSYNC B1 ;  /* 0x0000000000017941 */ /* 0x000fea0003800000 */
.L_x_514:
[----:B------:R-:W-:Y:S01]  /*11830*/  @!P4 IMAD R75, R75, R17, R2 ;  /* 0x000000114b4bc224 */ /* 0x000fe200078e0202 */
[----:B------:R-:W-:Y:S04]  /*11840*/  BSSY B1, `(.L_x_516) ;  /* 0x0000006000017945 */ /* 0x000fe80003800000 */
[----:B------:R1:W-:Y:S01]  /*11850*/  @!P4 STG.E.U8 desc[UR50][R6.64+0x61], R75 ;  /* 0x0000614b0600c986 */ /* 0x0003e2000c101132 */
[----:B------:R-:W-:Y:S05]  /*11860*/  @P2 BRA `(.L_x_517) ;  /* 0x00000000000c2947 */ /* 0x000fea0003800000 */
[----:B------:R-:W1:Y:S02]  /*11870*/  LDG.E.U8 R16, desc[UR50][R8.64+0x68] ;  /* 0x0000683208107981 */ /* 0x000e64000c1e1100 */
[----:B-1----:R-:W-:-:S05]  /*11880*/  PRMT R7, R16, 0x8880, RZ ;  /* 0x0000888010077816 */ /* 0x002fca00000000ff */
[----:B------:R-:W-:-:S07]  /*11890*/  IMAD R2, R7, R18, RZ ;  /* 0x0000001207027224 */ /* 0x000fce00078e02ff */
.L_x_517:
[----:B------:R-:W-:Y:S05]  /*118a0*/  BSYNC B1 ;  /* 0x0000000000017941 */ /* 0x000fea0003800000 */
.L_x_516:
        /* <DEDUP_REMOVED lines=9> */
.L_x_519:
[----:B------:R-:W-:Y:S05]  /*11940*/  BSYNC B1 ;  /* 0x0000000000017941 */ /* 0x000fea0003800000 */
.L_x_518:
[----:B------:R-:W-:Y:S01]  /*11950*/  @!P6 IMAD R77, R77, R17, R2 ;  /* 0x000000114d4de224 */ /* 0x000fe200078e0202 */
[----:B------:R-:W-:Y:S01]  /*11960*/  @!P3 IADD3 R10, P4, R4, UR45, RZ ;  /* 0x0000002d040abc10 */ /* 0x000fe2000ff9e0ff */
[----:B0-----:R-:W-:Y:S01]  /*11970*/  @!P6 IMAD.MOV.U32 R6, RZ, RZ, R4 ;  /* 0x000000ffff06e224 */ /* 0x001fe200078e0004 */
[----:B------:R-:W-:Y:S01]  /*11980*/  BSSY B1, `(.L_x_520) ;  /* 0x000000b000017945 */ /* 0x000fe20003800000 */
[----:B------:R-:W-:Y:S01]  /*11990*/  @!P6 IMAD.MOV.U32 R7, RZ, RZ, R3 ;  /* 0x000000ffff07e224 */ /* 0x000fe200078e0003 */
[----:B------:R-:W-:Y:S02]  /*119a0*/  @!P3 IADD3.X R11, R3, UR44, RZ, P4, !PT ;  /* 0x0000002c030bbc10 */ /* 0x000fe4000a7fe4ff */
[C---:B------:R-:W-:Y:S02]  /*119b0*/  ISETP.LT.OR P2, PT, R0.reuse, 0x71, !P1 ;  /* 0x000000710000780c */ /* 0x040fe40004f41670 */
[----:B------:R0:W-:Y:S01]  /*119c0*/  @!P6 STG.E.U8 desc[UR50][R6.64+0x69], R77 ;  /* 0x0000694d0600e986 */ /* 0x0001e2000c101132 */
[----:B------:R-:W-:-:S02]  /*119d0*/  ISETP.LT.OR P6, PT, R0, 0x71, !P0 ;  /* 0x000000710000780c */ /* 0x000fc400047c1670 */
[----:B------:R-:W-:Y:S01]  /*119e0*/  @!P5 IADD3 R14, P4, R4, UR45, RZ ;  /* 0x0000002d040edc10 */ /* 0x000fe2000ff9e0ff */
[----:B------:R-:W-:-:S12]  /*119f0*/  @P3 BRA `(.L_x_521) ;  /* 0x00000000000c3947 */ /* 0x000fd80003800000 */
[----:B------:R-:W0:Y:S02]  /*11a00*/  LDG.E.U8 R16, desc[UR50][R12.64+0x68] ;  /* 0x000068320c107981 */ /* 0x000e24000c1e1100 */
[----:B0-----:R-:W-:-:S05]  /*11a10*/  PRMT R7, R16, 0x8880, RZ ;  /* 0x0000888010077816 */ /* 0x001fca00000000ff */
[----:B------:R-:W-:-:S07]  /*11a20*/  IMAD R2, R7, R18, RZ ;  /* 0x0000001207027224 */ /* 0x000fce00078e02ff */
.L_x_521:
[----:B------:R-:W-:Y:S05]  /*11a30*/  BSYNC B1 ;  /* 0x0000000000017941 */ /* 0x000fea0003800000 */
.L_x_520:
        /* <DEDUP_REMOVED lines=8> */
.L_x_523:
[----:B------:R-:W-:Y:S05]  /*11ac0*/  BSYNC B1 ;  /* 0x0000000000017941 */ /* 0x000fea0003800000 */
.L_x_522:
[----:B------:R-:W-:Y:S01]  /*11ad0*/  @!P5 IMAD R79, R79, R17, R2 ;  /* 0x000000114f4fd224 */ /* 0x000fe200078e0202 */
[----:B------:R-:W-:Y:S04]  /*11ae0*/  BSSY B1, `(.L_x_524) ;  /* 0x0000006000017945 */ /* 0x000fe80003800000 */
[----:B------:R1:W-:Y:S01]  /*11af0*/  @!P5 STG.E.U8 desc[UR50][R14.64+0x69], R79 ;  /* 0x0000694f0e00d986 */ /* 0x0003e2000c101132 */
[----:B------:R-:W-:Y:S05]  /*11b00*/  @P6 BRA `(.L_x_525) ;  /* 0x00000000000c6947 */ /* 0x000fea0003800000 */
[----:B------:R-:W0:Y:S02]  /*11b10*/  LDG.E.U8 R16, desc[UR50][R8.64+0x70] ;  /* 0x0000703208107981 */ /* 0x000e24000c1e1100 */
[----:B0-----:R-:W-:-:S05]  /*11b20*/  PRMT R7, R16, 0x8880, RZ ;  /* 0x0000888010077816 */ /* 0x001fca00000000ff */
[----:B------:R-:W-:-:S07]  /*11b30*/  IMAD R2, R7, R18, RZ ;  /* 0x0000001207027224 */ /* 0x000fce00078e02ff */
.L_x_525:
[----:B------:R-:W-:Y:S05]  /*11b40*/  BSYNC B1 ;  /* 0x0000000000017941 */ /* 0x000fea0003800000 */
.L_x_524:
[----:B------:R-:W-:Y:S01]  /*11b50*/  ISETP.LT.OR P5, PT, R0, 0x72, !P0 ;  /* 0x000000720000780c */ /* 0x000fe200047a1670 */
[----:B-1----:R-:W-:Y:S01]  /*11b60*/  @!P6 IMAD R15, R80, R17, R2 ;  /* 0x00000011500fe224 */ /* 0x002fe200078e0202 */
[----:B------:R-:W-:Y:S01]  /*11b70*/  BSSY B1, `(.L_x_526) ;  /* 0x000000b000017945 */ /* 0x000fe20003800000 */
[----:B------:R-:W-:Y:S01]  /*11b80*/  @!P6 IMAD.MOV.U32 R6, RZ, RZ, R4 ;  /* 0x000000ffff06e224 */ /* 0x000fe200078e0004 */
[C---:B------:R-:W-:Y:S01]  /*11b90*/  ISETP.LT.OR P4, PT, R0.reuse, 0x72, !P1 ;  /* 0x000000720000780c */ /* 0x040fe20004f81670 */
[----:B0-----:R-:W-:Y:S01]  /*11ba0*/  @!P6 IMAD.MOV.U32 R7, RZ, RZ, R3 ;  /* 0x000000ffff07e224 */ /* 0x001fe200078e0003 */
[----:B------:R-:W-:-:S04]  /*11bb0*/  ISETP.LT.OR P3, PT, R0, 0x79, !P1 ;  /* 0x000000790000780c */ /* 0x000fc80004f61670 */
[----:B------:R0:W-:Y:S01]  /*11bc0*/  @!P6 STG.E.U8 desc[UR50][R6.64+0x70], R15 ;  /* 0x0000700f0600e986 */ /* 0x0001e2000c101132 */
[----:B------:R-:W-:Y:S02]  /*11bd0*/  @!P2 IADD3 R10, P6, R4, UR45, RZ ;  /* 0x0000002d040aac10 */ /* 0x000fe4000ffde0ff */
[----:B------:R-:W-:Y:S11]  /*11be0*/  @P5 BRA `(.L_x_527) ;  /* 0x00000000000c5947 */ /* 0x000ff60003800000 */
[----:B------:R-:W0:Y:S02]  /*11bf0*/  LDG.E.U8 R16, desc[UR50][R8.64+0x71] ;  /* 0x0000713208107981 */ /* 0x000e24000c1e1100 */
[----:B0-----:R-:W-:-:S05]  /*11c00*/  PRMT R7, R16, 0x8880, RZ ;  /* 0x0000888010077816 */ /* 0x001fca00000000ff */
[----:B------:R-:W-:-:S07]  /*11c10*/  IMAD R2, R7, R18, RZ ;  /* 0x0000001207027224 */ /* 0x000fce00078e02ff */
.L_x_527:
[----:B------:R-:W-:Y:S05]  /*11c20*/  BSYNC B1 ;  /* 0x0000000000017941 */ /* 0x000fea0003800000 */
.L_x_526:
        /* <DEDUP_REMOVED lines=10> */
.L_x_529:
[----:B------:R-:W-:Y:S05]  /*11cd0*/  BSYNC B1 ;  /* 0x0000000000017941 */ /* 0x000fea0003800000 */
.L_x_528:
[----:B------:R-:W-:Y:S01]  /*11ce0*/  @!P2 IMAD R15, R82, R17, R2 ;  /* 0x00000011520fa224 */ /* 0x000fe200078e0202 */
[----:B------:R-:W-:Y:S01]  /*11cf0*/  BSSY B1, `(.L_x_530) ;  /* 0x000000b000017945 */ /* 0x000fe20003800000 */
[C---:B------:R-:W-:Y:S02]  /*11d00*/  ISETP.LT.OR P5, PT, R0.reuse, 0x79, !P0 ;  /* 0x000000790000780c */ /* 0x040fe400047a1670 */
[----:B------:R-:W-:Y:S01]  /*11d10*/  ISETP.LT.OR P0, PT, R0, 0x7a, !P0 ;  /* 0x0000007a0000780c */ /* 0x000fe20004701670 */
[----:B------:R1:W-:Y:S01]  /*11d20*/  @!P2 STG.E.U8 desc[UR50][R10.64+0x70], R15 ;  /* 0x0000700f0a00a986 */ /* 0x0003e2000c101132 */
[C---:B0-----:R-:W-:Y:S02]  /*11d30*/  @!P4 IADD3 R6, P2, R4.reuse, UR45, RZ ;  /* 0x0000002d0406cc10 */ /* 0x041fe4000ff5e0ff */
[----:B------:R-:W-:Y:S02]  /*11d40*/  @!P3 IADD3 R14, P6, R4, UR45, RZ ;  /* 0x0000002d040ebc10 */ /* 0x000fe4000ffde0ff */
[----:B------:R-:W-:Y:S01]  /*11d50*/  @!P4 IADD3.X R7, R3, UR44, RZ, P2, !PT ;  /* 0x0000002c0307cc10 */ /* 0x000fe200097fe4ff */
[----:B------:R-:W-:Y:S10]  /*11d60*/  @P4 BRA `(.L_x_531) ;  /* 0x00000000000c4947 */ /* 0x000ff40003800000 */
[----:B------:R-:W1:Y:S02]  /*11d70*/  LDG.E.U8 R16, desc[UR50][R12.64+0x71] ;  /* 0x000071320c107981 */ /* 0x000e64000c1e1100 */
[----:B-1----:R-:W-:-:S05]  /*11d80*/  PRMT R11, R16, 0x8880, RZ ;  /* 0x00008880100b7816 */ /* 0x002fca00000000ff */
[----:B------:R-:W-:-:S07]  /*11d90*/  IMAD R2, R11, R18, RZ ;  /* 0x000000120b027224 */ /* 0x000fce00078e02ff */
.L_x_531:
[----:B------:R-:W-:Y:S05]  /*11da0*/  BSYNC B1 ;  /* 0x0000000000017941 */ /* 0x000fea0003800000 */
.L_x_530:
[----:B------:R-:W-:Y:S01]  /*11db0*/  @!P4 IMAD R83, R83, R17, R2 ;  /* 0x000000115353c224 */ /* 0x000fe200078e0202 */
[----:B------:R-:W-:Y:S04]  /*11dc0*/  BSSY B1, `(.L_x_532) ;  /* 0x0000006000017945 */ /* 0x000fe80003800000 */
[----:B------:R0:W-:Y:S01]  /*11dd0*/  @!P4 STG.E.U8 desc[UR50][R6.64+0x71], R83 ;  /* 0x000071530600c986 */ /* 0x0001e2000c101132 */
[----:B------:R-:W-:Y:S05]  /*11de0*/  @P5 BRA `(.L_x_533) ;  /* 0x00000000000c5947 */ /* 0x000fea0003800000 */
[----:B------:R-:W0:Y:S02]  /*11df0*/  LDG.E.U8 R16, desc[UR50][R8.64+0x78] ;  /* 0x0000783208107981 */ /* 0x000e24000c1e1100 */
[----:B0-----:R-:W-:-:S05]  /*11e00*/  PRMT R7, R16, 0x8880, RZ ;  /* 0x0000888010077816 */ /* 0x001fca00000000ff */
[----:B------:R-:W-:-:S07]  /*11e10*/  IMAD R2, R7, R18, RZ ;  /* 0x0000001207027224 */ /* 0x000fce00078e02ff */
.L_x_533:
[----:B------:R-:W-:Y:S05]  /*11e20*/  BSYNC B1 ;  /* 0x0000000000017941 */ /* 0x000fea0003800000 */
.L_x_532:
        /* <DEDUP_REMOVED lines=9> */
.L_x_535:
[----:B------:R-:W-:Y:S05]  /*11ec0*/  BSYNC B1 ;  /* 0x0000000000017941 */ /* 0x000fea0003800000 */
.L_x_534:
        /* <DEDUP_REMOVED lines=10> */
.L_x_537:
[----:B------:R-:W-:Y:S05]  /*11f70*/  BSYNC B1 ;  /* 0x0000000000017941 */ /* 0x000fea0003800000 */
.L_x_536:
[----:B0-----:R-:W-:Y:S01]  /*11f80*/  @!P3 IMAD R7, R86, R17, R2 ;  /* 0x000000115607b224 */ /* 0x001fe200078e0202 */
[----:B------:R-:W-:Y:S01]  /*11f90*/  ISETP.LT.OR P1, PT, R0, 0x7a, !P1 ;  /* 0x0000007a0000780c */ /* 0x000fe20004f21670 */
[----:B------:R-:W-:Y:S03]  /*11fa0*/  BSSY B1, `(.L_x_538) ;  /* 0x0000006000017945 */ /* 0x000fe60003800000 */
[----:B------:R0:W-:Y:S09]  /*11fb0*/  @!P3 STG.E.U8 desc[UR50][R14.64+0x78], R7 ;  /* 0x000078070e00b986 */ /* 0x0001f2000c101132 */
[----:B------:R-:W-:Y:S05]  /*11fc0*/  @P1 BRA `(.L_x_539) ;  /* 0x00000000000c1947 */ /* 0x000fea0003800000 */
[----:B------:R-:W0:Y:S02]  /*11fd0*/  LDG.E.U8 R16, desc[UR50][R12.64+0x79] ;  /* 0x000079320c107981 */ /* 0x000e24000c1e1100 */
[----:B0-----:R-:W-:-:S05]  /*11fe0*/  PRMT R7, R16, 0x8880, RZ ;  /* 0x0000888010077816 */ /* 0x001fca00000000ff */
[----:B------:R-:W-:-:S07]  /*11ff0*/  IMAD R2, R7, R18, RZ ;  /* 0x0000001207027224 */ /* 0x000fce00078e02ff */
.L_x_539:
[----:B------:R-:W-:Y:S05]  /*12000*/  BSYNC B1 ;  /* 0x0000000000017941 */ /* 0x000fea0003800000 */
.L_x_538:
[----:B------:R-:W-:Y:S01]  /*12010*/  IMAD R87, R87, R17, R2 ;  /* 0x0000001157577224 */ /* 0x000fe200078e0202 */
[----:B------:R-:W-:Y:S06]  /*12020*/  @P1 BRA `(.L_x_540) ;  /* 0x0000005800441947 */ /* 0x000fec0003800000 */
[----:B------:R-:W-:-:S04]  /*12030*/  IADD3 R4, P0, R4, UR45, RZ ;  /* 0x0000002d04047c10 */ /* 0x000fc8000ff1e0ff */
[----:B------:R-:W-:-:S05]  /*12040*/  IADD3.X R5, R3, UR44, RZ, P0, !PT ;  /* 0x0000002c03057c10 */ /* 0x000fca00087fe4ff */
[----:B------:R1:W-:Y:S01]  /*12050*/  STG.E.U8 desc[UR50][R4.64+0x79], R87 ;  /* 0x0000795704007986 */ /* 0x0003e2000c101132 */
[----:B------:R-:W-:Y:S05]  /*12060*/  BRA `(.L_x_540) ;  /* 0x0000005800347947 */ /* 0x000fea0003800000 */
.L_x_29:
[----:B------:R-:W2:Y:S01]  /*12070*/  LDL.LU R6, [R1] ;  /* 0x0000000001067983 */ /* 0x000ea20000300800 */
[----:B------:R-:W-:-:S03]  /*12080*/  ULDC.64 UR4, c[0x0][0x5c0] ;  /* 0x0001700000047ab9 */ /* 0x000fc60000000a00 */
[----:B------:R-:W3:Y:S04]  /*12090*/  LDL.LU R7, [R1+0x4] ;  /* 0x0000040001077983 */ /* 0x000ee80000300800 */
[----:B------:R-:W4:Y:S04]  /*120a0*/  LDL.LU R8, [R1+0x8] ;  /* 0x0000080001087983 */ /* 0x000f280000300800 */
        /* <DEDUP_REMOVED lines=29> */
[----:B------:R0:W-:Y:S04]  /*12280*/  STL.64 [R1+0x190], R54 ;  /* 0x0001903601007387 */ /* 0x0001e80000100a00 */
[----:B0-----:R-:W4:Y:S04]  /*12290*/  LDL.LU R54, [R1+0x24] ;  /* 0x0000240001367983 */ /* 0x001f280000300800 */
        /* <DEDUP_REMOVED lines=44> */
[----:B0-----:R-:W4:Y:S01]  /*12560*/  LDL.LU R84, [R1+0xc] ;  /* 0x00000c0001547983 */ /* 0x001f220000300800 */
[----:B------:R-:W-:-:S02]  /*12570*/  ISETP.GE.AND P4, PT, R14, 0x1, PT ;  /* 0x000000010e00780c */ /* 0x000fc40003f86270 */
[----:B------:R-:W-:Y:S01]  /*12580*/  IADD3 R2, P1, R4, UR4, RZ ;  /* 0x0000000404027c10 */ /* 0x000fe2000ff3e0ff */
[----:B------:R-:W4:Y:S01]  /*12590*/  LDL.LU R85, [R1+0xd0] ;  /* 0x0000d00001557983 */ /* 0x000f220000300800 */
[----:B------:R-:W-:Y:S01]  /*125a0*/  ISETP.LT.OR P0, PT, R0, 0x1, !P4 ;  /* 0x000000010000780c */ /* 0x000fe20006701670 */
[----:B------:R-:W-:Y:S01]  /*125b0*/  IMAD.U32 R236, RZ, RZ, UR45 ;  /* 0x0000002dffec7e24 */ /* 0x000fe2000f8e00ff */
[----:B------:R-:W-:Y:S01]  /*125c0*/  IADD3.X R3, R15, UR5, RZ, P1, !PT ;  /* 0x000000050f037c10 */ /* 0x000fe20008ffe4ff */
[----:B------:R-:W-:Y:S01]  /*125d0*/  STL.64 [R1+0x110], R86 ;  /* 0x0001105601007387 */ /* 0x000fe20000100a00 */
[----:B------:R-:W-:Y:S01]  /*125e0*/  ISETP.GE.AND P3, PT, R14, 0x9, PT ;  /* 0x000000090e00780c */ /* 0x000fe20003f66270 */
[----:B------:R-:W-:Y:S01]  /*125f0*/  IMAD.U32 R15, RZ, RZ, UR44 ;  /* 0x0000002cff0f7e24 */ /* 0x000fe2000f8e00ff */
[----:B------:R-:W-:Y:S01]  /*12600*/  LOP3.LUT R5, R5, 0xffefffff, RZ, 0xc0, !PT ;  /* 0xffefffff05057812 */ /* 0x000fe200078ec0ff */
[----:B------:R-:W-:Y:S01]  /*12610*/  STL.64 [R1+0x108], R18 ;  /* 0x0001081201007387 */ /* 0x000fe20000100a00 */
[----:B------:R-:W-:-:S02]  /*12620*/  ISETP.LT.OR P2, PT, R0, 0x9, !P3 ;  /* 0x000000090000780c */ /* 0x000fc40005f41670 */
[----:B------:R-:W-:-:S03]  /*12630*/  LOP3.LUT R4, R4, 0xfffffffe, RZ, 0xc0, !PT ;  /* 0xfffffffe04047812 */ /* 0x000fc600078ec0ff */
[----:B--2---:R-:W-:-:S05]  /*12640*/  @!P0 IMAD R6, R6, R17, RZ ;  /* 0x0000001106068224 */ /* 0x004fca00078e02ff */
[----:B------:R3:W-:Y:S01]  /*12650*/  @!P0 STG.E.U8 desc[UR50][R2.64], R6 ;  /* 0x0000000602008986 */ /* 0x0007e2000c101132 */
[----:B------:R-:W-:-:S13]  /*12660*/  ISETP.LT.OR P0, PT, R0, 0x2, !P4 ;  /* 0x000000020000780c */ /* 0x000fda0006701670 */
[----:B---3--:R-:W-:-:S05]  /*12670*/  @!P0 IMAD R6, R7, R17, RZ ;  /* 0x0000001107068224 */ /* 0x008fca00078e02ff */
[----:B------:R0:W-:Y:S01]  /*12680*/  @!P0 STG.E.U8 desc[UR50][R2.64+0x1], R6 ;  /* 0x0000010602008986 */ /* 0x0001e2000c101132 */
[----:B------:R-:W-:-:S13]  /*12690*/  ISETP.LT.OR P0, PT, R0, 0x1, !P3 ;  /* 0x000000010000780c */ /* 0x000fda0005f01670 */
[----:B0-----:R-:W-:Y:S01]  /*126a0*/  @!P0 IADD3 R6, P1, R2, UR45, RZ ;  /* 0x0000002d02068c10 */ /* 0x001fe2000ff3e0ff */
[----:B----4-:R-:W-:-:S03]  /*126b0*/  @!P0 IMAD R8, R8, R17, RZ ;  /* 0x0000001108088224 */ /* 0x010fc600078e02ff */
[----:B------:R-:W-:-:S05]  /*126c0*/  @!P0 IADD3.X R7, R3, UR44, RZ, P1, !PT ;  /* 0x0000002c03078c10 */ /* 0x000fca0008ffe4ff */
[----:B------:R0:W-:Y:S01]  /*126d0*/  @!P0 STG.E.U8 desc[UR50][R6.64], R8 ;  /* 0x0000000806008986 */ /* 0x0001e2000c101132 */
[----:B------:R-:W-:-:S13]  /*126e0*/  ISETP.LT.OR P0, PT, R0, 0x2, !P3 ;  /* 0x000000020000780c */ /* 0x000fda0005f01670 */
[----:B0-----:R-:W-:-:S04]  /*126f0*/  @!P0 IADD3 R6, P1, R2, UR45, RZ ;  /* 0x0000002d02068c10 */ /* 0x001fc8000ff3e0ff */
[----:B------:R-:W-:Y:S02]  /*12700*/  @!P0 IADD3.X R7, R3, UR44, RZ, P1, !PT ;  /* 0x0000002c03078c10 */ /* 0x000fe40008ffe4ff */
[----:B------:R-:W-:Y:S01]  /*12710*/  ISETP.LT.OR P1, PT, R0, 0xa, !P4 ;  /* 0x0000000a0000780c */ /* 0x000fe20006721670 */
[----:B------:R-:W-:-:S05]  /*12720*/  @!P0 IMAD R8, R84, R17, RZ ;  /* 0x0000001154088224 */ /* 0x000fca00078e02ff */
[----:B------:R0:W-:Y:S01]  /*12730*/  @!P0 STG.E.U8 desc[UR50][R6.64+0x1], R8 ;  /* 0x0000010806008986 */ /* 0x0001e2000c101132 */
[----:B------:R-:W-:-:S06]  /*12740*/  ISETP.LT.OR P0, PT, R0, 0x9, !P4 ;  /* 0x000000090000780c */ /* 0x000fcc0006701670 */
[----:B0-----:R-:W-:-:S07]  /*12750*/  @!P1 IMAD R6, R20, R17, RZ ;  /* 0x0000001114069224 */ /* 0x001fce00078e02ff */
[-C--:B------:R-:W-:Y:S02]  /*12760*/  @!P0 IMAD R7, R21, R17.reuse, RZ ;  /* 0x0000001115078224 */ /* 0x080fe400078e02ff */
[----:B------:R-:W-:Y:S01]  /*12770*/  @!P2 IMAD R8, R11, R17, RZ ;  /* 0x000000110b08a224 */ /* 0x000fe200078e02ff */
[----:B------:R0:W-:Y:S01]  /*12780*/  @!P1 STG.E.U8 desc[UR50][R2.64+0x9], R6 ;  /* 0x0000090602009986 */ /* 0x0001e2000c101132 */
[----:B------:R-:W-:-:S03]  /*12790*/  IMAD.U32 R20, RZ, RZ, UR45 ;  /* 0x0000002dff147e24 */ /* 0x000fc6000f8e00ff */
[----:B------:R1:W-:Y:S01]  /*127a0*/  @!P0 STG.E.U8 desc[UR50][R2.64+0x8], R7 ;  /* 0x0000080702008986 */ /* 0x0003e2000c101132 */
[----:B------:R-:W-:Y:S02]  /*127b0*/  ISETP.LT.OR P0, PT, R0, 0xa, !P3 ;  /* 0x0000000a0000780c */ /* 0x000fe40005f01670 */
[----:B0-----:R-:W-:-:S04]  /*127c0*/  @!P2 IADD3 R6, P1, R2, UR45, RZ ;  /* 0x0000002d0206ac10 */ /* 0x001fc8000ff3e0ff */
[----:B-1----:R-:W-:-:S05]  /*127d0*/  @!P2 IADD3.X R7, R3, UR44, RZ, P1, !PT ;  /* 0x0000002c0307ac10 */ /* 0x002fca0008ffe4ff */
[----:B------:R0:W-:Y:S02]  /*127e0*/  @!P2 STG.E.U8 desc[UR50][R6.64+0x8], R8 ;  /* 0x000008080600a986 */ /* 0x0001e4000c101132 */
[----:B0-----:R-:W-:Y:S01]  /*127f0*/  @!P0 IADD3 R6, P1, R2, UR45, RZ ;  /* 0x0000002d02068c10 */ /* 0x001fe2000ff3e0ff */
[----:B------:R-:W-:Y:S02]  /*12800*/  @!P0 IMAD R8, R10, R17, RZ ;  /* 0x000000110a088224 */ /* 0x000fe400078e02ff */
[----:B------:R-:W-:Y:S01]  /*12810*/  IMAD.U32 R10, RZ, RZ, UR45 ;  /* 0x0000002dff0a7e24 */ /* 0x000fe2000f8e00ff */
[----:B------:R-:W-:-:S05]  /*12820*/  @!P0 IADD3.X R7, R3, UR44, RZ, P1, !PT ;  /* 0x0000002c03078c10 */ /* 0x000fca0008ffe4ff */
[----:B------:R0:W-:Y:S01]  /*12830*/  @!P0 STG.E.U8 desc[UR50][R6.64+0x9], R8 ;  /* 0x0000090806008986 */ /* 0x0001e2000c101132 */
[----:B------:R-:W-:-:S04]  /*12840*/  ISETP.GE.AND P0, PT, R14, 0x89, PT ;  /* 0x000000890e00780c */ /* 0x000fc80003f06270 */
[C---:B------:R-:W-:Y:S02]  /*12850*/  ISETP.LT.OR P2, PT, R0.reuse, 0x9, !P0 ;  /* 0x000000090000780c */ /* 0x040fe40004741670 */
[----:B------:R-:W-:Y:S01]  /*12860*/  ISETP.LT.OR P1, PT, R0, 0xa, !P0 ;  /* 0x0000000a0000780c */ /* 0x000fe20004721670 */
[----:B0-----:R-:W-:-:S10]  /*12870*/  IMAD.U32 R6, RZ, RZ, UR44 ;  /* 0x0000002cff067e24 */ /* 0x001fd4000f8e00ff */
[--C-:B------:R-:W-:Y:S02]  /*12880*/  @!P2 IADD3 R10, P5, P6, R10, UR43, R2.reuse ;  /* 0x0000002b0a0aac10 */ /* 0x100fe4000febe002 */
[----:B------:R-:W-:Y:S01]  /*12890*/  @P2 LOP3.LUT R5, R5, 0x100000, RZ, 0xfc, !PT ;  /* 0x0010000005052812 */ /* 0x000fe200078efcff */
[----:B------:R-:W-:Y:S01]  /*128a0*/  @!P1 IMAD R159, R159, R17, RZ ;  /* 0x000000119f9f9224 */ /* 0x000fe200078e02ff */
[--C-:B------:R-:W-:Y:S02]  /*128b0*/  @!P2 IADD3.X R11, R6, UR42, R3.reuse, P5, P6 ;  /* 0x0000002a060bac10 */ /* 0x100fe4000afec403 */
[----:B------:R-:W-:Y:S02]  /*128c0*/  @!P1 IADD3 R20, P5, P6, R20, UR43, R2 ;  /* 0x0000002b14149c10 */ /* 0x000fe4000febe002 */
[----:B------:R-:W-:Y:S02]  /*128d0*/  ISETP.LT.OR P2, PT, R0, 0x11, !P0 ;  /* 0x000000110000780c */ /* 0x000fe40004741670 */
[----:B------:R-:W-:-:S02]  /*128e0*/  @!P1 IADD3.X R21, R6, UR42, R3, P5, P6 ;  /* 0x0000002a06159c10 */ /* 0x000fc4000afec403 */
[C---:B------:R-:W-:Y:S02]  /*128f0*/  ISETP.LT.OR P5, PT, R0.reuse, 0x11, !P4 ;  /* 0x000000110000780c */ /* 0x040fe400067a1670 */
[----:B------:R-:W-:Y:S02]  /*12900*/  ISETP.LT.OR P6, PT, R0, 0x12, !P4 ;  /* 0x000000120000780c */ /* 0x000fe400067c1670 */
[----:B------:R-:W-:-:S05]  /*12910*/  LOP3.LUT R5, R5, 0xfffffdff, RZ, 0xc0, !PT ;  /* 0xfffffdff05057812 */ /* 0x000fca00078ec0ff */
[----:B------:R-:W-:-:S04]  /*12920*/  @P2 LOP3.LUT R4, R4, 0x1, RZ, 0xfc, !PT ;  /* 0x0000000104042812 */ /* 0x000fc800078efcff */
[----:B------:R-:W-:Y:S01]  /*12930*/  @!P5 IMAD R6, R56, R17, RZ ;  /* 0x000000113806d224 */ /* 0x000fe200078e02ff */
[----:B------:R-:W-:-:S04]  /*12940*/  LOP3.LUT R4, R4, 0xfffffffd, RZ, 0xc0, !PT ;  /* 0xfffffffd04047812 */ /* 0x000fc800078ec0ff */
[----:B------:R0:W-:Y:S01]  /*12950*/  @!P5 STG.E.U8 desc[UR50][R2.64+0x10], R6 ;  /* 0x000010060200d986 */ /* 0x0001e2000c101132 */
[----:B------:R-:W-:Y:S01]  /*12960*/  ISETP.LT.OR P5, PT, R0, 0x11, !P3 ;  /* 0x000000110000780c */ /* 0x000fe20005fa1670 */
[----:B0-----:R-:W-:-:S12]  /*12970*/  @!P6 IMAD R6, R54, R17, RZ ;  /* 0x000000113606e224 */ /* 0x001fd800078e02ff */
[----:B------:R-:W-:Y:S01]  /*12980*/  @!P5 IMAD R8, R55, R17, RZ ;  /* 0x000000113708d224 */ /* 0x000fe200078e02ff */
[----:B------:R0:W-:Y:S02]  /*12990*/  @!P6 STG.E.U8 desc[UR50][R2.64+0x11], R6 ;  /* 0x000011060200e986 */ /* 0x0001e4000c101132 */
[----:B0-----:R-:W-:-:S04]  /*129a0*/  @!P5 IADD3 R6, P6, R2, UR45, RZ ;  /* 0x0000002d0206dc10 */ /* 0x001fc8000ffde0ff */
[----:B------:R-:W-:-:S05]  /*129b0*/  @!P5 IADD3.X R7, R3, UR44, RZ, P6, !PT ;  /* 0x0000002c0307dc10 */ /* 0x000fca000b7fe4ff */
[----:B------:R0:W-:Y:S02]  /*129c0*/  @!P5 STG.E.U8 desc[UR50][R6.64+0x10], R8 ;  /* 0x000010080600d986 */ /* 0x0001e4000c101132 */
[----:B0-----:R-:W-:Y:S02]  /*129d0*/  IMAD.U32 R6, RZ, RZ, UR45 ;  /* 0x0000002dff067e24 */ /* 0x001fe4000f8e00ff */
[----:B------:R-:W-:-:S03]  /*129e0*/  IMAD.U32 R7, RZ, RZ, UR44 ;  /* 0x0000002cff077e24 */ /* 0x000fc6000f8e00ff */
[----:B------:R-:W-:-:S04]  /*129f0*/  @!P2 IADD3 R54, P5, P6, R6, UR43, R2 ;  /* 0x0000002b0636ac10 */ /* 0x000fc8000febe002 */
[----:B------:R-:W-:Y:S02]  /*12a00*/  @!P2 IADD3.X R55, R7, UR42, R3, P5, P6 ;  /* 0x0000002a0737ac10 */ /* 0x000fe4000afec403 */
[C---:B------:R-:W-:Y:S02]  /*12a10*/  ISETP.LT.OR P5, PT, R0.reuse, 0x12, !P3 ;  /* 0x000000120000780c */ /* 0x040fe40005fa1670 */
[----:B------:R-:W-:-:S11]  /*12a20*/  ISETP.LT.OR P2, PT, R0, 0x12, !P0 ;  /* 0x000000120000780c */ /* 0x000fd60004741670 */
[----:B------:R-:W-:Y:S01]  /*12a30*/  @!P5 IADD3 R6, P6, R2, UR45, RZ ;  /* 0x0000002d0206dc10 */ /* 0x000fe2000ffde0ff */
[----:B------:R-:W-:Y:S01]  /*12a40*/  @!P5 IMAD R8, R57, R17, RZ ;  /* 0x000000113908d224 */ /* 0x000fe200078e02ff */
[----:B------:R-:W-:Y:S02]  /*12a50*/  @P2 LOP3.LUT R4, R4, 0x2, RZ, 0xfc, !PT ;  /* 0x0000000204042812 */ /* 0x000fe400078efcff */
[----:B------:R-:W-:Y:S02]  /*12a60*/  @!P5 IADD3.X R7, R3, UR44, RZ, P6, !PT ;  /* 0x0000002c0307dc10 */ /* 0x000fe4000b7fe4ff */
[----:B------:R-:W-:-:S03]  /*12a70*/  LOP3.LUT R4, R4, 0xfffffffb, RZ, 0xc0, !PT ;  /* 0xfffffffb04047812 */ /* 0x000fc600078ec0ff */
[----:B------:R0:W-:Y:S02]  /*12a80*/  @!P5 STG.E.U8 desc[UR50][R6.64+0x11], R8 ;  /* 0x000011080600d986 */ /* 0x0001e4000c101132 */
[----:B0-----:R-:W-:Y:S02]  /*12a90*/  IMAD.U32 R6, RZ, RZ, UR45 ;  /* 0x0000002dff067e24 */ /* 0x001fe4000f8e00ff */
[----:B------:R-:W-:-:S03]  /*12aa0*/  IMAD.U32 R7, RZ, RZ, UR44 ;  /* 0x0000002cff077e24 */ /* 0x000fc6000f8e00ff */
[----:B------:R-:W-:-:S04]  /*12ab0*/  @!P2 IADD3 R56, P5, P6, R6, UR43, R2 ;  /* 0x0000002b0638ac10 */ /* 0x000fc8000febe002 */
[----:B------:R-:W-:Y:S02]  /*12ac0*/  @!P2 IADD3.X R57, R7, UR42, R3, P5, P6 ;  /* 0x0000002a0739ac10 */ /* 0x000fe4000afec403 */
[C---:B------:R-:W-:Y:S02]  /*12ad0*/  ISETP.LT.OR P5, PT, R0.reuse, 0x19, !P4 ;  /* 0x000000190000780c */ /* 0x040fe400067a1670 */
[----:B------:R-:W-:-:S11]  /*12ae0*/  ISETP.LT.OR P2, PT, R0, 0x19, !P0 ;  /* 0x000000190000780c */ /* 0x000fd60004741670 */
[----:B------:R-:W-:Y:S02]  /*12af0*/  @!P5 IMAD R6, R60, R17, RZ ;  /* 0x000000113c06d224 */ /* 0x000fe400078e02ff */
[----:B------:R-:W-:-:S03]  /*12b00*/  @P2 LOP3.LUT R4, R4, 0x4, RZ, 0xfc, !PT ;  /* 0x0000000404042812 */ /* 0x000fc600078efcff */
[----:B------:R0:W-:Y:S01]  /*12b10*/  @!P5 STG.E.U8 desc[UR50][R2.64+0x18], R6 ;  /* 0x000018060200d986 */ /* 0x0001e2000c101132 */
[----:B------:R-:W-:Y:S02]  /*12b20*/  ISETP.LT.OR P5, PT, R0, 0x1a, !P4 ;  /* 0x0000001a0000780c */ /* 0x000fe400067a1670 */
[----:B------:R-:W-:-:S11]  /*12b30*/  LOP3.LUT R4, R4, 0xffffffdf, RZ, 0xc0, !PT ;  /* 0xffffffdf04047812 */ /* 0x000fd600078ec0ff */
[----:B0-----:R-:W-:-:S05]  /*12b40*/  @!P5 IMAD R6, R58, R17, RZ ;  /* 0x000000113a06d224 */ /* 0x001fca00078e02ff */
[----:B------:R0:W-:Y:S01]  /*12b50*/  @!P5 STG.E.U8 desc[UR50][R2.64+0x19], R6 ;  /* 0x000019060200d986 */ /* 0x0001e2000c101132 */
[----:B------:R-:W-:-:S13]  /*12b60*/  ISETP.LT.OR P5, PT, R0, 0x19, !P3 ;  /* 0x000000190000780c */ /* 0x000fda0005fa1670 */
[----:B0-----:R-:W-:Y:S01]  /*12b70*/  @!P5 IADD3 R6, P6, R2, UR45, RZ ;  /* 0x0000002d0206dc10 */ /* 0x001fe2000ffde0ff */
[----:B------:R-:W-:-:S03]  /*12b80*/  @!P5 IMAD R8, R59, R17, RZ ;  /* 0x000000113b08d224 */ /* 0x000fc600078e02ff */
        /* <DEDUP_REMOVED lines=29> */
[----:B------:R-:W-:Y:S02]  /*12d60*/  @!P5 IMAD R8, R216, R17, RZ ;  /* 0x00000011d808d224 */ /* 0x000fe400078e02ff */
[----:B------:R-:W-:Y:S01]  /*12d70*/  IMAD.U32 R216, RZ, RZ, UR45 ;  /* 0x0000002dffd87e24 */ /* 0x000fe2000f8e00ff */
[----:B------:R-:W-:-:S05]  /*12d80*/  @!P5 IADD3.X R7, R3, UR44, RZ, P6, !PT ;  /* 0x0000002c0307dc10 */ /* 0x000fca000b7fe4ff */
[----:B------:R0:W-:Y:S01]  /*12d90*/  @!P5 STG.E.U8 desc[UR50][R6.64+0x20], R8 ;  /* 0x000020080600d986 */ /* 0x0001e2000c101132 */
[----:B------:R-:W-:Y:S01]  /*12da0*/  @!P2 IADD3 R216, P5, P6, R216, UR43, R2 ;  /* 0x0000002bd8d8ac10 */ /* 0x000fe2000febe002 */
[----:B0-----:R-:W-:-:S05]  /*12db0*/  IMAD.U32 R6, RZ, RZ, UR44 ;  /* 0x0000002cff067e24 */ /* 0x001fca000f8e00ff */
[----:B------:R-:W-:Y:S02]  /*12dc0*/  @!P2 IADD3.X R217, R6, UR42, R3, P5, P6 ;  /* 0x0000002a06d9ac10 */ /* 0x000fe4000afec403 */
[C---:B------:R-:W-:Y:S02]  /*12dd0*/  ISETP.LT.OR P5, PT, R0.reuse, 0x22, !P3 ;  /* 0x000000220000780c */ /* 0x040fe40005fa1670 */
[----:B------:R-:W-:-:S11]  /*12de0*/  ISETP.LT.OR P2, PT, R0, 0x22, !P0 ;  /* 0x000000220000780c */ /* 0x000fd60004741670 */
[----:B------:R-:W-:Y:S01]  /*12df0*/  @!P5 IADD3 R6, P6, R2, UR45, RZ ;  /* 0x0000002d0206dc10 */ /* 0x000fe2000ffde0ff */
[----:B------:R-:W-:Y:S01]  /*12e00*/  @!P5 IMAD R8, R218, R17, RZ ;  /* 0x00000011da08d224 */ /* 0x000fe200078e02ff */
[----:B------:R-:W-:Y:S01]  /*12e10*/  @P2 LOP3.LUT R4, R4, 0x80, RZ, 0xfc, !PT ;  /* 0x0000008004042812 */ /* 0x000fe200078efcff */
[----:B------:R-:W-:Y:S01]  /*12e20*/  IMAD.U32 R218, RZ, RZ, UR45 ;  /* 0x0000002dffda7e24 */ /* 0x000fe2000f8e00ff */
[----:B------:R-:W-:Y:S02]  /*12e30*/  @!P5 IADD3.X R7, R3, UR44, RZ, P6, !PT ;  /* 0x0000002c0307dc10 */ /* 0x000fe4000b7fe4ff */
[----:B------:R-:W-:-:S03]  /*12e40*/  LOP3.LUT R4, R4, 0xfffffeff, RZ, 0xc0, !PT ;  /* 0xfffffeff04047812 */ /* 0x000fc600078ec0ff */
[----:B------:R0:W-:Y:S01]  /*12e50*/  @!P5 STG.E.U8 desc[UR50][R6.64+0x21], R8 ;  /* 0x000021080600d986 */ /* 0x0001e2000c101132 */
[----:B------:R-:W-:Y:S01]  /*12e60*/  @!P2 IADD3 R218, P5, P6, R218, UR43, R2 ;  /* 0x0000002bdadaac10 */ /* 0x000fe2000febe002 */
[----:B0-----:R-:W-:-:S05]  /*12e70*/  IMAD.U32 R6, RZ, RZ, UR44 ;  /* 0x0000002cff067e24 */ /* 0x001fca000f8e00ff */
        /* <DEDUP_REMOVED lines=246> */
[----:B------:R-:W-:-:S13]  /*13de0*/  ISETP.LT.OR P5, PT, R0, 0x6a, !P4 ;  /* 0x0000006a0000780c */ /* 0x000fda00067a1670 */
        /* <DEDUP_REMOVED lines=26> */
[----:B------:R-:W-:Y:S01]  /*13f90*/  @P2 LOP3.LUT R4, R4, 0x40000000, RZ, 0xfc, !PT ;  /* 0x4000000004042812 */ /* 0x000fe200078efcff */
[----:B------:R-:W-:Y:S02]  /*13fa0*/  IMAD.U32 R234, RZ, RZ, UR45 ;  /* 0x0000002dffea7e24 */ /* 0x000fe4000f8e00ff */
        /* <DEDUP_REMOVED lines=28> */
[C---:B------:R-:W-:Y:S02]  /*14170*/  ISETP.LT.OR P4, PT, R0.reuse, 0x7a, !P4 ;  /* 0x0000007a0000780c */ /* 0x040fe40006781670 */
[----:B------:R-:W-:Y:S02]  /*14180*/  ISETP.LT.OR P6, PT, R0, 0x79, !P0 ;  /* 0x000000790000780c */ /* 0x000fe400047c1670 */
[C---:B------:R-:W-:Y:S02]  /*14190*/  LOP3.LUT P2, RZ, R5.reuse, 0x100000, RZ, 0xc0, !PT ;  /* 0x0010000005ff7812 */ /* 0x040fe4000784c0ff */
[----:B------:R-:W-:-:S05]  /*141a0*/  LOP3.LUT R5, R5, 0xfffdffff, RZ, 0xc0, !PT ;  /* 0xfffdffff05057812 */ /* 0x000fca00078ec0ff */
[-C--:B------:R-:W-:Y:S02]  /*141b0*/  @!P5 IMAD R6, R22, R17.reuse, RZ ;  /* 0x000000111606d224 */ /* 0x080fe400078e02ff */
[----:B------:R-:W-:Y:S02]  /*141c0*/  IMAD.U32 R22, RZ, RZ, UR45 ;  /* 0x0000002dff167e24 */ /* 0x000fe4000f8e00ff */
[----:B------:R-:W-:Y:S01]  /*141d0*/  @P6 LOP3.LUT R4, R4, 0x8, RZ, 0xfc, !PT ;  /* 0x0000000804046812 */ /* 0x000fe200078efcff */
[----:B------:R0:W-:Y:S01]  /*141e0*/  @!P5 STG.E.U8 desc[UR50][R2.64+0x78], R6 ;  /* 0x000078060200d986 */ /* 0x0001e2000c101132 */
[-C--:B------:R-:W-:Y:S02]  /*141f0*/  @!P2 IMAD R158, R158, R17.reuse, RZ ;  /* 0x000000119e9ea224 */ /* 0x080fe400078e02ff */
[----:B------:R-:W-:Y:S01]  /*14200*/  LOP3.LUT R4, R4, 0xdfffffff, RZ, 0xc0, !PT ;  /* 0xdfffffff04047812 */ /* 0x000fe200078ec0ff */
[----:B0-----:R-:W-:-:S05]  /*14210*/  @!P4 IMAD R6, R13, R17, RZ ;  /* 0x000000110d06c224 */ /* 0x001fca00078e02ff */
[----:B------:R0:W-:Y:S01]  /*14220*/  @!P4 STG.E.U8 desc[UR50][R2.64+0x79], R6 ;  /* 0x000079060200c986 */ /* 0x0001e2000c101132 */
[C---:B------:R-:W-:Y:S02]  /*14230*/  ISETP.LT.OR P4, PT, R0.reuse, 0x79, !P3 ;  /* 0x000000790000780c */ /* 0x040fe40005f81670 */
[----:B------:R-:W-:-:S11]  /*14240*/  ISETP.LT.OR P3, PT, R0, 0x7a, !P3 ;  /* 0x0000007a0000780c */ /* 0x000fd60005f61670 */
[----:B0-----:R-:W-:Y:S01]  /*14250*/  @!P4 IADD3 R6, P5, R2, UR45, RZ ;  /* 0x0000002d0206cc10 */ /* 0x001fe2000ffbe0ff */
[----:B------:R-:W-:Y:S02]  /*14260*/  @!P4 IMAD R8, R12, R17, RZ ;  /* 0x000000110c08c224 */ /* 0x000fe400078e02ff */
[----:B------:R-:W-:Y:S01]  /*14270*/  IMAD.U32 R12, RZ, RZ, UR45 ;  /* 0x0000002dff0c7e24 */ /* 0x000fe2000f8e00ff */
[----:B------:R-:W-:Y:S02]  /*14280*/  @!P4 IADD3.X R7, R3, UR44, RZ, P5, !PT ;  /* 0x0000002c0307cc10 */ /* 0x000fe4000affe4ff */
[----:B------:R-:W-:-:S03]  /*14290*/  ISETP.GE.AND P5, PT, R14, 0x81, PT ;  /* 0x000000810e00780c */ /* 0x000fc60003fa6270 */
[----:B------:R0:W-:Y:S02]  /*142a0*/  @!P4 STG.E.U8 desc[UR50][R6.64+0x78], R8 ;  /* 0x000078080600c986 */ /* 0x0001e4000c101132 */
[----:B0-----:R-:W-:Y:S01]  /*142b0*/  @!P3 IADD3 R6, P4, R2, UR45, RZ ;  /* 0x0000002d0206bc10 */ /* 0x001fe2000ff9e0ff */
[----:B------:R-:W-:-:S03]  /*142c0*/  @!P3 IMAD R8, R9, R17, RZ ;  /* 0x000000110908b224 */ /* 0x000fc600078e02ff */
[----:B------:R-:W-:-:S05]  /*142d0*/  @!P3 IADD3.X R7, R3, UR44, RZ, P4, !PT ;  /* 0x0000002c0307bc10 */ /* 0x000fca000a7fe4ff */
[----:B------:R0:W-:Y:S02]  /*142e0*/  @!P3 STG.E.U8 desc[UR50][R6.64+0x79], R8 ;  /* 0x000079080600b986 */ /* 0x0001e4000c101132 */
[----:B0-----:R-:W-:-:S04]  /*142f0*/  IADD3 R6, P3, R2, UR43, RZ ;  /* 0x0000002b02067c10 */ /* 0x001fc8000ff7e0ff */
[----:B------:R-:W-:Y:S02]  /*14300*/  IADD3.X R7, R3, UR42, RZ, P3, !PT ;  /* 0x0000002a03077c10 */ /* 0x000fe40009ffe4ff */
[----:B------:R-:W-:-:S13]  /*14310*/  ISETP.LT.OR P3, PT, R0, 0x1, !P5 ;  /* 0x000000010000780c */ /* 0x000fda0006f61670 */
[----:B------:R-:W-:-:S05]  /*14320*/  @!P3 IMAD R152, R152, R17, RZ ;  /* 0x000000119898b224 */ /* 0x000fca00078e02ff */
[----:B------:R-:W-:Y:S01]  /*14330*/  @!P3 STG.E.U8 desc[UR50][R6.64], R152 ;  /* 0x000000980600b986 */ /* 0x000fe2000c101132 */
[----:B------:R-:W-:-:S13]  /*14340*/  ISETP.LT.OR P3, PT, R0, 0x2, !P5 ;  /* 0x000000020000780c */ /* 0x000fda0006f61670 */
[----:B------:R-:W-:-:S05]  /*14350*/  @!P3 IMAD R153, R153, R17, RZ ;  /* 0x000000119999b224 */ /* 0x000fca00078e02ff */
[----:B------:R-:W-:Y:S01]  /*14360*/  @!P3 STG.E.U8 desc[UR50][R6.64+0x1], R153 ;  /* 0x000001990600b986 */ /* 0x000fe2000c101132 */
[----:B------:R-:W-:-:S13]  /*14370*/  ISETP.LT.OR P3, PT, R0, 0x1, !P0 ;  /* 0x000000010000780c */ /* 0x000fda0004761670 */
[----:B------:R-:W-:Y:S01]  /*14380*/  @!P3 IADD3 R8, P4, R6, UR45, RZ ;  /* 0x0000002d0608bc10 */ /* 0x000fe2000ff9e0ff */
[----:B------:R-:W-:-:S03]  /*14390*/  @!P3 IMAD R154, R154, R17, RZ ;  /* 0x000000119a9ab224 */ /* 0x000fc600078e02ff */
[----:B------:R-:W-:-:S05]  /*143a0*/  @!P3 IADD3.X R9, R7, UR44, RZ, P4, !PT ;  /* 0x0000002c0709bc10 */ /* 0x000fca000a7fe4ff */
[----:B------:R0:W-:Y:S01]  /*143b0*/  @!P3 STG.E.U8 desc[UR50][R8.64], R154 ;  /* 0x0000009a0800b986 */ /* 0x0001e2000c101132 */
[----:B------:R-:W-:Y:S01]  /*143c0*/  @!P6 IADD3 R236, P3, P4, R236, UR43, R2 ;  /* 0x0000002bececec10 */ /* 0x000fe2000fc7e002 */
[----:B0-----:R-:W-:-:S05]  /*143d0*/  IMAD.U32 R8, RZ, RZ, UR44 ;  /* 0x0000002cff087e24 */ /* 0x001fca000f8e00ff */
[----:B------:R-:W-:Y:S02]  /*143e0*/  @!P6 IADD3.X R237, R8, UR42, R3, P3, P4 ;  /* 0x0000002a08edec10 */ /* 0x000fe40009fe8403 */
[C---:B------:R-:W-:Y:S02]  /*143f0*/  ISETP.LT.OR P4, PT, R0.reuse, 0x7a, !P0 ;  /* 0x0000007a0000780c */ /* 0x040fe40004781670 */
[----:B------:R-:W-:-:S11]  /*14400*/  ISETP.LT.OR P0, PT, R0, 0x2, !P0 ;  /* 0x000000020000780c */ /* 0x000fd60004701670 */
[----:B------:R-:W-:Y:S02]  /*14410*/  @!P4 IADD3 R234, P3, P6, R234, UR43, R2 ;  /* 0x0000002beaeacc10 */ /* 0x000fe4000fe7e002 */
[----:B------:R-:W-:Y:S01]  /*14420*/  @!P0 IMAD R155, R155, R17, RZ ;  /* 0x000000119b9b8224 */ /* 0x000fe200078e02ff */
[----:B------:R-:W-:Y:S02]  /*14430*/  @P4 LOP3.LUT R5, R5, 0x20000, RZ, 0xfc, !PT ;  /* 0x0002000005054812 */ /* 0x000fe400078efcff */
[----:B------:R-:W-:Y:S02]  /*14440*/  @!P4 IADD3.X R235, R8, UR42, R3, P3, P6 ;  /* 0x0000002a08ebcc10 */ /* 0x000fe40009fec403 */
[----:B------:R-:W-:-:S04]  /*14450*/  @!P0 IADD3 R8, P3, R6, UR45, RZ ;  /* 0x0000002d06088c10 */ /* 0x000fc8000ff7e0ff */
[----:B------:R-:W-:-:S05]  /*14460*/  @!P0 IADD3.X R9, R7, UR44, RZ, P3, !PT ;  /* 0x0000002c07098c10 */ /* 0x000fca0009ffe4ff */
[----:B------:R0:W-:Y:S01]  /*14470*/  @!P0 STG.E.U8 desc[UR50][R8.64+0x1], R155 ;  /* 0x0000019b08008986 */ /* 0x0001e2000c101132 */
[----:B------:R-:W-:-:S04]  /*14480*/  ISETP.GE.AND P0, PT, R14, 0x109, PT ;  /* 0x000001090e00780c */ /* 0x000fc80003f06270 */
[----:B------:R-:W-:Y:S01]  /*14490*/  ISETP.LT.OR P4, PT, R0, 0x9, !P0 ;  /* 0x000000090000780c */ /* 0x000fe20004781670 */
[----:B0-----:R-:W-:Y:S02]  /*144a0*/  IMAD.U32 R8, RZ, RZ, UR44 ;  /* 0x0000002cff087e24 */ /* 0x001fe4000f8e00ff */
[----:B------:R-:W-:-:S10]  /*144b0*/  IMAD.U32 R9, RZ, RZ, UR44 ;  /* 0x0000002cff097e24 */ /* 0x000fd4000f8e00ff */
[----:B------:R-:W-:Y:S02]  /*144c0*/  @!P4 IADD3 R232, P3, P6, R232, UR47, R2 ;  /* 0x0000002fe8e8cc10 */ /* 0x000fe4000fe7e002 */
[----:B------:R-:W-:Y:S02]  /*144d0*/  @P4 LOP3.LUT R4, R4, 0x20000000, RZ, 0xfc, !PT ;  /* 0x2000000004044812 */ /* 0x000fe400078efcff */
[----:B------:R-:W-:Y:S01]  /*144e0*/  @!P4 IADD3.X R233, R8, UR46, R3, P3, P6 ;  /* 0x0000002e08e9cc10 */ /* 0x000fe20009fec403 */
[----:B------:R-:W-:Y:S01]  /*144f0*/  IMAD.U32 R8, RZ, RZ, UR45 ;  /* 0x0000002dff087e24 */ /* 0x000fe2000f8e00ff */
[C---:B------:R-:W-:Y:S02]  /*14500*/  ISETP.LT.OR P3, PT, R0.reuse, 0x9, !P5 ;  /* 0x000000090000780c */ /* 0x040fe40006f61670 */
[----:B------:R-:W-:Y:S02]  /*14510*/  ISETP.LT.OR P4, PT, R0, 0xa, !P0 ;  /* 0x0000000a0000780c */ /* 0x000fe40004781670 */
[----:B------:R-:W-:-:S09]  /*14520*/  LOP3.LUT R4, R4, 0xf7ffffff, RZ, 0xc0, !PT ;  /* 0xf7ffffff04047812 */ /* 0x000fd200078ec0ff */
[----:B------:R-:W-:Y:S02]  /*14530*/  @!P3 IMAD R156, R156, R17, RZ ;  /* 0x000000119c9cb224 */ /* 0x000fe400078e02ff */
[----:B------:R-:W-:-:S03]  /*14540*/  @P4 LOP3.LUT R4, R4, 0x8000000, RZ, 0xfc, !PT ;  /* 0x0800000004044812 */ /* 0x000fc600078efcff */
[----:B------:R-:W-:Y:S01]  /*14550*/  @!P3 STG.E.U8 desc[UR50][R6.64+0x8], R156 ;  /* 0x0000089c0600b986 */ /* 0x000fe2000c101132 */
[----:B------:R-:W-:Y:S02]  /*14560*/  @!P4 IADD3 R8, P3, P6, R8, UR47, R2 ;  /* 0x0000002f0808cc10 */ /* 0x000fe4000fe7e002 */
[----:B------:R-:W-:Y:S02]  /*14570*/  LOP3.LUT R4, R4, 0xfbffffff, RZ, 0xc0, !PT ;  /* 0xfbffffff04047812 */ /* 0x000fe400078ec0ff */
[----:B------:R-:W-:Y:S02]  /*14580*/  @!P4 IADD3.X R9, R9, UR46, R3, P3, P6 ;  /* 0x0000002e0909cc10 */ /* 0x000fe40009fec403 */
[C---:B------:R-:W-:Y:S02]  /*14590*/  ISETP.LT.OR P3, PT, R0.reuse, 0xa, !P5 ;  /* 0x0000000a0000780c */ /* 0x040fe40006f61670 */
[C---:B------:R-:W-:Y:S02]  /*145a0*/  ISETP.LT.OR P4, PT, R0.reuse, 0x11, !P0 ;  /* 0x000000110000780c */ /* 0x040fe40004781670 */
[----:B------:R-:W-:-:S09]  /*145b0*/  ISETP.LT.OR P6, PT, R0, 0x19, !P0 ;  /* 0x000000190000780c */ /* 0x000fd200047c1670 */
[----:B------:R-:W-:Y:S02]  /*145c0*/  @!P3 IMAD R157, R157, R17, RZ ;  /* 0x000000119d9db224 */ /* 0x000fe400078e02ff */
[----:B------:R-:W-:-:S03]  /*145d0*/  @P4 LOP3.LUT R4, R4, 0x4000000, RZ, 0xfc, !PT ;  /* 0x0400000004044812 */ /* 0x000fc600078efcff */
[----:B------:R-:W-:Y:S01]  /*145e0*/  @!P3 STG.E.U8 desc[UR50][R6.64+0x9], R157 ;  /* 0x0000099d0600b986 */ /* 0x000fe2000c101132 */
[----:B------:R-:W-:-:S03]  /*145f0*/  LOP3.LUT R4, R4, 0xfdffffff, RZ, 0xc0, !PT ;  /* 0xfdffffff04047812 */ /* 0x000fc600078ec0ff */
[----:B------:R0:W-:Y:S01]  /*14600*/  @!P2 STG.E.U8 desc[UR50][R10.64+0x8], R158 ;  /* 0x0000089e0a00a986 */ /* 0x0001e2000c101132 */
[----:B------:R-:W-:-:S03]  /*14610*/  @!P4 IADD3 R12, P2, P3, R12, UR47, R2 ;  /* 0x0000002f0c0ccc10 */ /* 0x000fc6000fb5e002 */
[----:B------:R1:W-:Y:S01]  /*14620*/  @!P1 STG.E.U8 desc[UR50][R20.64+0x9], R159 ;  /* 0x0000099f14009986 */ /* 0x0003e2000c101132 */
[----:B0-----:R-:W-:Y:S02]  /*14630*/  IMAD.U32 R10, RZ, RZ, UR44 ;  /* 0x0000002cff0a7e24 */ /* 0x001fe4000f8e00ff */
[----:B------:R-:W-:Y:S02]  /*14640*/  IMAD.U32 R11, RZ, RZ, UR44 ;  /* 0x0000002cff0b7e24 */ /* 0x000fe4000f8e00ff */
[----:B-1----:R-:W-:Y:S01]  /*14650*/  IMAD.U32 R20, RZ, RZ, UR45 ;  /* 0x0000002dff147e24 */ /* 0x002fe2000f8e00ff */
[----:B------:R-:W-:Y:S01]  /*14660*/  @!P4 IADD3.X R13, R10, UR46, R3, P2, P3 ;  /* 0x0000002e0a0dcc10 */ /* 0x000fe200097e6403 */
[----:B------:R-:W-:Y:S01]  /*14670*/  IMAD.U32 R10, RZ, RZ, UR45 ;  /* 0x0000002dff0a7e24 */ /* 0x000fe2000f8e00ff */
[----:B------:R-:W-:-:S13]  /*14680*/  ISETP.LT.OR P4, PT, R0, 0x12, !P0 ;  /* 0x000000120000780c */ /* 0x000fda0004781670 */
[--C-:B------:R-:W-:Y:S02]  /*14690*/  @!P4 IADD3 R10, P2, P3, R10, UR47, R2.reuse ;  /* 0x0000002f0a0acc10 */ /* 0x100fe4000fb5e002 */
[----:B------:R-:W-:Y:S02]  /*146a0*/  @P4 LOP3.LUT R4, R4, 0x2000000, RZ, 0xfc, !PT ;  /* 0x0200000004044812 */ /* 0x000fe400078efcff */
[--C-:B------:R-:W-:Y:S02]  /*146b0*/  @!P4 IADD3.X R11, R11, UR46, R3.reuse, P2, P3 ;  /* 0x0000002e0b0bcc10 */ /* 0x100fe400097e6403 */
[----:B------:R-:W-:Y:S02]  /*146c0*/  @!P6 IADD3 R22, P1, P2, R22, UR47, R2 ;  /* 0x0000002f1616ec10 */ /* 0x000fe4000fa3e002 */
[----:B------:R-:W-:Y:S02]  /*146d0*/  LOP3.LUT P3, RZ, R4, 0x1, RZ, 0xc0, !PT ;  /* 0x0000000104ff7812 */ /* 0x000fe4000786c0ff */
[----:B------:R-:W-:-:S02]  /*146e0*/  @!P6 IADD3.X R23, R15, UR46, R3, P1, P2 ;  /* 0x0000002e0f17ec10 */ /* 0x000fc40008fe4403 */
[----:B------:R-:W-:Y:S02]  /*146f0*/  LOP3.LUT P4, RZ, R4, 0x2, RZ, 0xc0, !PT ;  /* 0x0000000204ff7812 */ /* 0x000fe4000788c0ff */
[----:B------:R-:W-:Y:S02]  /*14700*/  ISETP.LT.OR P1, PT, R0, 0x11, !P5 ;  /* 0x000000110000780c */ /* 0x000fe40006f21670 */
[----:B------:R-:W-:-:S04]  /*14710*/  LOP3.LUT R4, R4, 0xfeffffff, RZ, 0xc0, !PT ;  /* 0xfeffffff04047812 */ /* 0x000fc800078ec0ff */
[----:B------:R-:W-:Y:S01]  /*14720*/  @P6 LOP3.LUT R4, R4, 0x1000000, RZ, 0xfc, !PT ;  /* 0x0100000004046812 */ /* 0x000fe200078efcff */
[----:B------:R-:W-:Y:S01]  /*14730*/  @!P3 IMAD R162, R162, R17, RZ ;  /* 0x00000011a2a2b224 */ /* 0x000fe200078e02ff */
[----:B------:R-:W-:Y:S02]  /*14740*/  ISETP.LT.OR P6, PT, R0, 0x1a, !P0 ;  /* 0x0000001a0000780c */ /* 0x000fe400047c1670 */
[----:B------:R-:W-:-:S03]  /*14750*/  LOP3.LUT R4, R4, 0xffffffef, RZ, 0xc0, !PT ;  /* 0xffffffef04047812 */ /* 0x000fc600078ec0ff */
[----:B------:R-:W-:-:S05]  /*14760*/  @!P1 IMAD R160, R160, R17, RZ ;  /* 0x00000011a0a09224 */ /* 0x000fca00078e02ff */
[----:B------:R-:W-:Y:S03]  /*14770*/  @!P1 STG.E.U8 desc[UR50][R6.64+0x10], R160 ;  /* 0x000010a006009986 */ /* 0x000fe6000c101132 */
[----:B------:R-:W-:Y:S01]  /*14780*/  @!P6 IADD3 R20, P1, P2, R20, UR47, R2 ;  /* 0x0000002f1414ec10 */ /* 0x000fe2000fa3e002 */
[----:B------:R-:W-:Y:S01]  /*14790*/  IMAD.U32 R154, RZ, RZ, UR45 ;  /* 0x0000002dff9a7e24 */ /* 0x000fe2000f8e00ff */
[----:B------:R-:W-:Y:S02]  /*147a0*/  @P6 LOP3.LUT R4, R4, 0x10, RZ, 0xfc, !PT ;  /* 0x0000001004046812 */ /* 0x000fe400078efcff */
[----:B------:R-:W-:Y:S02]  /*147b0*/  @!P6 IADD3.X R21, R15, UR46, R3, P1, P2 ;  /* 0x0000002e0f15ec10 */ /* 0x000fe40008fe4403 */
[----:B------:R-:W-:Y:S02]  /*147c0*/  ISETP.LT.OR P1, PT, R0, 0x12, !P5 ;  /* 0x000000120000780c */ /* 0x000fe40006f21670 */
[----:B------:R-:W-:-:S11]  /*147d0*/  LOP3.LUT P6, RZ, R4, 0x4, RZ, 0xc0, !PT ;  /* 0x0000000404ff7812 */ /* 0x000fd600078cc0ff */
[----:B------:R-:W-:-:S05]  /*147e0*/  @!P1 IMAD R161, R161, R17, RZ ;  /* 0x00000011a1a19224 */ /* 0x000fca00078e02ff */
[----:B------:R-:W-:Y:S04]  /*147f0*/  @!P1 STG.E.U8 desc[UR50][R6.64+0x11], R161 ;  /* 0x000011a106009986 */ /* 0x000fe8000c101132 */
[----:B------:R0:W-:Y:S01]  /*14800*/  @!P3 STG.E.U8 desc[UR50][R54.64+0x10], R162 ;  /* 0x000010a23600b986 */ /* 0x0001e2000c101132 */
[----:B------:R-:W-:Y:S02]  /*14810*/  ISETP.LT.OR P3, PT, R0, 0x21, !P0 ;  /* 0x000000210000780c */ /* 0x000fe40004761670 */
[----:B------:R-:W-:Y:S01]  /*14820*/  LOP3.LUT R4, R4, 0xff7fffff, RZ, 0xc0, !PT ;  /* 0xff7fffff04047812 */ /* 0x000fe200078ec0ff */
[----:B------:R-:W-:Y:S02]  /*14830*/  IMAD.U32 R152, RZ, RZ, UR45 ;  /* 0x0000002dff987e24 */ /* 0x000fe4000f8e00ff */
[----:B------:R-:W-:-:S02]  /*14840*/  IMAD.U32 R158, RZ, RZ, UR45 ;  /* 0x0000002dff9e7e24 */ /* 0x000fc4000f8e00ff */
[-C--:B------:R-:W-:Y:S02]  /*14850*/  @!P4 IMAD R163, R163, R17.reuse, RZ ;  /* 0x00000011a3a3c224 */ /* 0x080fe400078e02ff */
[----:B------:R-:W-:Y:S02]  /*14860*/  IMAD.U32 R156, RZ, RZ, UR45 ;  /* 0x0000002dff9c7e24 */ /* 0x000fe4000f8e00ff */
[----:B------:R-:W-:Y:S01]  /*14870*/  @!P6 IMAD R166, R166, R17, RZ ;  /* 0x00000011a6a6e224 */ /* 0x000fe200078e02ff */
[----:B0-----:R-:W2:Y:S01]  /*14880*/  LDL.LU.64 R54, [R1+0x190] ;  /* 0x0001900001367983 */ /* 0x001ea20000300a00 */
[----:B------:R-:W-:Y:S02]  /*14890*/  @!P3 IADD3 R154, P1, P2, R154, UR47, R2 ;  /* 0x0000002f9a9abc10 */ /* 0x000fe4000fa3e002 */
[----:B------:R-:W-:Y:S01]  /*148a0*/  @P3 LOP3.LUT R4, R4, 0x800000, RZ, 0xfc, !PT ;  /* 0x0080000004043812 */ /* 0x000fe200078efcff */
[----:B------:R0:W-:Y:S01]  /*148b0*/  @!P4 STG.E.U8 desc[UR50][R56.64+0x11], R163 ;  /* 0x000011a33800c986 */ /* 0x0001e2000c101132 */
[----:B------:R-:W-:-:S02]  /*148c0*/  @!P3 IADD3.X R155, R15, UR46, R3, P1, P2 ;  /* 0x0000002e0f9bbc10 */ /* 0x000fc40008fe4403 */
[----:B------:R-:W-:Y:S02]  /*148d0*/  ISETP.LT.OR P3, PT, R0, 0x22, !P0 ;  /* 0x000000220000780c */ /* 0x000fe40004761670 */
[----:B------:R-:W-:Y:S01]  /*148e0*/  LOP3.LUT R4, R4, 0xffbfffff, RZ, 0xc0, !PT ;  /* 0xffbfffff04047812 */ /* 0x000fe200078ec0ff */
[----:B------:R-:W-:Y:S02]  /*148f0*/  IMAD.U32 R162, RZ, RZ, UR45 ;  /* 0x0000002dffa27e24 */ /* 0x000fe4000f8e00ff */
[----:B------:R-:W-:Y:S01]  /*14900*/  IMAD.U32 R160, RZ, RZ, UR45 ;  /* 0x0000002dffa07e24 */ /* 0x000fe2000f8e00ff */
[----:B0-----:R-:W3:Y:S07]  /*14910*/  LDL.LU.64 R56, [R1+0x188] ;  /* 0x0001880001387983 */ /* 0x001eee0000300a00 */
[----:B------:R-:W-:-:S02]  /*14920*/  @!P3 IADD3 R152, P1, P2, R152, UR47, R2 ;  /* 0x0000002f9898bc10 */ /* 0x000fc4000fa3e002 */
[----:B------:R-:W-:Y:S02]  /*14930*/  @P3 LOP3.LUT R4, R4, 0x400000, RZ, 0xfc, !PT ;  /* 0x0040000004043812 */ /* 0x000fe400078efcff */
[----:B------:R-:W-:Y:S02]  /*14940*/  @!P3 IADD3.X R153, R15, UR46, R3, P1, P2 ;  /* 0x0000002e0f99bc10 */ /* 0x000fe40008fe4403 */
[----:B------:R-:W-:Y:S02]  /*14950*/  ISETP.LT.OR P3, PT, R0, 0x29, !P0 ;  /* 0x000000290000780c */ /* 0x000fe40004761670 */
[C---:B------:R-:W-:Y:S02]  /*14960*/  LOP3.LUT P4, RZ, R4.reuse, 0x20, RZ, 0xc0, !PT ;  /* 0x0000002004ff7812 */ /* 0x040fe4000788c0ff */
[----:B------:R-:W-:-:S09]  /*14970*/  LOP3.LUT R4, R4, 0xffdfffff, RZ, 0xc0, !PT ;  /* 0xffdfffff04047812 */ /* 0x000fd200078ec0ff */
[----:B------:R-:W-:-:S04]  /*14980*/  @!P3 IADD3 R158, P1, P2, R158, UR47, R2 ;  /* 0x0000002f9e9ebc10 */ /* 0x000fc8000fa3e002 */
[----:B------:R-:W-:Y:S02]  /*14990*/  @!P3 IADD3.X R159, R15, UR46, R3, P1, P2 ;  /* 0x0000002e0f9fbc10 */ /* 0x000fe40008fe4403 */
[----:B------:R-:W-:Y:S02]  /*149a0*/  ISETP.LT.OR P1, PT, R0, 0x19, !P5 ;  /* 0x000000190000780c */ /* 0x000fe40006f21670 */
[----:B------:R-:W-:Y:S02]  /*149b0*/  @P3 LOP3.LUT R4, R4, 0x200000, RZ, 0xfc, !PT ;  /* 0x0020000004043812 */ /* 0x000fe400078efcff */
[----:B------:R-:W-:-:S09]  /*149c0*/  ISETP.LT.OR P3, PT, R0, 0x2a, !P0 ;  /* 0x0000002a0000780c */ /* 0x000fd20004761670 */
[----:B------:R-:W-:-:S05]  /*149d0*/  @!P1 IMAD R164, R164, R17, RZ ;  /* 0x00000011a4a49224 */ /* 0x000fca00078e02ff */
[----:B------:R-:W-:Y:S01]  /*149e0*/  @!P1 STG.E.U8 desc[UR50][R6.64+0x18], R164 ;  /* 0x000018a406009986 */ /* 0x000fe2000c101132 */
[----:B------:R-:W-:-:S04]  /*149f0*/  @!P3 IADD3 R156, P1, P2, R156, UR47, R2 ;  /* 0x0000002f9c9cbc10 */ /* 0x000fc8000fa3e002 */
[----:B------:R-:W-:Y:S02]  /*14a00*/  @!P3 IADD3.X R157, R15, UR46, R3, P1, P2 ;  /* 0x0000002e0f9dbc10 */ /* 0x000fe40008fe4403 */
[----:B------:R-:W-:Y:S02]  /*14a10*/  ISETP.LT.OR P1, PT, R0, 0x1a, !P5 ;  /* 0x0000001a0000780c */ /* 0x000fe40006f21670 */
[----:B------:R-:W-:-:S11]  /*14a20*/  LOP3.LUT R4, R4, 0xffefffff, RZ, 0xc0, !PT ;  /* 0xffefffff04047812 */ /* 0x000fd600078ec0ff */
[----:B------:R-:W-:-:S05]  /*14a30*/  @!P1 IMAD R165, R165, R17, RZ ;  /* 0x00000011a5a59224 */ /* 0x000fca00078e02ff */
[----:B------:R-:W-:Y:S04]  /*14a40*/  @!P1 STG.E.U8 desc[UR50][R6.64+0x19], R165 ;  /* 0x000019a506009986 */ /* 0x000fe8000c101132 */
[----:B------:R0:W-:Y:S01]  /*14a50*/  @!P6 STG.E.U8 desc[UR50][R58.64+0x18], R166 ;  /* 0x000018a63a00e986 */ /* 0x0001e2000c101132 */
[----:B------:R-:W-:Y:S02]  /*14a60*/  ISETP.LT.OR P6, PT, R0, 0x31, !P0 ;  /* 0x000000310000780c */ /* 0x000fe400047c1670 */
[----:B------:R-:W-:-:S04]  /*14a70*/  @P3 LOP3.LUT R4, R4, 0x100000, RZ, 0xfc, !PT ;  /* 0x0010000004043812 */ /* 0x000fc800078efcff */
[C---:B------:R-:W-:Y:S02]  /*14a80*/  LOP3.LUT P3, RZ, R4.reuse, 0x40, RZ, 0xc0, !PT ;  /* 0x0000004004ff7812 */ /* 0x040fe4000786c0ff */
[----:B------:R-:W-:Y:S01]  /*14a90*/  LOP3.LUT R4, R4, 0xfff7ffff, RZ, 0xc0, !PT ;  /* 0xfff7ffff04047812 */ /* 0x000fe200078ec0ff */
[----:B------:R-:W-:Y:S02]  /*14aa0*/  @!P4 IMAD R167, R167, R17, RZ ;  /* 0x00000011a7a7c224 */ /* 0x000fe400078e02ff */
[----:B0-----:R-:W-:Y:S01]  /*14ab0*/  IMAD.U32 R166, RZ, RZ, UR45 ;  /* 0x0000002dffa67e24 */ /* 0x001fe2000f8e00ff */
[----:B------:R-:W4:Y:S01]  /*14ac0*/  LDL.LU.64 R58, [R1+0x180] ;  /* 0x00018000013a7983 */ /* 0x000f220000300a00 */
[----:B------:R-:W-:Y:S02]  /*14ad0*/  @!P6 IADD3 R162, P1, P2, R162, UR47, R2 ;  /* 0x0000002fa2a2ec10 */ /* 0x000fe4000fa3e002 */
[----:B------:R-:W-:Y:S02]  /*14ae0*/  @P6 LOP3.LUT R4, R4, 0x80000, RZ, 0xfc, !PT ;  /* 0x0008000004046812 */ /* 0x000fe400078efcff */
[----:B------:R-:W-:-:S02]  /*14af0*/  @!P6 IADD3.X R163, R15, UR46, R3, P1, P2 ;  /* 0x0000002e0fa3ec10 */ /* 0x000fc40008fe4403 */
[C---:B------:R-:W-:Y:S01]  /*14b00*/  ISETP.LT.OR P6, PT, R0.reuse, 0x32, !P0 ;  /* 0x000000320000780c */ /* 0x040fe200047c1670 */
[----:B------:R0:W-:Y:S01]  /*14b10*/  @!P4 STG.E.U8 desc[UR50][R60.64+0x19], R167 ;  /* 0x000019a73c00c986 */ /* 0x0001e2000c101132 */
[----:B------:R-:W-:Y:S02]  /*14b20*/  ISETP.LT.OR P4, PT, R0, 0x39, !P0 ;  /* 0x000000390000780c */ /* 0x000fe40004781670 */
[----:B------:R-:W-:-:S09]  /*14b30*/  LOP3.LUT R4, R4, 0xfffbffff, RZ, 0xc0, !PT ;  /* 0xfffbffff04047812 */ /* 0x000fd200078ec0ff */
[--C-:B------:R-:W-:Y:S01]  /*14b40*/  @!P6 IADD3 R160, P1, P2, R160, UR47, R2.reuse ;  /* 0x0000002fa0a0ec10 */ /* 0x100fe2000fa3e002 */
[----:B------:R-:W-:Y:S01]  /*14b50*/  IMAD.U32 R164, RZ, RZ, UR45 ;  /* 0x0000002dffa47e24 */ /* 0x000fe2000f8e00ff */
[----:B------:R-:W-:Y:S01]  /*14b60*/  @P6 LOP3.LUT R4, R4, 0x40000, RZ, 0xfc, !PT ;  /* 0x0004000004046812 */ /* 0x000fe200078efcff */
[----:B------:R-:W-:Y:S01]  /*14b70*/  @!P3 IMAD R170, R170, R17, RZ ;  /* 0x00000011aaaab224 */ /* 0x000fe200078e02ff */
[C-C-:B------:R-:W-:Y:S01]  /*14b80*/  @!P6 IADD3.X R161, R15.reuse, UR46, R3.reuse, P1, P2 ;  /* 0x0000002e0fa1ec10 */ /* 0x140fe20008fe4403 */
[----:B0-----:R-:W4:Y:S01]  /*14b90*/  LDL.LU.64 R60, [R1+0x178] ;  /* 0x00017800013c7983 */ /* 0x001f220000300a00 */
[----:B------:R-:W-:Y:S02]  /*14ba0*/  @!P4 IADD3 R166, P1, P2, R166, UR47, R2 ;  /* 0x0000002fa6a6cc10 */ /* 0x000fe4000fa3e002 */
[----:B------:R-:W-:Y:S02]  /*14bb0*/  LOP3.LUT P6, RZ, R4, 0x80, RZ, 0xc0, !PT ;  /* 0x0000008004ff7812 */ /* 0x000fe400078cc0ff */
[----:B------:R-:W-:-:S02]  /*14bc0*/  @!P4 IADD3.X R167, R15, UR46, R3, P1, P2 ;  /* 0x0000002e0fa7cc10 */ /* 0x000fc40008fe4403 */
[----:B------:R-:W-:Y:S02]  /*14bd0*/  ISETP.LT.OR P1, PT, R0, 0x21, !P5 ;  /* 0x000000210000780c */ /* 0x000fe40006f21670 */
[----:B------:R-:W-:-:S04]  /*14be0*/  LOP3.LUT R4, R4, 0xfffdffff, RZ, 0xc0, !PT ;  /* 0xfffdffff04047812 */ /* 0x000fc800078ec0ff */
[----:B------:R-:W-:Y:S02]  /*14bf0*/  @P4 LOP3.LUT R4, R4, 0x20000, RZ, 0xfc, !PT ;  /* 0x0002000004044812 */ /* 0x000fe400078efcff */
[----:B------:R-:W-:-:S05]  /*14c00*/  ISETP.LT.OR P4, PT, R0, 0x3a, !P0 ;  /* 0x0000003a0000780c */ /* 0x000fca0004781670 */
[----:B------:R-:W-:-:S05]  /*14c10*/  @!P1 IMAD R168, R168, R17, RZ ;  /* 0x00000011a8a89224 */ /* 0x000fca00078e02ff */
[----:B------:R-:W-:Y:S03]  /*14c20*/  @!P1 STG.E.U8 desc[UR50][R6.64+0x20], R168 ;  /* 0x000020a806009986 */ /* 0x000fe6000c101132 */
        /* <DEDUP_REMOVED lines=9> */
[C---:B------:R-:W-:Y:S01]  /*14cc0*/  LOP3.LUT P4, RZ, R4.reuse, 0x100, RZ, 0xc0, !PT ;  /* 0x0000010004ff7812 */ /* 0x040fe2000788c0ff */
[----:B0-----:R-:W-:Y:S01]  /*14cd0*/  IMAD.U32 R216, RZ, RZ, UR45 ;  /* 0x0000002dffd87e24 */ /* 0x001fe2000f8e00ff */
[----:B------:R-:W-:-:S05]  /*14ce0*/  LOP3.LUT R4, R4, 0xffff7fff, RZ, 0xc0, !PT ;  /* 0xffff7fff04047812 */ /* 0x000fca00078ec0ff */
[----:B------:R-:W-:Y:S02]  /*14cf0*/  @!P3 IADD3 R216, P1, P2, R216, UR47, R2 ;  /* 0x0000002fd8d8bc10 */ /* 0x000fe4000fa3e002 */
[----:B------:R-:W-:Y:S02]  /*14d00*/  @P3 LOP3.LUT R4, R4, 0x8000, RZ, 0xfc, !PT ;  /* 0x0000800004043812 */ /* 0x000fe400078efcff */
[----:B------:R-:W-:Y:S02]  /*14d10*/  @!P3 IADD3.X R217, R15, UR46, R3, P1, P2 ;  /* 0x0000002e0fd9bc10 */ /* 0x000fe40008fe4403 */
[----:B------:R-:W-:Y:S01]  /*14d20*/  ISETP.LT.OR P3, PT, R0, 0x42, !P0 ;  /* 0x000000420000780c */ /* 0x000fe20004761670 */
[----:B------:R-:W-:Y:S01]  /*14d30*/  IMAD.U32 R168, RZ, RZ, UR45 ;  /* 0x0000002dffa87e24 */ /* 0x000fe2000f8e00ff */
[----:B------:R-:W-:Y:S01]  /*14d40*/  LOP3.LUT R4, R4, 0xffffbfff, RZ, 0xc0, !PT ;  /* 0xffffbfff04047812 */ /* 0x000fe200078ec0ff */
[----:B------:R-:W-:-:S10]  /*14d50*/  @!P6 IMAD R171, R171, R17, RZ ;  /* 0x00000011ababe224 */ /* 0x000fd400078e02ff */
[----:B------:R-:W-:Y:S02]  /*14d60*/  @!P3 IADD3 R168, P1, P2, R168, UR47, R2 ;  /* 0x0000002fa8a8bc10 */ /* 0x000fe4000fa3e002 */
[----:B------:R-:W-:Y:S02]  /*14d70*/  @P3 LOP3.LUT R4, R4, 0x4000, RZ, 0xfc, !PT ;  /* 0x0000400004043812 */ /* 0x000fe400078efcff */
[----:B------:R-:W-:Y:S02]  /*14d80*/  @!P3 IADD3.X R169, R15, UR46, R3, P1, P2 ;  /* 0x0000002e0fa9bc10 */ /* 0x000fe40008fe4403 */
[----:B------:R-:W-:Y:S01]  /*14d90*/  ISETP.LT.OR P3, PT, R0, 0x49, !P0 ;  /* 0x000000490000780c */ /* 0x000fe20004761670 */
[----:B------:R0:W-:Y:S01]  /*14da0*/  @!P6 STG.E.U8 desc[UR50][R218.64+0x21], R171 ;  /* 0x000021abda00e986 */ /* 0x0001e2000c101132 */
[----:B------:R-:W-:Y:S01]  /*14db0*/  LOP3.LUT P6, RZ, R4, 0x200, RZ, 0xc0, !PT ;  /* 0x0000020004ff7812 */ /* 0x000fe200078cc0ff */
[----:B0-----:R-:W-:-:S10]  /*14dc0*/  IMAD.U32 R218, RZ, RZ, UR45 ;  /* 0x0000002dffda7e24 */ /* 0x001fd4000f8e00ff */
[----:B------:R-:W-:Y:S02]  /*14dd0*/  @!P3 IADD3 R218, P1, P2, R218, UR47, R2 ;  /* 0x0000002fdadabc10 */ /* 0x000fe4000fa3e002 */
[----:B------:R-:W-:Y:S02]  /*14de0*/  LOP3.LUT R4, R4, 0xffffdfff, RZ, 0xc0, !PT ;  /* 0xffffdfff04047812 */ /* 0x000fe400078ec0ff */
[----:B------:R-:W-:Y:S02]  /*14df0*/  @!P3 IADD3.X R219, R15, UR46, R3, P1, P2 ;  /* 0x0000002e0fdbbc10 */ /* 0x000fe40008fe4403 */
[----:B------:R-:W-:Y:S02]  /*14e00*/  ISETP.LT.OR P1, PT, R0, 0x29, !P5 ;  /* 0x000000290000780c */ /* 0x000fe40006f21670 */
[----:B------:R-:W-:Y:S02]  /*14e10*/  @P3 LOP3.LUT R4, R4, 0x2000, RZ, 0xfc, !PT ;  /* 0x0000200004043812 */ /* 0x000fe400078efcff */
[----:B------:R-:W-:Y:S01]  /*14e20*/  ISETP.LT.OR P3, PT, R0, 0x4a, !P0 ;  /* 0x0000004a0000780c */ /* 0x000fe20004761670 */
[----:B------:R-:W-:-:S08]  /*14e30*/  IMAD.U32 R170, RZ, RZ, UR45 ;  /* 0x0000002dffaa7e24 */ /* 0x000fd0000f8e00ff */
[----:B------:R-:W-:-:S05]  /*14e40*/  @!P1 IMAD R172, R172, R17, RZ ;  /* 0x00000011acac9224 */ /* 0x000fca00078e02ff */
[----:B------:R-:W-:Y:S01]  /*14e50*/  @!P1 STG.E.U8 desc[UR50][R6.64+0x28], R172 ;  /* 0x000028ac06009986 */ /* 0x000fe2000c101132 */
[----:B------:R-:W-:-:S04]  /*14e60*/  @!P3 IADD3 R170, P1, P2, R170, UR47, R2 ;  /* 0x0000002faaaabc10 */ /* 0x000fc8000fa3e002 */
[----:B------:R-:W-:Y:S02]  /*14e70*/  @!P3 IADD3.X R171, R15, UR46, R3, P1, P2 ;  /* 0x0000002e0fabbc10 */ /* 0x000fe40008fe4403 */
[----:B------:R-:W-:Y:S01]  /*14e80*/  ISETP.LT.OR P1, PT, R0, 0x2a, !P5 ;  /* 0x0000002a0000780c */ /* 0x000fe20006f21670 */
[----:B------:R-:W-:-:S12]  /*14e90*/  @!P4 IMAD R174, R174, R17, RZ ;  /* 0x00000011aeaec224 */ /* 0x000fd800078e02ff */
[----:B------:R-:W-:-:S05]  /*14ea0*/  @!P1 IMAD R173, R173, R17, RZ ;  /* 0x00000011adad9224 */ /* 0x000fca00078e02ff */
[----:B------:R-:W-:Y:S04]  /*14eb0*/  @!P1 STG.E.U8 desc[UR50][R6.64+0x29], R173 ;  /* 0x000029ad06009986 */ /* 0x000fe8000c101132 */
[----:B------:R0:W-:Y:S01]  /*14ec0*/  @!P4 STG.E.U8 desc[UR50][R220.64+0x28], R174 ;  /* 0x000028aedc00c986 */ /* 0x0001e2000c101132 */
[----:B------:R-:W-:Y:S02]  /*14ed0*/  ISETP.LT.OR P4, PT, R0, 0x51, !P0 ;  /* 0x000000510000780c */ /* 0x000fe40004781670 */
[----:B------:R-:W-:-:S04]  /*14ee0*/  LOP3.LUT R4, R4, 0xffffefff, RZ, 0xc0, !PT ;  /* 0xffffefff04047812 */ /* 0x000fc800078ec0ff */
[----:B------:R-:W-:Y:S01]  /*14ef0*/  @P3 LOP3.LUT R4, R4, 0x1000, RZ, 0xfc, !PT ;  /* 0x0000100004043812 */ /* 0x000fe200078efcff */
[----:B0-----:R-:W-:-:S03]  /*14f00*/  IMAD.U32 R220, RZ, RZ, UR45 ;  /* 0x0000002dffdc7e24 */ /* 0x001fc6000f8e00ff */
[----:B------:R-:W-:-:S03]  /*14f10*/  LOP3.LUT R4, R4, 0xfffff7ff, RZ, 0xc0, !PT ;  /* 0xfffff7ff04047812 */ /* 0x000fc600078ec0ff */
[----:B------:R-:W-:Y:S01]  /*14f20*/  @!P4 IADD3 R220, P1, P2, R220, UR47, R2 ;  /* 0x0000002fdcdccc10 */ /* 0x000fe2000fa3e002 */
[----:B------:R-:W-:Y:S01]  /*14f30*/  @!P6 IMAD R175, R175, R17, RZ ;  /* 0x00000011afafe224 */ /* 0x000fe200078e02ff */
[----:B------:R-:W-:Y:S02]  /*14f40*/  @P4 LOP3.LUT R4, R4, 0x800, RZ, 0xfc, !PT ;  /* 0x0000080004044812 */ /* 0x000fe400078efcff */
[----:B------:R-:W-:Y:S02]  /*14f50*/  @!P4 IADD3.X R221, R15, UR46, R3, P1, P2 ;  /* 0x0000002e0fddcc10 */ /* 0x000fe40008fe4403 */
[C---:B------:R-:W-:Y:S01]  /*14f60*/  ISETP.LT.OR P4, PT, R0.reuse, 0x52, !P0 ;  /* 0x000000520000780c */ /* 0x040fe20004781670 */
[----:B------:R0:W-:Y:S01]  /*14f70*/  @!P6 STG.E.U8 desc[UR50][R222.64+0x29], R175 ;  /* 0x000029afde00e986 */ /* 0x0001e2000c101132 */
[----:B------:R-:W-:Y:S01]  /*14f80*/  ISETP.LT.OR P6, PT, R0, 0x59, !P0 ;  /* 0x000000590000780c */ /* 0x000fe200047c1670 */
[----:B------:R-:W-:Y:S01]  /*14f90*/  IMAD.U32 R172, RZ, RZ, UR45 ;  /* 0x0000002dffac7e24 */ /* 0x000fe2000f8e00ff */
[----:B------:R-:W-:-:S09]  /*14fa0*/  LOP3.LUT R4, R4, 0xfffffbff, RZ, 0xc0, !PT ;  /* 0xfffffbff04047812 */ /* 0x000fd200078ec0ff */
[----:B------:R-:W-:Y:S01]  /*14fb0*/  @!P4 IADD3 R172, P1, P2, R172, UR47, R2 ;  /* 0x0000002facaccc10 */ /* 0x000fe2000fa3e002 */
[----:B0-----:R-:W-:-:S03]  /*14fc0*/  IMAD.U32 R222, RZ, RZ, UR45 ;  /* 0x0000002dffde7e24 */ /* 0x001fc6000f8e00ff */
[C-C-:B------:R-:W-:Y:S02]  /*14fd0*/  @!P4 IADD3.X R173, R15.reuse, UR46, R3.reuse, P1, P2 ;  /* 0x0000002e0fadcc10 */ /* 0x140fe40008fe4403 */
[----:B------:R-:W-:Y:S02]  /*14fe0*/  @!P6 IADD3 R222, P1, P2, R222, UR47, R2 ;  /* 0x0000002fdedeec10 */ /* 0x000fe4000fa3e002 */
[----:B------:R-:W-:Y:S02]  /*14ff0*/  @P4 LOP3.LUT R4, R4, 0x400, RZ, 0xfc, !PT ;  /* 0x0000040004044812 */ /* 0x000fe400078efcff */
[----:B------:R-:W-:Y:S02]  /*15000*/  @!P6 IADD3.X R223, R15, UR46, R3, P1, P2 ;  /* 0x0000002e0fdfec10 */ /* 0x000fe40008fe4403 */
[----:B------:R-:W-:Y:S02]  /*15010*/  ISETP.LT.OR P1, PT, R0, 0x31, !P5 ;  /* 0x000000310000780c */ /* 0x000fe40006f21670 */
[----:B------:R-:W-:-:S04]  /*15020*/  LOP3.LUT R4, R4, 0xfffffdff, RZ, 0xc0, !PT ;  /* 0xfffffdff04047812 */ /* 0x000fc800078ec0ff */
[----:B------:R-:W-:Y:S02]  /*15030*/  @P6 LOP3.LUT R4, R4, 0x200, RZ, 0xfc, !PT ;  /* 0x0000020004046812 */ /* 0x000fe400078efcff */
[----:B------:R-:W-:Y:S01]  /*15040*/  ISETP.LT.OR P6, PT, R0, 0x5a, !P0 ;  /* 0x0000005a0000780c */ /* 0x000fe200047c1670 */
[----:B------:R-:W-:-:S04]  /*15050*/  IMAD.U32 R174, RZ, RZ, UR45 ;  /* 0x0000002dffae7e24 */ /* 0x000fc8000f8e00ff */
[----:B------:R-:W-:-:S05]  /*15060*/  @!P1 IMAD R176, R176, R17, RZ ;  /* 0x00000011b0b09224 */ /* 0x000fca00078e02ff */
[----:B------:R-:W-:Y:S03]  /*15070*/  @!P1 STG.E.U8 desc[UR50][R6.64+0x30], R176 ;  /* 0x000030b006009986 */ /* 0x000fe6000c101132 */
[----:B------:R-:W-:Y:S02]  /*15080*/  @!P6 IADD3 R174, P1, P2, R174, UR47, R2 ;  /* 0x0000002faeaeec10 */ /* 0x000fe4000fa3e002 */
[----:B------:R-:W-:Y:S02]  /*15090*/  LOP3.LUT P3, RZ, R5, 0x200, RZ, 0xc0, !PT ;  /* 0x0000020005ff7812 */ /* 0x000fe4000786c0ff */
[----:B------:R-:W-:Y:S02]  /*150a0*/  @!P6 IADD3.X R175, R15, UR46, R3, P1, P2 ;  /* 0x0000002e0fafec10 */ /* 0x000fe40008fe4403 */
[----:B------:R-:W-:-:S09]  /*150b0*/  ISETP.LT.OR P1, PT, R0, 0x32, !P5 ;  /* 0x000000320000780c */ /* 0x000fd20006f21670 */
[----:B------:R-:W-:-:S04]  /*150c0*/  @!P3 IMAD R178, R178, R17, RZ ;  /* 0x00000011b2b2b224 */ /* 0x000fc800078e02ff */
        /* <DEDUP_REMOVED lines=8> */
[----:B------:R-:W-:Y:S02]  /*15150*/  @!P3 IADD3 R224, P1, P2, R224, UR47, R2 ;  /* 0x0000002fe0e0bc10 */ /* 0x000fe4000fa3e002 */
[----:B------:R-:W-:Y:S02]  /*15160*/  @P3 LOP3.LUT R4, R4, 0x80, RZ, 0xfc, !PT ;  /* 0x0000008004043812 */ /* 0x000fe400078efcff */
[----:B------:R-:W-:Y:S02]  /*15170*/  @!P3 IADD3.X R225, R15, UR46, R3, P1, P2 ;  /* 0x0000002e0fe1bc10 */ /* 0x000fe40008fe4403 */
[----:B------:R-:W-:Y:S01]  /*15180*/  ISETP.LT.OR P3, PT, R0, 0x62, !P0 ;  /* 0x000000620000780c */ /* 0x000fe20004761670 */
[----:B------:R-:W-:Y:S01]  /*15190*/  IMAD.U32 R176, RZ, RZ, UR45 ;  /* 0x0000002dffb07e24 */ /* 0x000fe2000f8e00ff */
[----:B------:R-:W-:Y:S02]  /*151a0*/  LOP3.LUT P4, RZ, R5, 0x400, RZ, 0xc0, !PT ;  /* 0x0000040005ff7812 */ /* 0x000fe4000788c0ff */
[----:B------:R-:W-:-:S09]  /*151b0*/  LOP3.LUT R4, R4, 0xffffffbf, RZ, 0xc0, !PT ;  /* 0xffffffbf04047812 */ /* 0x000fd200078ec0ff */
[----:B------:R-:W-:Y:S02]  /*151c0*/  @!P3 IADD3 R176, P1, P2, R176, UR47, R2 ;  /* 0x0000002fb0b0bc10 */ /* 0x000fe4000fa3e002 */
[----:B------:R-:W-:Y:S02]  /*151d0*/  @P3 LOP3.LUT R4, R4, 0x40, RZ, 0xfc, !PT ;  /* 0x0000004004043812 */ /* 0x000fe400078efcff */
[----:B------:R-:W-:Y:S02]  /*151e0*/  @!P3 IADD3.X R177, R15, UR46, R3, P1, P2 ;  /* 0x0000002e0fb1bc10 */ /* 0x000fe40008fe4403 */
[----:B------:R-:W-:Y:S01]  /*151f0*/  ISETP.LT.OR P3, PT, R0, 0x69, !P0 ;  /* 0x000000690000780c */ /* 0x000fe20004761670 */
[----:B------:R-:W-:-:S05]  /*15200*/  @!P4 IMAD R179, R179, R17, RZ ;  /* 0x00000011b3b3c224 */ /* 0x000fca00078e02ff */
[----:B------:R0:W-:Y:S01]  /*15210*/  @!P4 STG.E.U8 desc[UR50][R226.64+0x31], R179 ;  /* 0x000031b3e200c986 */ /* 0x0001e2000c101132 */
[----:B------:R-:W-:Y:S01]  /*15220*/  LOP3.LUT R4, R4, 0xffffffdf, RZ, 0xc0, !PT ;  /* 0xffffffdf04047812 */ /* 0x000fe200078ec0ff */
[----:B0-----:R-:W-:-:S05]  /*15230*/  IMAD.U32 R226, RZ, RZ, UR45 ;  /* 0x0000002dffe27e24 */ /* 0x001fca000f8e00ff */
[----:B------:R-:W-:-:S04]  /*15240*/  @!P3 IADD3 R226, P1, P2, R226, UR47, R2 ;  /* 0x0000002fe2e2bc10 */ /* 0x000fc8000fa3e002 */
[----:B------:R-:W-:Y:S02]  /*15250*/  @!P3 IADD3.X R227, R15, UR46, R3, P1, P2 ;  /* 0x0000002e0fe3bc10 */ /* 0x000fe40008fe4403 */
[----:B------:R-:W-:Y:S02]  /*15260*/  ISETP.LT.OR P1, PT, R0, 0x39, !P5 ;  /* 0x000000390000780c */ /* 0x000fe40006f21670 */
[----:B------:R-:W-:Y:S02]  /*15270*/  @P3 LOP3.LUT R4, R4, 0x20, RZ, 0xfc, !PT ;  /* 0x0000002004043812 */ /* 0x000fe400078efcff */
[----:B------:R-:W-:Y:S01]  /*15280*/  ISETP.LT.OR P3, PT, R0, 0x6a, !P0 ;  /* 0x0000006a0000780c */ /* 0x000fe20004761670 */
[----:B------:R-:W-:-:S08]  /*15290*/  IMAD.U32 R178, RZ, RZ, UR45 ;  /* 0x0000002dffb27e24 */ /* 0x000fd0000f8e00ff */
[----:B------:R-:W-:-:S05]  /*152a0*/  @!P1 IMAD R180, R180, R17, RZ ;  /* 0x00000011b4b49224 */ /* 0x000fca00078e02ff */
[----:B------:R-:W-:Y:S01]  /*152b0*/  @!P1 STG.E.U8 desc[UR50][R6.64+0x38], R180 ;  /* 0x000038b406009986 */ /* 0x000fe2000c101132 */
[----:B------:R-:W-:Y:S02]  /*152c0*/  @!P3 IADD3 R178, P1, P2, R178, UR47, R2 ;  /* 0x0000002fb2b2bc10 */ /* 0x000fe4000fa3e002 */
[----:B------:R-:W-:Y:S02]  /*152d0*/  LOP3.LUT P6, RZ, R5, 0x1000, RZ, 0xc0, !PT ;  /* 0x0000100005ff7812 */ /* 0x000fe400078cc0ff */
[----:B------:R-:W-:Y:S02]  /*152e0*/  @!P3 IADD3.X R179, R15, UR46, R3, P1, P2 ;  /* 0x0000002e0fb3bc10 */ /* 0x000fe40008fe4403 */
[----:B------:R-:W-:Y:S02]  /*152f0*/  ISETP.LT.OR P1, PT, R0, 0x3a, !P5 ;  /* 0x0000003a0000780c */ /* 0x000fe40006f21670 */
[----:B------:R-:W-:-:S04]  /*15300*/  LOP3.LUT R4, R4, 0xfffffffb, RZ, 0xc0, !PT ;  /* 0xfffffffb04047812 */ /* 0x000fc800078ec0ff */
[----:B------:R-:W-:Y:S02]  /*15310*/  @P3 LOP3.LUT R4, R4, 0x4, RZ, 0xfc, !PT ;  /* 0x0000000404043812 */ /* 0x000fe400078efcff */
[----:B------:R-:W-:Y:S01]  /*15320*/  ISETP.LT.OR P3, PT, R0, 0x71, !P0 ;  /* 0x000000710000780c */ /* 0x000fe20004761670 */
[----:B------:R-:W-:-:S04]  /*15330*/  @!P6 IMAD R182, R182, R17, RZ ;  /* 0x00000011b6b6e224 */ /* 0x000fc800078e02ff */
[----:B------:R-:W-:-:S05]  /*15340*/  @!P1 IMAD R181, R181, R17, RZ ;  /* 0x00000011b5b59224 */ /* 0x000fca00078e02ff */
[----:B------:R-:W-:Y:S04]  /*15350*/  @!P1 STG.E.U8 desc[UR50][R6.64+0x39], R181 ;  /* 0x000039b506009986 */ /* 0x000fe8000c101132 */
[----:B------:R0:W-:Y:S02]  /*15360*/  @!P6 STG.E.U8 desc[UR50][R228.64+0x38], R182 ;  /* 0x000038b6e400e986 */ /* 0x0001e4000c101132 */
[----:B0-----:R-:W-:-:S05]  /*15370*/  IMAD.U32 R228, RZ, RZ, UR45 ;  /* 0x0000002dffe47e24 */ /* 0x001fca000f8e00ff */
[----:B------:R-:W-:-:S04]  /*15380*/  @!P3 IADD3 R228, P1, P2, R228, UR47, R2 ;  /* 0x0000002fe4e4bc10 */ /* 0x000fc8000fa3e002 */
[----:B------:R-:W-:Y:S02]  /*15390*/  @!P3 IADD3.X R229, R15, UR46, R3, P1, P2 ;  /* 0x0000002e0fe5bc10 */ /* 0x000fe40008fe4403 */
[----:B------:R-:W-:Y:S01]  /*153a0*/  ISETP.LT.OR P1, PT, R0, 0x72, !P0 ;  /* 0x000000720000780c */ /* 0x000fe20004721670 */
[----:B------:R-:W-:Y:S01]  /*153b0*/  IMAD.U32 R180, RZ, RZ, UR45 ;  /* 0x0000002dffb47e24 */ /* 0x000fe2000f8e00ff */
[----:B------:R-:W-:-:S04]  /*153c0*/  LOP3.LUT R4, R4, 0xfffffffd, RZ, 0xc0, !PT ;  /* 0xfffffffd04047812 */ /* 0x000fc800078ec0ff */
[----:B------:R-:W-:Y:S02]  /*153d0*/  @P3 LOP3.LUT R4, R4, 0x2, RZ, 0xfc, !PT ;  /* 0x0000000204043812 */ /* 0x000fe400078efcff */
[----:B------:R-:W-:-:S05]  /*153e0*/  LOP3.LUT P4, RZ, R5, 0x2000, RZ, 0xc0, !PT ;  /* 0x0000200005ff7812 */ /* 0x000fca000788c0ff */
[----:B------:R-:W-:-:S04]  /*153f0*/  @!P1 IADD3 R180, P2, P3, R180, UR47, R2 ;  /* 0x0000002fb4b49c10 */ /* 0x000fc8000fb5e002 */
[----:B------:R-:W-:Y:S02]  /*15400*/  @!P1 IADD3.X R181, R15, UR46, R3, P2, P3 ;  /* 0x0000002e0fb59c10 */ /* 0x000fe400097e6403 */
[----:B------:R-:W-:Y:S01]  /*15410*/  ISETP.LT.OR P2, PT, R0, 0x79, !P0 ;  /* 0x000000790000780c */ /* 0x000fe20004741670 */
[----:B------:R-:W-:Y:S02]  /*15420*/  IMAD.U32 R182, RZ, RZ, UR45 ;  /* 0x0000002dffb67e24 */ /* 0x000fe4000f8e00ff */
[----:B------:R-:W-:-:S05]  /*15430*/  @!P4 IMAD R183, R183, R17, RZ ;  /* 0x00000011b7b7c224 */ /* 0x000fca00078e02ff */
[----:B------:R0:W-:Y:S05]  /*15440*/  @!P4 STG.E.U8 desc[UR50][R230.64+0x39], R183 ;  /* 0x000039b7e600c986 */ /* 0x0001ea000c101132 */
[----:B------:R-:W-:-:S04]  /*15450*/  @!P2 IADD3 R182, P3, P6, R182, UR47, R2 ;  /* 0x0000002fb6b6ac10 */ /* 0x000fc8000fe7e002 */
[----:B0-----:R-:W-:Y:S02]  /*15460*/  @!P2 IADD3.X R183, R15, UR46, R3, P3, P6 ;  /* 0x0000002e0fb7ac10 */ /* 0x001fe40009fec403 */
[----:B------:R-:W-:Y:S02]  /*15470*/  ISETP.LT.OR P3, PT, R0, 0x41, !P5 ;  /* 0x000000410000780c */ /* 0x000fe40006f61670 */
[----:B------:R-:W-:-:S04]  /*15480*/  LOP3.LUT R5, R5, 0xffff7fff, RZ, 0xc0, !PT ;  /* 0xffff7fff05057812 */ /* 0x000fc800078ec0ff */
[----:B------:R-:W-:-:S07]  /*15490*/  @P1 LOP3.LUT R5, R5, 0x8000, RZ, 0xfc, !PT ;  /* 0x0000800005051812 */ /* 0x000fce00078efcff */
[----:B------:R-:W-:Y:S01]  /*154a0*/  @!P3 IMAD R184, R184, R17, RZ ;  /* 0x00000011b8b8b224 */ /* 0x000fe200078e02ff */
[----:B------:R-:W-:-:S04]  /*154b0*/  LOP3.LUT P1, RZ, R5, 0x800, RZ, 0xc0, !PT ;  /* 0x0000080005ff7812 */ /* 0x000fc8000782c0ff */
[----:B------:R-:W-:Y:S01]  /*154c0*/  @!P3 STG.E.U8 desc[UR50][R6.64+0x40], R184 ;  /* 0x000040b80600b986 */ /* 0x000fe2000c101132 */
[----:B------:R-:W-:Y:S01]  /*154d0*/  ISETP.LT.OR P3, PT, R0, 0x7a, !P0 ;  /* 0x0000007a0000780c */ /* 0x000fe20004761670 */
[----:B------:R-:W-:Y:S01]  /*154e0*/  IMAD.U32 R230, RZ, RZ, UR45 ;  /* 0x0000002dffe67e24 */ /* 0x000fe2000f8e00ff */
[----:B------:R-:W-:-:S06]  /*154f0*/  LOP3.LUT R5, R5, 0xfff7ffff, RZ, 0xc0, !PT ;  /* 0xfff7ffff05057812 */ /* 0x000fcc00078ec0ff */
[----:B------:R-:W-:-:S05]  /*15500*/  @P1 LOP3.LUT R5, R5, 0x80000, RZ, 0xfc, !PT ;  /* 0x0008000005051812 */ /* 0x000fca00078efcff */
[----:B------:R-:W-:Y:S02]  /*15510*/  @!P3 IADD3 R230, P1, P6, R230, UR47, R2 ;  /* 0x0000002fe6e6bc10 */ /* 0x000fe4000fe3e002 */
[----:B------:R-:W-:Y:S02]  /*15520*/  LOP3.LUT P4, RZ, R5, 0x40, RZ, 0xc0, !PT ;  /* 0x0000004005ff7812 */ /* 0x000fe4000788c0ff */
[----:B------:R-:W-:Y:S02]  /*15530*/  @!P3 IADD3.X R231, R15, UR46, R3, P1, P6 ;  /* 0x0000002e0fe7bc10 */ /* 0x000fe40008fec403 */
[----:B------:R-:W-:Y:S02]  /*15540*/  ISETP.LT.OR P6, PT, R0, 0x42, !P5 ;  /* 0x000000420000780c */ /* 0x000fe40006fc1670 */
[----:B------:R-:W-:-:S04]  /*15550*/  LOP3.LUT R5, R5, 0xfffeffff, RZ, 0xc0, !PT ;  /* 0xfffeffff05057812 */ /* 0x000fc800078ec0ff */
[----:B------:R-:W-:-:S04]  /*15560*/  @P2 LOP3.LUT R5, R5, 0x10000, RZ, 0xfc, !PT ;  /* 0x0001000005052812 */ /* 0x000fc800078efcff */
[C---:B------:R-:W-:Y:S02]  /*15570*/  LOP3.LUT P2, RZ, R5.reuse, 0x4000, RZ, 0xc0, !PT ;  /* 0x0000400005ff7812 */ /* 0x040fe4000784c0ff */
[----:B------:R-:W-:Y:S01]  /*15580*/  LOP3.LUT R5, R5, 0xfffbffff, RZ, 0xc0, !PT ;  /* 0xfffbffff05057812 */ /* 0x000fe200078ec0ff */
[----:B------:R-:W-:-:S03]  /*15590*/  @!P6 IMAD R185, R185, R17, RZ ;  /* 0x00000011b9b9e224 */ /* 0x000fc600078e02ff */
[----:B------:R-:W-:Y:S02]  /*155a0*/  @P0 LOP3.LUT R5, R5, 0x40000, RZ, 0xfc, !PT ;  /* 0x0004000005050812 */ /* 0x000fe400078efcff */
[----:B------:R-:W-:Y:S01]  /*155b0*/  @!P6 STG.E.U8 desc[UR50][R6.64+0x41], R185 ;  /* 0x000041b90600e986 */ /* 0x000fe2000c101132 */
[----:B------:R-:W-:Y:S02]  /*155c0*/  ISETP.LT.OR P6, PT, R0, 0x49, !P5 ;  /* 0x000000490000780c */ /* 0x000fe40006fc1670 */
[----:B------:R-:W-:Y:S02]  /*155d0*/  LOP3.LUT P1, RZ, R5, 0x80000, RZ, 0xc0, !PT ;  /* 0x0008000005ff7812 */ /* 0x000fe4000782c0ff */
[----:B------:R-:W-:-:S05]  /*155e0*/  @!P2 IMAD R186, R186, R17, RZ ;  /* 0x00000011babaa224 */ /* 0x000fca00078e02ff */
[----:B------:R0:W-:Y:S04]  /*155f0*/  @!P2 STG.E.U8 desc[UR50][R62.64+0x40], R186 ;  /* 0x000040ba3e00a986 */ /* 0x0001e8000c101132 */
[-C--:B------:R-:W-:Y:S02]  /*15600*/  @!P6 IMAD R188, R188, R17.reuse, RZ ;  /* 0x00000011bcbce224 */ /* 0x080fe400078e02ff */
[----:B------:R-:W-:-:S05]  /*15610*/  @!P1 IMAD R187, R187, R17, RZ ;  /* 0x00000011bbbb9224 */ /* 0x000fca00078e02ff */
[----:B------:R1:W-:Y:S04]  /*15620*/  @!P1 STG.E.U8 desc[UR50][R64.64+0x41], R187 ;  /* 0x000041bb40009986 */ /* 0x0003e8000c101132 */
[----:B------:R-:W-:Y:S01]  /*15630*/  @!P6 STG.E.U8 desc[UR50][R6.64+0x48], R188 ;  /* 0x000048bc0600e986 */ /* 0x000fe2000c101132 */
[----:B------:R-:W-:Y:S02]  /*15640*/  ISETP.LT.OR P6, PT, R0, 0x4a, !P5 ;  /* 0x0000004a0000780c */ /* 0x000fe40006fc1670 */
[C---:B------:R-:W-:Y:S01]  /*15650*/  LOP3.LUT P0, RZ, R5.reuse, 0x80, RZ, 0xc0, !PT ;  /* 0x0000008005ff7812 */ /* 0x040fe2000780c0ff */
[----:B------:R-:W-:Y:S01]  /*15660*/  @!P4 IMAD R194, R194, R17, RZ ;  /* 0x00000011c2c2c224 */ /* 0x000fe200078e02ff */
[----:B0-----:R-:W4:Y:S01]  /*15670*/  LDL.LU.64 R62, [R1+0x170] ;  /* 0x00017000013e7983 */ /* 0x001f220000300a00 */
[----:B------:R-:W-:-:S02]  /*15680*/  LOP3.LUT P2, RZ, R5, 0x10, RZ, 0xc0, !PT ;  /* 0x0000001005ff7812 */ /* 0x000fc4000784c0ff */
[----:B------:R-:W-:Y:S01]  /*15690*/  LOP3.LUT P1, RZ, R5, 0x8, RZ, 0xc0, !PT ;  /* 0x0000000805ff7812 */ /* 0x000fe2000782c0ff */
[----:B-1----:R-:W4:Y:S05]  /*156a0*/  LDL.LU.64 R64, [R1+0x168] ;  /* 0x0001680001407983 */ /* 0x002f2a0000300a00 */
[----:B------:R-:W-:-:S05]  /*156b0*/  @!P6 IMAD R189, R189, R17, RZ ;  /* 0x00000011bdbde224 */ /* 0x000fca00078e02ff */
[----:B------:R-:W-:Y:S01]  /*156c0*/  @!P6 STG.E.U8 desc[UR50][R6.64+0x49], R189 ;  /* 0x000049bd0600e986 */ /* 0x000fe2000c101132 */
[----:B------:R-:W-:-:S13]  /*156d0*/  LOP3.LUT P6, RZ, R5, 0x100, RZ, 0xc0, !PT ;  /* 0x0000010005ff7812 */ /* 0x000fda00078cc0ff */
[----:B------:R-:W-:-:S05]  /*156e0*/  @!P6 IMAD R190, R190, R17, RZ ;  /* 0x00000011bebee224 */ /* 0x000fca00078e02ff */
[----:B------:R0:W-:Y:S01]  /*156f0*/  @!P6 STG.E.U8 desc[UR50][R66.64+0x48], R190 ;  /* 0x000048be4200e986 */ /* 0x0001e2000c101132 */
[----:B------:R-:W-:Y:S01]  /*15700*/  ISETP.LT.OR P6, PT, R0, 0x51, !P5 ;  /* 0x000000510000780c */ /* 0x000fe20006fc1670 */
[----:B------:R-:W-:-:S05]  /*15710*/  @!P0 IMAD R191, R191, R17, RZ ;  /* 0x00000011bfbf8224 */ /* 0x000fca00078e02ff */
[----:B------:R1:W-:Y:S01]  /*15720*/  @!P0 STG.E.U8 desc[UR50][R68.64+0x49], R191 ;  /* 0x000049bf44008986 */ /* 0x0003e2000c101132 */
[-C--:B------:R-:W-:Y:S02]  /*15730*/  @!P2 IMAD R198, R198, R17.reuse, RZ ;  /* 0x00000011c6c6a224 */ /* 0x080fe400078e02ff */
[-C--:B------:R-:W-:Y:S01]  /*15740*/  @!P1 IMAD R199, R199, R17.reuse, RZ ;  /* 0x00000011c7c79224 */ /* 0x080fe200078e02ff */
[----:B0-----:R-:W4:Y:S03]  /*15750*/  LDL.LU.64 R66, [R1+0x160] ;  /* 0x0001600001427983 */ /* 0x001f260000300a00 */
[----:B------:R-:W-:-:S05]  /*15760*/  @!P6 IMAD R192, R192, R17, RZ ;  /* 0x00000011c0c0e224 */ /* 0x000fca00078e02ff */
[----:B------:R-:W-:Y:S01]  /*15770*/  @!P6 STG.E.U8 desc[UR50][R6.64+0x50], R192 ;  /* 0x000050c00600e986 */ /* 0x000fe2000c101132 */
[----:B------:R-:W-:Y:S02]  /*15780*/  ISETP.LT.OR P6, PT, R0, 0x52, !P5 ;  /* 0x000000520000780c */ /* 0x000fe40006fc1670 */
[----:B------:R-:W-:Y:S01]  /*15790*/  LOP3.LUT P0, RZ, R5, 0x4, RZ, 0xc0, !PT ;  /* 0x0000000405ff7812 */ /* 0x000fe2000780c0ff */
[----:B-1----:R-:W4:Y:S10]  /*157a0*/  LDL.LU.64 R68, [R1+0x158] ;  /* 0x0001580001447983 */ /* 0x002f340000300a00 */
[----:B------:R-:W-:-:S05]  /*157b0*/  @!P6 IMAD R193, R193, R17, RZ ;  /* 0x00000011c1c1e224 */ /* 0x000fca00078e02ff */
[----:B------:R-:W-:Y:S01]  /*157c0*/  @!P6 STG.E.U8 desc[UR50][R6.64+0x51], R193 ;  /* 0x000051c10600e986 */ /* 0x000fe2000c101132 */
[----:B------:R-:W-:-:S03]  /*157d0*/  LOP3.LUT P6, RZ, R5, 0x20, RZ, 0xc0, !PT ;  /* 0x0000002005ff7812 */ /* 0x000fc600078cc0ff */
[----:B------:R0:W-:Y:S10]  /*157e0*/  @!P4 STG.E.U8 desc[UR50][R70.64+0x50], R194 ;  /* 0x000050c24600c986 */ /* 0x0001f4000c101132 */
[----:B------:R-:W-:-:S02]  /*157f0*/  @!P6 IMAD R195, R195, R17, RZ ;  /* 0x00000011c3c3e224 */ /* 0x000fc400078e02ff */
[-C--:B------:R-:W-:Y:S01]  /*15800*/  @!P0 IMAD R202, R202, R17.reuse, RZ ;  /* 0x00000011caca8224 */ /* 0x080fe200078e02ff */
[----:B0-----:R-:W4:Y:S04]  /*15810*/  LDL.LU.64 R70, [R1+0x150] ;  /* 0x0001500001467983 */ /* 0x001f280000300a00 */
[----:B------:R0:W-:Y:S01]  /*15820*/  @!P6 STG.E.U8 desc[UR50][R72.64+0x51], R195 ;  /* 0x000051c34800e986 */ /* 0x0001e2000c101132 */
[----:B------:R-:W-:Y:S02]  /*15830*/  ISETP.LT.OR P6, PT, R0, 0x59, !P5 ;  /* 0x000000590000780c */ /* 0x000fe40006fc1670 */
[----:B------:R-:W-:Y:S01]  /*15840*/  LOP3.LUT P4, RZ, R5, 0x1, RZ, 0xc0, !PT ;  /* 0x0000000105ff7812 */ /* 0x000fe2000788c0ff */
[----:B0-----:R-:W4:Y:S10]  /*15850*/  LDL.LU.64 R72, [R1+0x148] ;  /* 0x0001480001487983 */ /* 0x001f340000300a00 */
[----:B------:R-:W-:-:S05]  /*15860*/  @!P6 IMAD R196, R196, R17, RZ ;  /* 0x00000011c4c4e224 */ /* 0x000fca00078e02ff */
[----:B------:R-:W-:Y:S01]  /*15870*/  @!P6 STG.E.U8 desc[UR50][R6.64+0x58], R196 ;  /* 0x000058c40600e986 */ /* 0x000fe2000c101132 */
[----:B------:R-:W-:-:S13]  /*15880*/  ISETP.LT.OR P6, PT, R0, 0x5a, !P5 ;  /* 0x0000005a0000780c */ /* 0x000fda0006fc1670 */
[----:B------:R-:W-:-:S05]  /*15890*/  @!P6 IMAD R197, R197, R17, RZ ;  /* 0x00000011c5c5e224 */ /* 0x000fca00078e02ff */
[----:B------:R-:W-:Y:S01]  /*158a0*/  @!P6 STG.E.U8 desc[UR50][R6.64+0x59], R197 ;  /* 0x000059c50600e986 */ /* 0x000fe2000c101132 */
[----:B------:R-:W-:-:S03]  /*158b0*/  ISETP.LT.OR P6, PT, R0, 0x61, !P5 ;  /* 0x000000610000780c */ /* 0x000fc60006fc1670 */
[----:B------:R0:W-:Y:S04]  /*158c0*/  @!P2 STG.E.U8 desc[UR50][R74.64+0x58], R198 ;  /* 0x000058c64a00a986 */ /* 0x0001e8000c101132 */
[----:B------:R1:W-:Y:S06]  /*158d0*/  @!P1 STG.E.U8 desc[UR50][R76.64+0x59], R199 ;  /* 0x000059c74c009986 */ /* 0x0003ec000c101132 */
[----:B------:R-:W-:-:S02]  /*158e0*/  @!P6 IMAD R15, R200, R17, RZ ;  /* 0x00000011c80fe224 */ /* 0x000fc400078e02ff */
[-C--:B------:R-:W-:Y:S01]  /*158f0*/  @!P4 IMAD R206, R206, R17.reuse, RZ ;  /* 0x00000011cecec224 */ /* 0x080fe200078e02ff */
[----:B0-----:R-:W4:Y:S04]  /*15900*/  LDL.LU.64 R74, [R1+0x140] ;  /* 0x00014000014a7983 */ /* 0x001f280000300a00 */
        /* <DEDUP_REMOVED lines=8> */
[-C--:B------:R-:W-:Y:S01]  /*15990*/  @!P6 IMAD R203, R203, R17.reuse, RZ ;  /* 0x00000011cbcbe224 */ /* 0x080fe200078e02ff */
[----:B------:R-:W-:Y:S01]  /*159a0*/  LOP3.LUT P1, RZ, R4, 0x8, RZ, 0xc0, !PT ;  /* 0x0000000804ff7812 */ /* 0x000fe2000782c0ff */
[----:B------:R-:W-:Y:S01]  /*159b0*/  @!P2 IMAD R211, R211, R17, RZ ;  /* 0x00000011d3d3a224 */ /* 0x000fe200078e02ff */
[----:B0-----:R-:W4:Y:S04]  /*159c0*/  LDL.LU.64 R78, [R1+0x130] ;  /* 0x00013000014e7983 */ /* 0x001f280000300a00 */
[----:B------:R0:W-:Y:S01]  /*159d0*/  @!P6 STG.E.U8 desc[UR50][R80.64+0x61], R203 ;  /* 0x000061cb5000e986 */ /* 0x0001e2000c101132 */
[----:B------:R-:W-:-:S02]  /*159e0*/  ISETP.LT.OR P6, PT, R0, 0x69, !P5 ;  /* 0x000000690000780c */ /* 0x000fc40006fc1670 */
[----:B------:R-:W-:Y:S01]  /*159f0*/  LOP3.LUT P0, RZ, R5, 0x40000, RZ, 0xc0, !PT ;  /* 0x0004000005ff7812 */ /* 0x000fe2000780c0ff */
[----:B------:R-:W-:Y:S01]  /*15a00*/  UIMAD UR4, UR13, 0x180, URZ ;  /* 0x000001800d0478a4 */ /* 0x000fe2000f8e023f */
[-C--:B------:R-:W-:Y:S01]  /*15a10*/  @!P3 IMAD R151, R151, R17.reuse, RZ ;  /* 0x000000119797b224 */ /* 0x080fe200078e02ff */
[----:B0-----:R-:W4:Y:S08]  /*15a20*/  LDL.LU.64 R80, [R1+0x128] ;  /* 0x0001280001507983 */ /* 0x001f300000300a00 */
[----:B------:R-:W-:-:S05]  /*15a30*/  @!P6 IMAD R185, R204, R17, RZ ;  /* 0x00000011ccb9e224 */ /* 0x000fca00078e02ff */
[----:B------:R-:W-:Y:S01]  /*15a40*/  @!P6 STG.E.U8 desc[UR50][R6.64+0x68], R185 ;  /* 0x000068b90600e986 */ /* 0x000fe2000c101132 */
[----:B------:R-:W-:-:S13]  /*15a50*/  ISETP.LT.OR P6, PT, R0, 0x6a, !P5 ;  /* 0x0000006a0000780c */ /* 0x000fda0006fc1670 */
[----:B------:R-:W-:-:S05]  /*15a60*/  @!P6 IMAD R205, R205, R17, RZ ;  /* 0x00000011cdcde224 */ /* 0x000fca00078e02ff */
[----:B------:R-:W-:Y:S01]  /*15a70*/  @!P6 STG.E.U8 desc[UR50][R6.64+0x69], R205 ;  /* 0x000069cd0600e986 */ /* 0x000fe2000c101132 */
[----:B------:R-:W-:-:S03]  /*15a80*/  LOP3.LUT P6, RZ, R4, 0x80000000, RZ, 0xc0, !PT ;  /* 0x8000000004ff7812 */ /* 0x000fc600078cc0ff */
[----:B------:R0:W-:Y:S10]  /*15a90*/  @!P4 STG.E.U8 desc[UR50][R82.64+0x68], R206 ;  /* 0x000068ce5200c986 */ /* 0x0001f4000c101132 */
[----:B------:R-:W-:Y:S01]  /*15aa0*/  @!P6 IMAD R207, R207, R17, RZ ;  /* 0x00000011cfcfe224 */ /* 0x000fe200078e02ff */
[----:B0-----:R-:W4:Y:S04]  /*15ab0*/  LDL.LU.64 R82, [R1+0x120] ;  /* 0x0001200001527983 */ /* 0x001f280000300a00 */
[----:B------:R0:W-:Y:S01]  /*15ac0*/  @!P6 STG.E.U8 desc[UR50][R84.64+0x69], R207 ;  /* 0x000069cf5400e986 */ /* 0x0001e2000c101132 */
[----:B------:R-:W-:-:S02]  /*15ad0*/  ISETP.LT.OR P6, PT, R0, 0x71, !P5 ;  /* 0x000000710000780c */ /* 0x000fc40006fc1670 */
[----:B------:R-:W-:Y:S01]  /*15ae0*/  LOP3.LUT P4, RZ, R5, 0x20000, RZ, 0xc0, !PT ;  /* 0x0002000005ff7812 */ /* 0x000fe2000788c0ff */
[----:B0-----:R-:W4:Y:S10]  /*15af0*/  LDL.LU.64 R84, [R1+0x118] ;  /* 0x0001180001547983 */ /* 0x001f340000300a00 */
[----:B------:R-:W-:-:S05]  /*15b00*/  @!P6 IMAD R15, R208, R17, RZ ;  /* 0x00000011d00fe224 */ /* 0x000fca00078e02ff */
[----:B------:R0:W-:Y:S01]  /*15b10*/  @!P6 STG.E.U8 desc[UR50][R6.64+0x70], R15 ;  /* 0x0000700f0600e986 */ /* 0x0001e2000c101132 */
[----:B------:R-:W-:-:S13]  /*15b20*/  ISETP.LT.OR P6, PT, R0, 0x72, !P5 ;  /* 0x000000720000780c */ /* 0x000fda0006fc1670 */
[----:B------:R-:W-:-:S05]  /*15b30*/  @!P6 IMAD R209, R209, R17, RZ ;  /* 0x00000011d1d1e224 */ /* 0x000fca00078e02ff */
[----:B------:R-:W-:Y:S01]  /*15b40*/  @!P6 STG.E.U8 desc[UR50][R6.64+0x71], R209 ;  /* 0x000071d10600e986 */ /* 0x000fe2000c101132 */
[----:B------:R-:W-:-:S13]  /*15b50*/  LOP3.LUT P6, RZ, R4, 0x40000000, RZ, 0xc0, !PT ;  /* 0x4000000004ff7812 */ /* 0x000fda00078cc0ff */
[----:B------:R-:W-:-:S05]  /*15b60*/  @!P6 IMAD R210, R210, R17, RZ ;  /* 0x00000011d2d2e224 */ /* 0x000fca00078e02ff */
[----:B------:R1:W-:Y:S01]  /*15b70*/  @!P6 STG.E.U8 desc[UR50][R86.64+0x70], R210 ;  /* 0x000070d25600e986 */ /* 0x0003e2000c101132 */
[C---:B------:R-:W-:Y:S02]  /*15b80*/  ISETP.LT.OR P6, PT, R0.reuse, 0x79, !P5 ;  /* 0x000000790000780c */ /* 0x040fe40006fc1670 */
[----:B------:R-:W-:Y:S01]  /*15b90*/  ISETP.LT.OR P5, PT, R0, 0x7a, !P5 ;  /* 0x0000007a0000780c */ /* 0x000fe20006fa1670 */
[-C--:B0-----:R-:W-:Y:S02]  /*15ba0*/  @!P1 IMAD R15, R214, R17.reuse, RZ ;  /* 0x00000011d60f9224 */ /* 0x081fe400078e02ff */
[-C--:B------:R-:W-:Y:S01]  /*15bb0*/  @!P4 IMAD R215, R215, R17.reuse, RZ ;  /* 0x00000011d7d7c224 */ /* 0x080fe200078e02ff */
[----:B------:R0:W-:Y:S04]  /*15bc0*/  @!P2 STG.E.U8 desc[UR50][R18.64+0x71], R211 ;  /* 0x000071d31200a986 */ /* 0x0001e8000c101132 */
[----:B-1----:R-:W4:Y:S03]  /*15bd0*/  LDL.LU.64 R86, [R1+0x110] ;  /* 0x0001100001567983 */ /* 0x002f260000300a00 */
[----:B------:R-:W-:-:S02]  /*15be0*/  @!P6 IMAD R187, R212, R17, RZ ;  /* 0x00000011d4bbe224 */ /* 0x000fc400078e02ff */
[----:B------:R-:W-:-:S03]  /*15bf0*/  @!P5 IMAD R213, R213, R17, RZ ;  /* 0x00000011d5d5d224 */ /* 0x000fc600078e02ff */
[----:B------:R1:W-:Y:S04]  /*15c00*/  @!P6 STG.E.U8 desc[UR50][R6.64+0x78], R187 ;  /* 0x000078bb0600e986 */ /* 0x0003e8000c101132 */
[----:B------:R2:W-:Y:S04]  /*15c10*/  @!P5 STG.E.U8 desc[UR50][R6.64+0x79], R213 ;  /* 0x000079d50600d986 */ /* 0x0005e8000c101132 */
[----:B------:R3:W-:Y:S04]  /*15c20*/  @!P1 STG.E.U8 desc[UR50][R236.64+0x78], R15 ;  /* 0x0000780fec009986 */ /* 0x0007e8000c101132 */
[----:B------:R-:W-:Y:S01]  /*15c30*/  @!P4 STG.E.U8 desc[UR50][R234.64+0x79], R215 ;  /* 0x000079d7ea00c986 */ /* 0x000fe2000c101132 */
[----:B------:R-:W-:-:S02]  /*15c40*/  IADD3 R184, P4, R2, UR47, RZ ;  /* 0x0000002f02b87c10 */ /* 0x000fc4000ff9e0ff */
[----:B------:R-:W-:Y:S01]  /*15c50*/  LOP3.LUT P2, RZ, R4, 0x2000000, RZ, 0xc0, !PT ;  /* 0x0200000004ff7812 */ /* 0x000fe2000784c0ff */
[----:B0-----:R0:W5:Y:S01]  /*15c60*/  LDL.LU.64 R18, [R1+0x108] ;  /* 0x0001080001127983 */ /* 0x0011620000300a00 */
[----:B------:R-:W-:Y:S02]  /*15c70*/  IADD3.X R185, R3, UR46, RZ, P4, !PT ;  /* 0x0000002e03b97c10 */ /* 0x000fe4000a7fe4ff */
[----:B------:R-:W-:-:S04]  /*15c80*/  ISETP.GE.AND P4, PT, R14, 0x101, PT ;  /* 0x000001010e00780c */ /* 0x000fc80003f86270 */
[----:B------:R-:W-:-:S13]  /*15c90*/  ISETP.LT.OR P5, PT, R0, 0x1, !P4 ;  /* 0x000000010000780c */ /* 0x000fda00067a1670 */
[----:B-1----:R-:W-:-:S05]  /*15ca0*/  @!P5 IMAD R187, R88, R17, RZ ;  /* 0x0000001158bbd224 */ /* 0x002fca00078e02ff */
[----:B------:R1:W-:Y:S01]  /*15cb0*/  @!P5 STG.E.U8 desc[UR50][R184.64], R187 ;  /* 0x000000bbb800d986 */ /* 0x0003e2000c101132 */
[----:B------:R-:W-:-:S13]  /*15cc0*/  ISETP.LT.OR P5, PT, R0, 0x2, !P4 ;  /* 0x000000020000780c */ /* 0x000fda00067a1670 */
[----:B------:R-:W-:-:S05]  /*15cd0*/  @!P5 IMAD R189, R89, R17, RZ ;  /* 0x0000001159bdd224 */ /* 0x000fca00078e02ff */
[----:B------:R-:W-:Y:S01]  /*15ce0*/  @!P5 STG.E.U8 desc[UR50][R184.64+0x1], R189 ;  /* 0x000001bdb800d986 */ /* 0x000fe2000c101132 */
[C---:B------:R-:W-:Y:S02]  /*15cf0*/  ISETP.LT.OR P5, PT, R0.reuse, 0x1, !P0 ;  /* 0x000000010000780c */ /* 0x040fe400047a1670 */
[----:B------:R-:W-:-:S11]  /*15d00*/  ISETP.LT.OR P0, PT, R0, 0x2, !P0 ;  /* 0x000000020000780c */ /* 0x000fd60004701670 */
[----:B--2---:R-:W-:Y:S01]  /*15d10*/  @!P5 IADD3 R6, P6, R184, UR45, RZ ;  /* 0x0000002db806dc10 */ /* 0x004fe2000ffde0ff */
[----:B---3--:R-:W-:-:S03]  /*15d20*/  @!P5 IMAD R15, R90, R17, RZ ;  /* 0x000000115a0fd224 */ /* 0x008fc600078e02ff */
[----:B------:R-:W-:-:S05]  /*15d30*/  @!P5 IADD3.X R7, R185, UR44, RZ, P6, !PT ;  /* 0x0000002cb907dc10 */ /* 0x000fca000b7fe4ff */
[----:B------:R2:W-:Y:S01]  /*15d40*/  @!P5 STG.E.U8 desc[UR50][R6.64], R15 ;  /* 0x0000000f0600d986 */ /* 0x0005e2000c101132 */
[----:B------:R-:W-:Y:S01]  /*15d50*/  @!P0 IADD3 R88, P5, R184, UR45, RZ ;  /* 0x0000002db8588c10 */ /* 0x000fe2000ffbe0ff */
[----:B------:R-:W-:-:S03]  /*15d60*/  @!P0 IMAD R91, R91, R17, RZ ;  /* 0x000000115b5b8224 */ /* 0x000fc600078e02ff */
[----:B------:R-:W-:-:S05]  /*15d70*/  @!P0 IADD3.X R89, R185, UR44, RZ, P5, !PT ;  /* 0x0000002cb9598c10 */ /* 0x000fca000affe4ff */
[----:B------:R3:W-:Y:S01]  /*15d80*/  @!P0 STG.E.U8 desc[UR50][R88.64+0x1], R91 ;  /* 0x0000015b58008986 */ /* 0x0007e2000c101132 */
[----:B------:R-:W-:-:S13]  /*15d90*/  ISETP.LT.OR P0, PT, R0, 0x9, !P4 ;  /* 0x000000090000780c */ /* 0x000fda0006701670 */
[----:B-1----:R-:W-:-:S05]  /*15da0*/  @!P0 IMAD R187, R92, R17, RZ ;  /* 0x000000115cbb8224 */ /* 0x002fca00078e02ff */
[----:B------:R-:W-:Y:S01]  /*15db0*/  @!P0 STG.E.U8 desc[UR50][R184.64+0x8], R187 ;  /* 0x000008bbb8008986 */ /* 0x000fe2000c101132 */
[----:B------:R-:W-:Y:S02]  /*15dc0*/  ISETP.LT.OR P0, PT, R0, 0xa, !P4 ;  /* 0x0000000a0000780c */ /* 0x000fe40006701670 */
[C---:B------:R-:W-:Y:S02]  /*15dd0*/  LOP3.LUT P5, RZ, R4.reuse, 0x20000000, RZ, 0xc0, !PT ;  /* 0x2000000004ff7812 */ /* 0x040fe400078ac0ff */
[----:B------:R-:W-:-:S09]  /*15de0*/  LOP3.LUT P6, RZ, R4, 0x8000000, RZ, 0xc0, !PT ;  /* 0x0800000004ff7812 */ /* 0x000fd200078cc0ff */
[----:B------:R-:W-:-:S05]  /*15df0*/  @!P0 IMAD R93, R93, R17, RZ ;  /* 0x000000115d5d8224 */ /* 0x000fca00078e02ff */
[----:B------:R-:W-:Y:S01]  /*15e00*/  @!P0 STG.E.U8 desc[UR50][R184.64+0x9], R93 ;  /* 0x0000095db8008986 */ /* 0x000fe2000c101132 */
[----:B------:R-:W-:Y:S01]  /*15e10*/  ISETP.LT.OR P0, PT, R0, 0x11, !P4 ;  /* 0x000000110000780c */ /* 0x000fe20006701670 */
[-C--:B--2---:R-:W-:Y:S02]  /*15e20*/  @!P5 IMAD R7, R94, R17.reuse, RZ ;  /* 0x000000115e07d224 */ /* 0x084fe400078e02ff */
[----:B------:R-:W-:-:S03]  /*15e30*/  @!P6 IMAD R95, R95, R17, RZ ;  /* 0x000000115f5fe224 */ /* 0x000fc600078e02ff */
[----:B------:R1:W-:Y:S07]  /*15e40*/  @!P5 STG.E.U8 desc[UR50][R232.64+0x8], R7 ;  /* 0x00000807e800d986 */ /* 0x0003ee000c101132 */
[----:B------:R-:W-:Y:S01]  /*15e50*/  @!P0 IMAD R15, R96, R17, RZ ;  /* 0x00000011600f8224 */ /* 0x000fe200078e02ff */
[----:B------:R2:W-:Y:S04]  /*15e60*/  @!P6 STG.E.U8 desc[UR50][R8.64+0x9], R95 ;  /* 0x0000095f0800e986 */ /* 0x0005e8000c101132 */
[----:B------:R-:W-:Y:S01]  /*15e70*/  @!P0 STG.E.U8 desc[UR50][R184.64+0x10], R15 ;  /* 0x0000100fb8008986 */ /* 0x000fe2000c101132 */
[----:B------:R-:W-:-:S13]  /*15e80*/  ISETP.LT.OR P0, PT, R0, 0x12, !P4 ;  /* 0x000000120000780c */ /* 0x000fda0006701670 */
[----:B------:R-:W-:-:S05]  /*15e90*/  @!P0 IMAD R97, R97, R17, RZ ;  /* 0x0000001161618224 */ /* 0x000fca00078e02ff */
[----:B------:R-:W-:Y:S01]  /*15ea0*/  @!P0 STG.E.U8 desc[UR50][R184.64+0x11], R97 ;  /* 0x00001161b8008986 */ /* 0x000fe2000c101132 */
[----:B------:R-:W-:-:S13]  /*15eb0*/  LOP3.LUT P0, RZ, R4, 0x4000000, RZ, 0xc0, !PT ;  /* 0x0400000004ff7812 */ /* 0x000fda000780c0ff */
[----:B---3--:R-:W-:-:S05]  /*15ec0*/  @!P0 IMAD R89, R98, R17, RZ ;  /* 0x0000001162598224 */ /* 0x008fca00078e02ff */
[----:B------:R-:W-:Y:S01]  /*15ed0*/  @!P0 STG.E.U8 desc[UR50][R12.64+0x10], R89 ;  /* 0x000010590c008986 */ /* 0x000fe2000c101132 */
[----:B------:R-:W-:Y:S01]  /*15ee0*/  ISETP.LT.OR P0, PT, R0, 0x19, !P4 ;  /* 0x000000190000780c */ /* 0x000fe20006701670 */
[----:B------:R-:W-:-:S05]  /*15ef0*/  @!P2 IMAD R99, R99, R17, RZ ;  /* 0x000000116363a224 */ /* 0x000fca00078e02ff */
[----:B------:R3:W-:Y:S07]  /*15f00*/  @!P2 STG.E.U8 desc[UR50][R10.64+0x11], R99 ;  /* 0x000011630a00a986 */ /* 0x0007ee000c101132 */
[----:B-1----:R-:W-:-:S05]  /*15f10*/  @!P0 IMAD R7, R100, R17, RZ ;  /* 0x0000001164078224 */ /* 0x002fca00078e02ff */
[----:B------:R1:W-:Y:S01]  /*15f20*/  @!P0 STG.E.U8 desc[UR50][R184.64+0x18], R7 ;  /* 0x00001807b8008986 */ /* 0x0003e2000c101132 */
[----:B------:R-:W-:-:S13]  /*15f30*/  ISETP.LT.OR P0, PT, R0, 0x1a, !P4 ;  /* 0x0000001a0000780c */ /* 0x000fda0006701670 */
[----:B------:R-:W-:-:S05]  /*15f40*/  @!P0 IMAD R101, R101, R17, RZ ;  /* 0x0000001165658224 */ /* 0x000fca00078e02ff */
[----:B------:R-:W-:Y:S01]  /*15f50*/  @!P0 STG.E.U8 desc[UR50][R184.64+0x19], R101 ;  /* 0x00001965b8008986 */ /* 0x000fe2000c101132 */
[C---:B------:R-:W-:Y:S02]  /*15f60*/  LOP3.LUT P0, RZ, R4.reuse, 0x1000000, RZ, 0xc0, !PT ;  /* 0x0100000004ff7812 */ /* 0x040fe4000780c0ff */
[----:B------:R-:W-:-:S11]  /*15f70*/  LOP3.LUT P1, RZ, R4, 0x10, RZ, 0xc0, !PT ;  /* 0x0000001004ff7812 */ /* 0x000fd6000782c0ff */
[----:B--2---:R-:W-:-:S05]  /*15f80*/  @!P0 IMAD R9, R102, R17, RZ ;  /* 0x0000001166098224 */ /* 0x004fca00078e02ff */
[----:B------:R2:W-:Y:S01]  /*15f90*/  @!P0 STG.E.U8 desc[UR50][R22.64+0x18], R9 ;  /* 0x0000180916008986 */ /* 0x0005e2000c101132 */
[----:B------:R-:W-:Y:S01]  /*15fa0*/  ISETP.LT.OR P0, PT, R0, 0x21, !P4 ;  /* 0x000000210000780c */ /* 0x000fe20006701670 */
[----:B------:R-:W-:-:S05]  /*15fb0*/  @!P1 IMAD R103, R103, R17, RZ ;  /* 0x0000001167679224 */ /* 0x000fca00078e02ff */
[----:B------:R-:W-:Y:S07]  /*15fc0*/  @!P1 STG.E.U8 desc[UR50][R20.64+0x19], R103 ;  /* 0x0000196714009986 */ /* 0x000fee000c101132 */
[----:B---3--:R-:W-:-:S05]  /*15fd0*/  @!P0 IMAD R11, R104, R17, RZ ;  /* 0x00000011680b8224 */ /* 0x008fca00078e02ff */
[----:B------:R3:W-:Y:S01]  /*15fe0*/  @!P0 STG.E.U8 desc[UR50][R184.64+0x20], R11 ;  /* 0x0000200bb8008986 */ /* 0x0007e2000c101132 */
[----:B------:R-:W-:Y:S02]  /*15ff0*/  ISETP.LT.OR P0, PT, R0, 0x22, !P4 ;  /* 0x000000220000780c */ /* 0x000fe40006701670 */
[C---:B------:R-:W-:Y:S02]  /*16000*/  LOP3.LUT P5, RZ, R4.reuse, 0x800000, RZ, 0xc0, !PT ;  /* 0x0080000004ff7812 */ /* 0x040fe400078ac0ff */
[----:B------:R-:W-:-:S09]  /*16010*/  LOP3.LUT P6, RZ, R4, 0x400000, RZ, 0xc0, !PT ;  /* 0x0040000004ff7812 */ /* 0x000fd200078cc0ff */
[----:B------:R-:W-:-:S05]  /*16020*/  @!P0 IMAD R105, R105, R17, RZ ;  /* 0x0000001169698224 */ /* 0x000fca00078e02ff */
[----:B------:R-:W-:Y:S01]  /*16030*/  @!P0 STG.E.U8 desc[UR50][R184.64+0x21], R105 ;  /* 0x00002169b8008986 */ /* 0x000fe2000c101132 */
[----:B------:R-:W-:Y:S01]  /*16040*/  ISETP.LT.OR P0, PT, R0, 0x29, !P4 ;  /* 0x000000290000780c */ /* 0x000fe20006701670 */
[-C--:B-1----:R-:W-:Y:S02]  /*16050*/  @!P5 IMAD R7, R106, R17.reuse, RZ ;  /* 0x000000116a07d224 */ /* 0x082fe400078e02ff */
[----:B------:R-:W-:-:S03]  /*16060*/  @!P6 IMAD R107, R107, R17, RZ ;  /* 0x000000116b6be224 */ /* 0x000fc600078e02ff */
[----:B------:R1:W-:Y:S07]  /*16070*/  @!P5 STG.E.U8 desc[UR50][R154.64+0x20], R7 ;  /* 0x000020079a00d986 */ /* 0x0003ee000c101132 */
[----:B--2---:R-:W-:Y:S01]  /*16080*/  @!P0 IMAD R9, R108, R17, RZ ;  /* 0x000000116c098224 */ /* 0x004fe200078e02ff */
[----:B------:R-:W-:Y:S04]  /*16090*/  @!P6 STG.E.U8 desc[UR50][R152.64+0x21], R107 ;  /* 0x0000216b9800e986 */ /* 0x000fe8000c101132 */
[----:B------:R2:W-:Y:S01]  /*160a0*/  @!P0 STG.E.U8 desc[UR50][R184.64+0x28], R9 ;  /* 0x00002809b8008986 */ /* 0x0005e2000c101132 */
[----:B------:R-:W-:-:S13]  /*160b0*/  ISETP.LT.OR P0, PT, R0, 0x2a, !P4 ;  /* 0x0000002a0000780c */ /* 0x000fda0006701670 */
[----:B------:R-:W-:-:S05]  /*160c0*/  @!P0 IMAD R109, R109, R17, RZ ;  /* 0x000000116d6d8224 */ /* 0x000fca00078e02ff */
[----:B------:R-:W-:Y:S01]  /*160d0*/  @!P0 STG.E.U8 desc[UR50][R184.64+0x29], R109 ;  /* 0x0000296db8008986 */ /* 0x000fe2000c101132 */
[C---:B------:R-:W-:Y:S02]  /*160e0*/  LOP3.LUT P0, RZ, R4.reuse, 0x200000, RZ, 0xc0, !PT ;  /* 0x0020000004ff7812 */ /* 0x040fe4000780c0ff */
[----:B------:R-:W-:-:S11]  /*160f0*/  LOP3.LUT P2, RZ, R4, 0x100000, RZ, 0xc0, !PT ;  /* 0x0010000004ff7812 */ /* 0x000fd6000784c0ff */
[----:B---3--:R-:W-:-:S05]  /*16100*/  @!P0 IMAD R11, R110, R17, RZ ;  /* 0x000000116e0b8224 */ /* 0x008fca00078e02ff */
[----:B------:R3:W-:Y:S01]  /*16110*/  @!P0 STG.E.U8 desc[UR50][R158.64+0x28], R11 ;  /* 0x0000280b9e008986 */ /* 0x0007e2000c101132 */
[----:B------:R-:W-:Y:S01]  /*16120*/  ISETP.LT.OR P0, PT, R0, 0x31, !P4 ;  /* 0x000000310000780c */ /* 0x000fe20006701670 */
[----:B------:R-:W-:-:S05]  /*16130*/  @!P2 IMAD R111, R111, R17, RZ ;  /* 0x000000116f6fa224 */ /* 0x000fca00078e02ff */
[----:B------:R-:W-:Y:S07]  /*16140*/  @!P2 STG.E.U8 desc[UR50][R156.64+0x29], R111 ;  /* 0x0000296f9c00a986 */ /* 0x000fee000c101132 */
        /* <DEDUP_REMOVED lines=38> */
[----:B------:R-:W-:Y:S02]  /*163b0*/  ISETP.LT.OR P0, PT, R0, 0x4a, !P4 ;  /* 0x0000004a0000780c */ /* 0x000fe40006701670 */
[----:B------:R-:W-:-:S11]  /*163c0*/  LOP3.LUT P1, RZ, R4, 0x2000, RZ, 0xc0, !PT ;  /* 0x0000200004ff7812 */ /* 0x000fd6000782c0ff */
[----:B------:R-:W-:-:S05]  /*163d0*/  @!P0 IMAD R125, R125, R17, RZ ;  /* 0x000000117d7d8224 */ /* 0x000fca00078e02ff */
[----:B------:R-:W-:Y:S01]  /*163e0*/  @!P0 STG.E.U8 desc[UR50][R184.64+0x49], R125 ;  /* 0x0000497db8008986 */ /* 0x000fe2000c101132 */
[----:B------:R-:W-:Y:S01]  /*163f0*/  LOP3.LUT P0, RZ, R4, 0x1000, RZ, 0xc0, !PT ;  /* 0x0000100004ff7812 */ /* 0x000fe2000780c0ff */
[----:B--2---:R-:W-:-:S05]  /*16400*/  @!P1 IMAD R9, R126, R17, RZ ;  /* 0x000000117e099224 */ /* 0x004fca00078e02ff */
[----:B------:R2:W-:Y:S07]  /*16410*/  @!P1 STG.E.U8 desc[UR50][R218.64+0x48], R9 ;  /* 0x00004809da009986 */ /* 0x0005ee000c101132 */
[----:B------:R-:W-:-:S05]  /*16420*/  @!P0 IMAD R127, R127, R17, RZ ;  /* 0x000000117f7f8224 */ /* 0x000fca00078e02ff */
[----:B------:R-:W-:Y:S01]  /*16430*/  @!P0 STG.E.U8 desc[UR50][R170.64+0x49], R127 ;  /* 0x0000497faa008986 */ /* 0x000fe2000c101132 */
[----:B------:R-:W-:-:S13]  /*16440*/  ISETP.LT.OR P0, PT, R0, 0x51, !P4 ;  /* 0x000000510000780c */ /* 0x000fda0006701670 */
        /* <DEDUP_REMOVED lines=14> */
[----:B------:R-:W-:-:S02]  /*16530*/  ISETP.LT.OR P0, PT, R0, 0x5a, !P4 ;  /* 0x0000005a0000780c */ /* 0x000fc40006701670 */
[----:B------:R-:W-:-:S11]  /*16540*/  LOP3.LUT P2, RZ, R4, 0x200, RZ, 0xc0, !PT ;  /* 0x0000020004ff7812 */ /* 0x000fd6000784c0ff */
[----:B------:R-:W-:-:S05]  /*16550*/  @!P0 IMAD R133, R133, R17, RZ ;  /* 0x0000001185858224 */ /* 0x000fca00078e02ff */
[----:B------:R-:W-:Y:S01]  /*16560*/  @!P0 STG.E.U8 desc[UR50][R184.64+0x59], R133 ;  /* 0x00005985b8008986 */ /* 0x000fe2000c101132 */
[----:B------:R-:W-:Y:S01]  /*16570*/  LOP3.LUT P0, RZ, R4, 0x100, RZ, 0xc0, !PT ;  /* 0x0000010004ff7812 */ /* 0x000fe2000780c0ff */
[----:B---3--:R-:W-:-:S05]  /*16580*/  @!P2 IMAD R11, R134, R17, RZ ;  /* 0x00000011860ba224 */ /* 0x008fca00078e02ff */
[----:B------:R-:W-:Y:S07]  /*16590*/  @!P2 STG.E.U8 desc[UR50][R222.64+0x58], R11 ;  /* 0x0000580bde00a986 */ /* 0x000fee000c101132 */
[----:B------:R-:W-:-:S05]  /*165a0*/  @!P0 IMAD R135, R135, R17, RZ ;  /* 0x0000001187878224 */ /* 0x000fca00078e02ff */
[----:B------:R-:W-:Y:S01]  /*165b0*/  @!P0 STG.E.U8 desc[UR50][R174.64+0x59], R135 ;  /* 0x00005987ae008986 */ /* 0x000fe2000c101132 */
[----:B------:R-:W-:-:S13]  /*165c0*/  ISETP.LT.OR P0, PT, R0, 0x61, !P4 ;  /* 0x000000610000780c */ /* 0x000fda0006701670 */
        /* <DEDUP_REMOVED lines=11> */
[----:B------:R-:W-:Y:S02]  /*16680*/  ISETP.LT.OR P0, PT, R0, 0x69, !P4 ;  /* 0x000000690000780c */ /* 0x000fe40006701670 */
[C---:B------:R-:W-:Y:S02]  /*16690*/  LOP3.LUT P2, RZ, R5.reuse, 0x10000, RZ, 0xc0, !PT ;  /* 0x0001000005ff7812 */ /* 0x040fe4000784c0ff */
[----:B------:R-:W-:-:S09]  /*166a0*/  LOP3.LUT P1, RZ, R5, 0x8000, RZ, 0xc0, !PT ;  /* 0x0000800005ff7812 */ /* 0x000fd2000782c0ff */
[----:B------:R-:W-:-:S05]  /*166b0*/  @!P0 IMAD R5, R140, R17, RZ ;  /* 0x000000118c058224 */ /* 0x000fca00078e02ff */
[----:B------:R3:W-:Y:S01]  /*166c0*/  @!P0 STG.E.U8 desc[UR50][R184.64+0x68], R5 ;  /* 0x00006805b8008986 */ /* 0x0007e2000c101132 */
[----:B------:R-:W-:-:S13]  /*166d0*/  ISETP.LT.OR P0, PT, R0, 0x6a, !P4 ;  /* 0x0000006a0000780c */ /* 0x000fda0006701670 */
[----:B------:R-:W-:-:S05]  /*166e0*/  @!P0 IMAD R141, R141, R17, RZ ;  /* 0x000000118d8d8224 */ /* 0x000fca00078e02ff */
[----:B------:R-:W-:Y:S01]  /*166f0*/  @!P0 STG.E.U8 desc[UR50][R184.64+0x69], R141 ;  /* 0x0000698db8008986 */ /* 0x000fe2000c101132 */
[C---:B------:R-:W-:Y:S02]  /*16700*/  LOP3.LUT P0, RZ, R4.reuse, 0x20, RZ, 0xc0, !PT ;  /* 0x0000002004ff7812 */ /* 0x040fe4000780c0ff */
[----:B------:R-:W-:-:S11]  /*16710*/  LOP3.LUT P5, RZ, R4, 0x4, RZ, 0xc0, !PT ;  /* 0x0000000404ff7812 */ /* 0x000fd600078ac0ff */
[----:B-1----:R-:W-:-:S05]  /*16720*/  @!P0 IMAD R7, R142, R17, RZ ;  /* 0x000000118e078224 */ /* 0x002fca00078e02ff */
[----:B------:R1:W-:Y:S01]  /*16730*/  @!P0 STG.E.U8 desc[UR50][R226.64+0x68], R7 ;  /* 0x00006807e2008986 */ /* 0x0003e2000c101132 */
[----:B------:R-:W-:Y:S01]  /*16740*/  ISETP.LT.OR P0, PT, R0, 0x71, !P4 ;  /* 0x000000710000780c */ /* 0x000fe20006701670 */
[----:B------:R-:W-:Y:S01]  /*16750*/  @!P5 IMAD R143, R143, R17, RZ ;  /* 0x000000118f8fd224 */ /* 0x000fe200078e02ff */
[----:B------:R-:W-:-:S04]  /*16760*/  LOP3.LUT P6, RZ, R4, 0x2, RZ, 0xc0, !PT ;  /* 0x0000000204ff7812 */ /* 0x000fc800078cc0ff */
[----:B------:R-:W-:Y:S01]  /*16770*/  @!P5 STG.E.U8 desc[UR50][R178.64+0x69], R143 ;  /* 0x0000698fb200d986 */ /* 0x000fe2000c101132 */
[----:B------:R-:W-:-:S06]  /*16780*/  ISETP.LT.OR P5, PT, R0, 0x72, !P4 ;  /* 0x000000720000780c */ /* 0x000fcc00067a1670 */
[----:B--2---:R-:W-:-:S05]  /*16790*/  @!P0 IMAD R9, R144, R17, RZ ;  /* 0x0000001190098224 */ /* 0x004fca00078e02ff */
[----:B------:R2:W-:Y:S01]  /*167a0*/  @!P0 STG.E.U8 desc[UR50][R184.64+0x70], R9 ;  /* 0x00007009b8008986 */ /* 0x0005e2000c101132 */
[C---:B------:R-:W-:Y:S02]  /*167b0*/  ISETP.LT.OR P0, PT, R0.reuse, 0x79, !P4 ;  /* 0x000000790000780c */ /* 0x040fe40006701670 */
[----:B------:R-:W-:Y:S01]  /*167c0*/  ISETP.LT.OR P4, PT, R0, 0x7a, !P4 ;  /* 0x0000007a0000780c */ /* 0x000fe20006781670 */
[-C--:B------:R-:W-:Y:S02]  /*167d0*/  @!P5 IMAD R145, R145, R17.reuse, RZ ;  /* 0x000000119191d224 */ /* 0x080fe400078e02ff */
[-C--:B---3--:R-:W-:Y:S02]  /*167e0*/  @!P6 IMAD R5, R146, R17.reuse, RZ ;  /* 0x000000119205e224 */ /* 0x088fe400078e02ff */
[-C--:B------:R-:W-:Y:S01]  /*167f0*/  @!P1 IMAD R147, R147, R17.reuse, RZ ;  /* 0x0000001193939224 */ /* 0x080fe200078e02ff */
[----:B------:R-:W-:Y:S04]  /*16800*/  @!P5 STG.E.U8 desc[UR50][R184.64+0x71], R145 ;  /* 0x00007191b800d986 */ /* 0x000fe8000c101132 */
[----:B------:R3:W-:Y:S01]  /*16810*/  @!P6 STG.E.U8 desc[UR50][R228.64+0x70], R5 ;  /* 0x00007005e400e986 */ /* 0x0007e2000c101132 */
[----:B------:R-:W-:Y:S01]  /*16820*/  ISETP.GE.AND P6, PT, R14, 0x181, PT ;  /* 0x000001810e00780c */ /* 0x000fe20003fc6270 */
[-C--:B-1----:R-:W-:Y:S01]  /*16830*/  @!P0 IMAD R7, R148, R17.reuse, RZ ;  /* 0x0000001194078224 */ /* 0x082fe200078e02ff */
[----:B------:R-:W-:Y:S01]  /*16840*/  ISETP.GE.AND P5, PT, R14, 0x189, PT ;  /* 0x000001890e00780c */ /* 0x000fe20003fa6270 */
[----:B------:R-:W-:Y:S01]  /*16850*/  @!P1 STG.E.U8 desc[UR50][R180.64+0x71], R147 ;  /* 0x00007193b4009986 */ /* 0x000fe2000c101132 */
[----:B------:R-:W-:Y:S01]  /*16860*/  @!P4 IMAD R149, R149, R17, RZ ;  /* 0x000000119595c224 */ /* 0x000fe200078e02ff */
[----:B------:R-:W-:-:S02]  /*16870*/  ISETP.LT.OR P1, PT, R0, 0x1, !P6 ;  /* 0x000000010000780c */ /* 0x000fc40007721670 */
[----:B------:R1:W-:Y:S01]  /*16880*/  @!P0 STG.E.U8 desc[UR50][R184.64+0x78], R7 ;  /* 0x00007807b8008986 */ /* 0x0003e2000c101132 */
[----:B------:R-:W-:Y:S01]  /*16890*/  ISETP.LT.OR P0, PT, R0, 0x1, !P5 ;  /* 0x000000010000780c */ /* 0x000fe20006f01670 */
[----:B------:R-:W-:Y:S02]  /*168a0*/  IMAD.U32 R11, RZ, RZ, UR12 ;  /* 0x0000000cff0b7e24 */ /* 0x000fe4000f8e00ff */
[----:B------:R-:W-:Y:S01]  /*168b0*/  @!P4 STG.E.U8 desc[UR50][R184.64+0x79], R149 ;  /* 0x00007995b800c986 */ /* 0x000fe2000c101132 */
[----:B--2---:R-:W-:Y:S01]  /*168c0*/  @!P2 IMAD R9, R150, R17, RZ ;  /* 0x000000119609a224 */ /* 0x004fe200078e02ff */
[----:B------:R-:W-:Y:S01]  /*168d0*/  ISETP.LT.OR P4, PT, R0, 0x2, !P6 ;  /* 0x000000020000780c */ /* 0x000fe20007781670 */
[----:B------:R-:W-:-:S03]  /*168e0*/  IMAD.WIDE.U32 R2, R11, 0x180, R2 ;  /* 0x000001800b027825 */ /* 0x000fc600078e0002 */
[----:B------:R-:W-:Y:S01]  /*168f0*/  @!P2 STG.E.U8 desc[UR50][R182.64+0x78], R9 ;  /* 0x00007809b600a986 */ /* 0x000fe2000c101132 */
[----:B------:R-:W-:Y:S01]  /*16900*/  ISETP.LT.OR P2, PT, R0, 0x2, !P5 ;  /* 0x000000020000780c */ /* 0x000fe20006f41670 */
[----:B---3--:R-:W-:Y:S02]  /*16910*/  VIADD R5, R3, UR4 ;  /* 0x0000000403057c36 */ /* 0x008fe40008000000 */
[-C--:B------:R-:W-:Y:S02]  /*16920*/  @!P1 IMAD R11, R24, R17.reuse, RZ ;  /* 0x00000011180b9224 */ /* 0x080fe400078e02ff */
[----:B------:R-:W-:Y:S01]  /*16930*/  @!P1 IMAD.MOV.U32 R4, RZ, RZ, R2 ;  /* 0x000000ffff049224 */ /* 0x000fe200078e0002 */
[----:B------:R-:W-:Y:S01]  /*16940*/  @!P3 STG.E.U8 desc[UR50][R230.64+0x79], R151 ;  /* 0x00007997e600b986 */ /* 0x000fe2000c101132 */
[----:B------:R-:W-:Y:S01]  /*16950*/  @!P0 IADD3 R6, P3, R2, UR45, RZ ;  /* 0x0000002d02068c10 */ /* 0x000fe2000ff7e0ff */
[-C--:B------:R-:W-:Y:S02]  /*16960*/  @!P4 IMAD R25, R25, R17.reuse, RZ ;  /* 0x000000111919c224 */ /* 0x080fe400078e02ff */
[----:B------:R2:W-:Y:S01]  /*16970*/  @!P1 STG.E.U8 desc[UR50][R4.64], R11 ;  /* 0x0000000b04009986 */ /* 0x0005e2000c101132 */
[----:B------:R-:W-:Y:S01]  /*16980*/  @!P0 IMAD R13, R26, R17, RZ ;  /* 0x000000111a0d8224 */ /* 0x000fe200078e02ff */
[----:B-1----:R-:W-:-:S02]  /*16990*/  @!P0 IADD3.X R7, R5, UR44, RZ, P3, !PT ;  /* 0x0000002c05078c10 */ /* 0x002fc40009ffe4ff */
[C---:B------:R-:W-:Y:S02]  /*169a0*/  ISETP.LT.OR P1, PT, R0.reuse, 0x9, !P6 ;  /* 0x000000090000780c */ /* 0x040fe40007721670 */
[----:B------:R-:W-:Y:S01]  /*169b0*/  ISETP.LT.OR P3, PT, R0, 0x9, !P5 ;  /* 0x000000090000780c */ /* 0x000fe20006f61670 */
[----:B--2---:R-:W-:-:S05]  /*169c0*/  @!P4 IMAD.MOV.U32 R4, RZ, RZ, R2 ;  /* 0x000000ffff04c224 */ /* 0x004fca00078e0002 */
[----:B------:R1:W-:Y:S01]  /*169d0*/  @!P4 STG.E.U8 desc[UR50][R4.64+0x1], R25 ;  /* 0x000001190400c986 */ /* 0x0003e2000c101132 */
[----:B------:R-:W-:-:S03]  /*169e0*/  @!P2 IADD3 R8, P4, R2, UR45, RZ ;  /* 0x0000002d0208ac10 */ /* 0x000fc6000ff9e0ff */
[----:B------:R2:W-:Y:S01]  /*169f0*/  @!P0 STG.E.U8 desc[UR50][R6.64], R13 ;  /* 0x0000000d06008986 */ /* 0x0005e2000c101132 */
[----:B------:R-:W-:Y:S01]  /*16a00*/  ISETP.LT.OR P0, PT, R0, 0xa, !P6 ;  /* 0x0000000a0000780c */ /* 0x000fe20007701670 */
[----:B------:R-:W-:Y:S01]  /*16a10*/  @!P2 IMAD R27, R27, R17, RZ ;  /* 0x000000111b1ba224 */ /* 0x000fe200078e02ff */
[----:B------:R-:W-:Y:S01]  /*16a20*/  @!P2 IADD3.X R9, R5, UR44, RZ, P4, !PT ;  /* 0x0000002c0509ac10 */ /* 0x000fe2000a7fe4ff */
[----:B------:R-:W-:-:S04]  /*16a30*/  VIADD R3, R3, UR4 ;  /* 0x0000000403037c36 */ /* 0x000fc80008000000 */
[----:B------:R-:W-:Y:S01]  /*16a40*/  @!P2 STG.E.U8 desc[UR50][R8.64+0x1], R27 ;  /* 0x0000011b0800a986 */ /* 0x000fe2000c101132 */
[----:B------:R-:W-:Y:S01]  /*16a50*/  ISETP.LT.OR P2, PT, R0, 0xa, !P5 ;  /* 0x0000000a0000780c */ /* 0x000fe20006f41670 */
[----:B------:R-:W-:Y:S01]  /*16a60*/  @!P1 IMAD R11, R28, R17, RZ ;  /* 0x000000111c0b9224 */ /* 0x000fe200078e02ff */
[----:B-1----:R-:W-:-:S03]  /*16a70*/  @!P3 IADD3 R4, P4, R2, UR45, RZ ;  /* 0x0000002d0204bc10 */ /* 0x002fc6000ff9e0ff */
[-C--:B------:R-:W-:Y:S01]  /*16a80*/  @!P0 IMAD R29, R29, R17.reuse, RZ ;  /* 0x000000111d1d8224 */ /* 0x080fe200078e02ff */
[----:B------:R-:W-:Y:S01]  /*16a90*/  @!P3 IADD3.X R5, R3, UR44, RZ, P4, !PT ;  /* 0x0000002c0305bc10 */ /* 0x000fe2000a7fe4ff */
[----:B--2---:R-:W-:Y:S01]  /*16aa0*/  @!P3 IMAD R13, R30, R17, RZ ;  /* 0x000000111e0db224 */ /* 0x004fe200078e02ff */
[----:B------:R-:W-:Y:S01]  /*16ab0*/  @!P1 STG.E.U8 desc[UR50][R2.64+0x8], R11 ;  /* 0x0000080b02009986 */ /* 0x000fe2000c101132 */
[----:B------:R-:W-:-:S03]  /*16ac0*/  ISETP.LT.OR P1, PT, R0, 0x11, !P6 ;  /* 0x000000110000780c */ /* 0x000fc60007721670 */
[----:B------:R-:W-:Y:S01]  /*16ad0*/  @!P0 STG.E.U8 desc[UR50][R2.64+0x9], R29 ;  /* 0x0000091d02008986 */ /* 0x000fe2000c101132 */
[C---:B------:R-:W-:Y:S02]  /*16ae0*/  ISETP.LT.OR P0, PT, R0.reuse, 0x11, !P5 ;  /* 0x000000110000780c */ /* 0x040fe40006f01670 */
[----:B------:R-:W-:Y:S01]  /*16af0*/  ISETP.LT.OR P4, PT, R0, 0x12, !P6 ;  /* 0x000000120000780c */ /* 0x000fe20007781670 */
[----:B------:R1:W-:Y:S01]  /*16b00*/  @!P3 STG.E.U8 desc[UR50][R4.64+0x8], R13 ;  /* 0x0000080d0400b986 */ /* 0x0003e2000c101132 */
[----:B------:R-:W-:Y:S01]  /*16b10*/  @!P2 IADD3 R6, P3, R2, UR45, RZ ;  /* 0x0000002d0206ac10 */ /* 0x000fe2000ff7e0ff */
[----:B------:R-:W-:-:S03]  /*16b20*/  @!P2 IMAD R31, R31, R17, RZ ;  /* 0x000000111f1fa224 */ /* 0x000fc600078e02ff */
[----:B------:R-:W-:Y:S02]  /*16b30*/  @!P2 IADD3.X R7, R3, UR44, RZ, P3, !PT ;  /* 0x0000002c0307ac10 */ /* 0x000fe40009ffe4ff */
[----:B------:R-:W-:-:S03]  /*16b40*/  ISETP.LT.OR P3, PT, R0, 0x12, !P5 ;  /* 0x000000120000780c */ /* 0x000fc60006f61670 */
[----:B------:R2:W-:Y:S01]  /*16b50*/  @!P2 STG.E.U8 desc[UR50][R6.64+0x9], R31 ;  /* 0x0000091f0600a986 */ /* 0x0005e2000c101132 */
[----:B-1----:R-:W-:Y:S01]  /*16b60*/  @!P0 IADD3 R4, P2, R2, UR45, RZ ;  /* 0x0000002d02048c10 */ /* 0x002fe2000ff5e0ff */
[-C--:B------:R-:W-:Y:S02]  /*16b70*/  @!P1 IMAD R9, R32, R17.reuse, RZ ;  /* 0x0000001120099224 */ /* 0x080fe400078e02ff */
[-C--:B------:R-:W-:Y:S01]  /*16b80*/  @!P4 IMAD R33, R33, R17.reuse, RZ ;  /* 0x000000112121c224 */ /* 0x080fe200078e02ff */
[----:B------:R-:W-:Y:S01]  /*16b90*/  @!P0 IADD3.X R5, R3, UR44, RZ, P2, !PT ;  /* 0x0000002c03058c10 */ /* 0x000fe200097fe4ff */
[----:B------:R-:W-:Y:S01]  /*16ba0*/  @!P0 IMAD R11, R34, R17, RZ ;  /* 0x00000011220b8224 */ /* 0x000fe200078e02ff */
[----:B------:R1:W-:Y:S01]  /*16bb0*/  @!P1 STG.E.U8 desc[UR50][R2.64+0x10], R9 ;  /* 0x0000100902009986 */ /* 0x0003e2000c101132 */
[C---:B------:R-:W-:Y:S02]  /*16bc0*/  ISETP.LT.OR P1, PT, R0.reuse, 0x19, !P6 ;  /* 0x000000190000780c */ /* 0x040fe40007721670 */
[----:B------:R-:W-:Y:S01]  /*16bd0*/  ISETP.LT.OR P2, PT, R0, 0x19, !P5 ;  /* 0x000000190000780c */ /* 0x000fe20006f41670 */
[----:B------:R-:W-:Y:S01]  /*16be0*/  @!P4 STG.E.U8 desc[UR50][R2.64+0x11], R33 ;  /* 0x000011210200c986 */ /* 0x000fe2000c101132 */
[----:B--2---:R-:W-:-:S03]  /*16bf0*/  @!P3 IADD3 R6, P4, R2, UR45, RZ ;  /* 0x0000002d0206bc10 */ /* 0x004fc6000ff9e0ff */
[----:B------:R2:W-:Y:S01]  /*16c00*/  @!P0 STG.E.U8 desc[UR50][R4.64+0x10], R11 ;  /* 0x0000100b04008986 */ /* 0x0005e2000c101132 */
[----:B------:R-:W-:Y:S01]  /*16c10*/  ISETP.LT.OR P0, PT, R0, 0x1a, !P6 ;  /* 0x0000001a0000780c */ /* 0x000fe20007701670 */
[----:B------:R-:W-:Y:S01]  /*16c20*/  @!P3 IMAD R35, R35, R17, RZ ;  /* 0x000000112323b224 */ /* 0x000fe200078e02ff */
[----:B------:R-:W-:-:S05]  /*16c30*/  @!P3 IADD3.X R7, R3, UR44, RZ, P4, !PT ;  /* 0x0000002c0307bc10 */ /* 0x000fca000a7fe4ff */
[----:B------:R3:W-:Y:S01]  /*16c40*/  @!P3 STG.E.U8 desc[UR50][R6.64+0x11], R35 ;  /* 0x000011230600b986 */ /* 0x0007e2000c101132 */
[----:B------:R-:W-:Y:S01]  /*16c50*/  ISETP.LT.OR P3, PT, R0, 0x1a, !P5 ;  /* 0x0000001a0000780c */ /* 0x000fe20006f61670 */
[----:B------:R-:W-:Y:S01]  /*16c60*/  @!P1 IMAD R13, R36, R17, RZ ;  /* 0x00000011240d9224 */ /* 0x000fe200078e02ff */
[----:B------:R-:W-:-:S03]  /*16c70*/  @!P2 IADD3 R8, P4, R2, UR45, RZ ;  /* 0x0000002d0208ac10 */ /* 0x000fc6000ff9e0ff */
[-C--:B------:R-:W-:Y:S01]  /*16c80*/  @!P0 IMAD R37, R37, R17.reuse, RZ ;  /* 0x0000001125258224 */ /* 0x080fe200078e02ff */
[----:B-1----:R-:W-:Y:S01]  /*16c90*/  @!P2 IADD3.X R9, R3, UR44, RZ, P4, !PT ;  /* 0x0000002c0309ac10 */ /* 0x002fe2000a7fe4ff */
[----:B--2---:R-:W-:Y:S01]  /*16ca0*/  @!P2 IMAD R11, R38, R17, RZ ;  /* 0x00000011260ba224 */ /* 0x004fe200078e02ff */
[----:B------:R1:W-:Y:S01]  /*16cb0*/  @!P1 STG.E.U8 desc[UR50][R2.64+0x18], R13 ;  /* 0x0000180d02009986 */ /* 0x0003e2000c101132 */
        /* <DEDUP_REMOVED lines=10> */
[----:B---3--:R-:W-:Y:S01]  /*16d60*/  @!P0 IADD3 R6, P3, R2, UR45, RZ ;  /* 0x0000002d02068c10 */ /* 0x008fe2000ff7e0ff */
[-C--:B-1----:R-:W-:Y:S02]  /*16d70*/  @!P1 IMAD R13, R40, R17.reuse, RZ ;  /* 0x00000011280d9224 */ /* 0x082fe400078e02ff */
[-C--:B------:R-:W-:Y:S01]  /*16d80*/  @!P4 IMAD R41, R41, R17.reuse, RZ ;  /* 0x000000112929c224 */ /* 0x080fe200078e02ff */
[----:B------:R-:W-:Y:S01]  /*16d90*/  @!P0 IADD3.X R7, R3, UR44, RZ, P3, !PT ;  /* 0x0000002c03078c10 */ /* 0x000fe20009ffe4ff */
[----:B--2---:R-:W-:Y:S01]  /*16da0*/  @!P0 IMAD R11, R42, R17, RZ ;  /* 0x000000112a0b8224 */ /* 0x004fe200078e02ff */
[----:B------:R1:W-:Y:S01]  /*16db0*/  @!P1 STG.E.U8 desc[UR50][R2.64+0x20], R13 ;  /* 0x0000200d02009986 */ /* 0x0003e2000c101132 */
[C---:B------:R-:W-:Y:S02]  /*16dc0*/  ISETP.LT.OR P1, PT, R0.reuse, 0x29, !P6 ;  /* 0x000000290000780c */ /* 0x040fe40007721670 */
[----:B------:R-:W-:Y:S01]  /*16dd0*/  ISETP.LT.OR P3, PT, R0, 0x29, !P5 ;  /* 0x000000290000780c */ /* 0x000fe20006f61670 */
[----:B------:R-:W-:Y:S01]  /*16de0*/  @!P4 STG.E.U8 desc[UR50][R2.64+0x21], R41 ;  /* 0x000021290200c986 */ /* 0x000fe2000c101132 */
[----:B0-----:R-:W-:-:S03]  /*16df0*/  @!P2 IADD3 R4, P4, R2, UR45, RZ ;  /* 0x0000002d0204ac10 */ /* 0x001fc6000ff9e0ff */
[----:B------:R0:W-:Y:S01]  /*16e00*/  @!P0 STG.E.U8 desc[UR50][R6.64+0x20], R11 ;  /* 0x0000200b06008986 */ /* 0x0001e2000c101132 */
[----:B------:R-:W-:Y:S01]  /*16e10*/  ISETP.LT.OR P0, PT, R0, 0x2a, !P6 ;  /* 0x0000002a0000780c */ /* 0x000fe20007701670 */
[----:B------:R-:W-:Y:S01]  /*16e20*/  @!P2 IMAD R43, R43, R17, RZ ;  /* 0x000000112b2ba224 */ /* 0x000fe200078e02ff */
[----:B------:R-:W-:-:S05]  /*16e30*/  @!P2 IADD3.X R5, R3, UR44, RZ, P4, !PT ;  /* 0x0000002c0305ac10 */ /* 0x000fca000a7fe4ff */
[----:B------:R2:W-:Y:S01]  /*16e40*/  @!P2 STG.E.U8 desc[UR50][R4.64+0x21], R43 ;  /* 0x0000212b0400a986 */ /* 0x0005e2000c101132 */
[----:B------:R-:W-:Y:S01]  /*16e50*/  ISETP.LT.OR P2, PT, R0, 0x2a, !P5 ;  /* 0x0000002a0000780c */ /* 0x000fe20006f41670 */
[----:B-1----:R-:W-:Y:S01]  /*16e60*/  @!P1 IMAD R13, R44, R17, RZ ;  /* 0x000000112c0d9224 */ /* 0x002fe200078e02ff */
[----:B------:R-:W-:-:S03]  /*16e70*/  @!P3 IADD3 R8, P4, R2, UR45, RZ ;  /* 0x0000002d0208bc10 */ /* 0x000fc6000ff9e0ff */
[-C--:B------:R-:W-:Y:S01]  /*16e80*/  @!P0 IMAD R45, R45, R17.reuse, RZ ;  /* 0x000000112d2d8224 */ /* 0x080fe200078e02ff */
[----:B------:R-:W-:Y:S01]  /*16e90*/  @!P3 IADD3.X R9, R3, UR44, RZ, P4, !PT ;  /* 0x0000002c0309bc10 */ /* 0x000fe2000a7fe4ff */
[----:B0-----:R-:W-:Y:S01]  /*16ea0*/  @!P3 IMAD R7, R46, R17, RZ ;  /* 0x000000112e07b224 */ /* 0x001fe200078e02ff */
[----:B------:R-:W-:Y:S01]  /*16eb0*/  @!P1 STG.E.U8 desc[UR50][R2.64+0x28], R13 ;  /* 0x0000280d02009986 */ /* 0x000fe2000c101132 */
[----:B------:R-:W-:-:S03]  /*16ec0*/  ISETP.LT.OR P1, PT, R0, 0x31, !P6 ;  /* 0x000000310000780c */ /* 0x000fc60007721670 */
[----:B------:R-:W-:Y:S01]  /*16ed0*/  @!P0 STG.E.U8 desc[UR50][R2.64+0x29], R45 ;  /* 0x0000292d02008986 */ /* 0x000fe2000c101132 */
[C---:B------:R-:W-:Y:S02]  /*16ee0*/  ISETP.LT.OR P0, PT, R0.reuse, 0x31, !P5 ;  /* 0x000000310000780c */ /* 0x040fe40006f01670 */
[----:B------:R-:W-:Y:S01]  /*16ef0*/  ISETP.LT.OR P4, PT, R0, 0x32, !P6 ;  /* 0x000000320000780c */ /* 0x000fe20007781670 */
[----:B------:R0:W-:Y:S01]  /*16f00*/  @!P3 STG.E.U8 desc[UR50][R8.64+0x28], R7 ;  /* 0x000028070800b986 */ /* 0x0001e2000c101132 */
[----:B--2---:R-:W-:Y:S01]  /*16f10*/  @!P2 IADD3 R4, P3, R2, UR45, RZ ;  /* 0x0000002d0204ac10 */ /* 0x004fe2000ff7e0ff */
[----:B------:R-:W-:-:S03]  /*16f20*/  @!P2 IMAD R47, R47, R17, RZ ;  /* 0x000000112f2fa224 */ /* 0x000fc600078e02ff */
[----:B------:R-:W-:Y:S02]  /*16f30*/  @!P2 IADD3.X R5, R3, UR44, RZ, P3, !PT ;  /* 0x0000002c0305ac10 */ /* 0x000fe40009ffe4ff */
[----:B------:R-:W-:-:S03]  /*16f40*/  ISETP.LT.OR P3, PT, R0, 0x32, !P5 ;  /* 0x000000320000780c */ /* 0x000fc60006f61670 */
[----:B------:R1:W-:Y:S01]  /*16f50*/  @!P2 STG.E.U8 desc[UR50][R4.64+0x29], R47 ;  /* 0x0000292f0400a986 */ /* 0x0003e2000c101132 */
[----:B------:R-:W-:Y:S01]  /*16f60*/  @!P0 IADD3 R6, P2, R2, UR45, RZ ;  /* 0x0000002d02068c10 */ /* 0x000fe2000ff5e0ff */
[-C--:B------:R-:W-:Y:S02]  /*16f70*/  @!P1 IMAD R11, R48, R17.reuse, RZ ;  /* 0x00000011300b9224 */ /* 0x080fe400078e02ff */
[-C--:B------:R-:W-:Y:S01]  /*16f80*/  @!P4 IMAD R49, R49, R17.reuse, RZ ;  /* 0x000000113131c224 */ /* 0x080fe200078e02ff */
[----:B0-----:R-:W-:Y:S01]  /*16f90*/  @!P0 IADD3.X R7, R3, UR44, RZ, P2, !PT ;  /* 0x0000002c03078c10 */ /* 0x001fe200097fe4ff */
[----:B------:R-:W-:Y:S01]  /*16fa0*/  @!P0 IMAD R13, R50, R17, RZ ;  /* 0x00000011320d8224 */ /* 0x000fe200078e02ff */
[----:B------:R0:W-:Y:S01]  /*16fb0*/  @!P1 STG.E.U8 desc[UR50][R2.64+0x30], R11 ;  /* 0x0000300b02009986 */ /* 0x0001e2000c101132 */
[C---:B------:R-:W-:Y:S02]  /*16fc0*/  ISETP.LT.OR P1, PT, R0.reuse, 0x39, !P6 ;  /* 0x000000390000780c */ /* 0x040fe40007721670 */
[----:B------:R-:W-:Y:S01]  /*16fd0*/  ISETP.LT.OR P2, PT, R0, 0x39, !P5 ;  /* 0x000000390000780c */ /* 0x000fe20006f41670 */
[----:B------:R-:W-:Y:S01]  /*16fe0*/  @!P4 STG.E.U8 desc[UR50][R2.64+0x31], R49 ;  /* 0x000031310200c986 */ /* 0x000fe2000c101132 */
[----:B-1----:R-:W-:-:S03]  /*16ff0*/  @!P3 IADD3 R4, P4, R2, UR45, RZ ;  /* 0x0000002d0204bc10 */ /* 0x002fc6000ff9e0ff */
[----:B------:R1:W-:Y:S01]  /*17000*/  @!P0 STG.E.U8 desc[UR50][R6.64+0x30], R13 ;  /* 0x0000300d06008986 */ /* 0x0003e2000c101132 */
[----:B------:R-:W-:Y:S01]  /*17010*/  ISETP.LT.OR P0, PT, R0, 0x3a, !P6 ;  /* 0x0000003a0000780c */ /* 0x000fe20007701670 */
[----:B------:R-:W-:Y:S01]  /*17020*/  @!P3 IMAD R51, R51, R17, RZ ;  /* 0x000000113333b224 */ /* 0x000fe200078e02ff */
[----:B------:R-:W-:-:S05]  /*17030*/  @!P3 IADD3.X R5, R3, UR44, RZ, P4, !PT ;  /* 0x0000002c0305bc10 */ /* 0x000fca000a7fe4ff */
[----:B------:R2:W-:Y:S01]  /*17040*/  @!P3 STG.E.U8 desc[UR50][R4.64+0x31], R51 ;  /* 0x000031330400b986 */ /* 0x0005e2000c101132 */
[----:B------:R-:W-:Y:S01]  /*17050*/  ISETP.LT.OR P3, PT, R0, 0x3a, !P5 ;  /* 0x0000003a0000780c */ /* 0x000fe20006f61670 */
[----:B0-----:R-:W-:Y:S01]  /*17060*/  @!P1 IMAD R11, R52, R17, RZ ;  /* 0x00000011340b9224 */ /* 0x001fe200078e02ff */
[----:B------:R-:W-:-:S03]  /*17070*/  @!P2 IADD3 R8, P4, R2, UR45, RZ ;  /* 0x0000002d0208ac10 */ /* 0x000fc6000ff9e0ff */
[-C--:B------:R-:W-:Y:S01]  /*17080*/  @!P0 IMAD R53, R53, R17.reuse, RZ ;  /* 0x0000001135358224 */ /* 0x080fe200078e02ff */
[----:B------:R-:W-:Y:S01]  /*17090*/  @!P2 IADD3.X R9, R3, UR44, RZ, P4, !PT ;  /* 0x0000002c0309ac10 */ /* 0x000fe2000a7fe4ff */
[----:B-1----:R-:W-:Y:S01]  /*170a0*/  @!P2 IMAD R7, R54, R17, RZ ;  /* 0x000000113607a224 */ /* 0x002fe200078e02ff */
[----:B------:R0:W-:Y:S01]  /*170b0*/  @!P1 STG.E.U8 desc[UR50][R2.64+0x38], R11 ;  /* 0x0000380b02009986 */ /* 0x0001e2000c101132 */
        /* <DEDUP_REMOVED lines=11> */
[-C--:B0-----:R-:W-:Y:S02]  /*17170*/  @!P1 IMAD R11, R56, R17.reuse, RZ ;  /* 0x00000011380b9224 */ /* 0x081fe400078e02ff */
[-C--:B------:R-:W-:Y:S01]  /*17180*/  @!P4 IMAD R57, R57, R17.reuse, RZ ;  /* 0x000000113939c224 */ /* 0x080fe200078e02ff */
[----:B-1----:R-:W-:Y:S01]  /*17190*/  @!P0 IADD3.X R7, R3, UR44, RZ, P3, !PT ;  /* 0x0000002c03078c10 */ /* 0x002fe20009ffe4ff */
[----:B----4-:R-:W-:Y:S01]  /*171a0*/  @!P0 IMAD R13, R58, R17, RZ ;  /* 0x000000113a0d8224 */ /* 0x010fe200078e02ff */
        /* <DEDUP_REMOVED lines=46> */
[----:B------:R0:W-:Y:S01]  /*17490*/  @!P1 STG.E.U8 desc[UR50][R2.64+0x58], R11 ;  /* 0x0000580b02009986 */ /* 0x0001e2000c101132 */
[----:B------:R-:W-:Y:S01]  /*174a0*/  @!P2 IADD3.X R9, R3, UR44, RZ, P4, !PT ;  /* 0x0000002c0309ac10 */ /* 0x000fe2000a7fe4ff */
[-C--:B-1----:R-:W-:Y:S01]  /*174b0*/  @!P2 IMAD R7, R70, R17.reuse, RZ ;  /* 0x000000114607a224 */ /* 0x082fe200078e02ff */
[C---:B------:R-:W-:Y:S01]  /*174c0*/  ISETP.LT.OR P1, PT, R0.reuse, 0x61, !P6 ;  /* 0x000000610000780c */ /* 0x040fe20007721670 */
[----:B------:R-:W-:Y:S01]  /*174d0*/  @!P0 STG.E.U8 desc[UR50][R2.64+0x59], R69 ;  /* 0x0000594502008986 */ /* 0x000fe2000c101132 */
[C---:B------:R-:W-:Y:S02]  /*174e0*/  ISETP.LT.OR P0, PT, R0.reuse, 0x61, !P5 ;  /* 0x000000610000780c */ /* 0x040fe40006f01670 */
[----:B------:R-:W-:Y:S01]  /*174f0*/  ISETP.LT.OR P4, PT, R0, 0x62, !P6 ;  /* 0x000000620000780c */ /* 0x000fe20007781670 */
[----:B------:R1:W-:Y:S01]  /*17500*/  @!P2 STG.E.U8 desc[UR50][R8.64+0x58], R7 ;  /* 0x000058070800a986 */ /* 0x0003e2000c101132 */
[----:B--2---:R-:W-:Y:S01]  /*17510*/  @!P3 IADD3 R4, P2, R2, UR45, RZ ;  /* 0x0000002d0204bc10 */ /* 0x004fe2000ff5e0ff */
[----:B------:R-:W-:-:S03]  /*17520*/  @!P3 IMAD R71, R71, R17, RZ ;  /* 0x000000114747b224 */ /* 0x000fc600078e02ff */
[----:B------:R-:W-:Y:S02]  /*17530*/  @!P3 IADD3.X R5, R3, UR44, RZ, P2, !PT ;  /* 0x0000002c0305bc10 */ /* 0x000fe400097fe4ff */
[----:B------:R-:W-:Y:S01]  /*17540*/  ISETP.LT.OR P2, PT, R0, 0x62, !P5 ;  /* 0x000000620000780c */ /* 0x000fe20006f41670 */
[-C--:B0-----:R-:W-:Y:S02]  /*17550*/  @!P1 IMAD R11, R72, R17.reuse, RZ ;  /* 0x00000011480b9224 */ /* 0x081fe400078e02ff */
[----:B------:R0:W-:Y:S01]  /*17560*/  @!P3 STG.E.U8 desc[UR50][R4.64+0x59], R71 ;  /* 0x000059470400b986 */ /* 0x0001e2000c101132 */
[----:B------:R-:W-:Y:S01]  /*17570*/  @!P0 IADD3 R6, P3, R2, UR45, RZ ;  /* 0x0000002d02068c10 */ /* 0x000fe2000ff7e0ff */
[-C--:B------:R-:W-:Y:S02]  /*17580*/  @!P4 IMAD R73, R73, R17.reuse, RZ ;  /* 0x000000114949c224 */ /* 0x080fe400078e02ff */
[----:B------:R2:W-:Y:S01]  /*17590*/  @!P1 STG.E.U8 desc[UR50][R2.64+0x60], R11 ;  /* 0x0000600b02009986 */ /* 0x0005e2000c101132 */
[----:B------:R-:W-:Y:S01]  /*175a0*/  ISETP.LT.OR P1, PT, R0, 0x69, !P6 ;  /* 0x000000690000780c */ /* 0x000fe20007721670 */
[----:B-1----:R-:W-:Y:S01]  /*175b0*/  @!P0 IMAD R9, R74, R17, RZ ;  /* 0x000000114a098224 */ /* 0x002fe200078e02ff */
[----:B------:R-:W-:Y:S01]  /*175c0*/  @!P0 IADD3.X R7, R3, UR44, RZ, P3, !PT ;  /* 0x0000002c03078c10 */ /* 0x000fe20009ffe4ff */
[----:B------:R-:W-:Y:S04]  /*175d0*/  @!P4 STG.E.U8 desc[UR50][R2.64+0x61], R73 ;  /* 0x000061490200c986 */ /* 0x000fe8000c101132 */
[----:B------:R1:W-:Y:S01]  /*175e0*/  @!P0 STG.E.U8 desc[UR50][R6.64+0x60], R9 ;  /* 0x0000600906008986 */ /* 0x0003e2000c101132 */
[----:B------:R-:W-:-:S02]  /*175f0*/  ISETP.LT.OR P0, PT, R0, 0x69, !P5 ;  /* 0x000000690000780c */ /* 0x000fc40006f01670 */
[----:B0-----:R-:W-:Y:S02]  /*17600*/  @!P2 IADD3 R4, P4, R2, UR45, RZ ;  /* 0x0000002d0204ac10 */ /* 0x001fe4000ff9e0ff */
[----:B------:R-:W-:Y:S01]  /*17610*/  ISETP.LT.OR P3, PT, R0, 0x6a, !P6 ;  /* 0x0000006a0000780c */ /* 0x000fe20007761670 */
[-C--:B------:R-:W-:Y:S01]  /*17620*/  @!P2 IMAD R75, R75, R17.reuse, RZ ;  /* 0x000000114b4ba224 */ /* 0x080fe200078e02ff */
[----:B------:R-:W-:Y:S01]  /*17630*/  @!P2 IADD3.X R5, R3, UR44, RZ, P4, !PT ;  /* 0x0000002c0305ac10 */ /* 0x000fe2000a7fe4ff */
[----:B--2---:R-:W-:Y:S01]  /*17640*/  @!P1 IMAD R11, R76, R17, RZ ;  /* 0x000000114c0b9224 */ /* 0x004fe200078e02ff */
[----:B------:R-:W-:-:S03]  /*17650*/  ISETP.LT.OR P4, PT, R0, 0x6a, !P5 ;  /* 0x0000006a0000780c */ /* 0x000fc60006f81670 */
[----:B------:R-:W-:Y:S04]  /*17660*/  @!P2 STG.E.U8 desc[UR50][R4.64+0x61], R75 ;  /* 0x0000614b0400a986 */ /* 0x000fe8000c101132 */
[----:B------:R0:W-:Y:S01]  /*17670*/  @!P1 STG.E.U8 desc[UR50][R2.64+0x68], R11 ;  /* 0x0000680b02009986 */ /* 0x0001e2000c101132 */
[----:B-1----:R-:W-:Y:S01]  /*17680*/  @!P0 IADD3 R6, P1, R2, UR45, RZ ;  /* 0x0000002d02068c10 */ /* 0x002fe2000ff3e0ff */
[-C--:B------:R-:W-:Y:S01]  /*17690*/  @!P3 IMAD R77, R77, R17.reuse, RZ ;  /* 0x000000114d4db224 */ /* 0x080fe200078e02ff */
[----:B------:R-:W-:Y:S01]  /*176a0*/  ISETP.LT.OR P2, PT, R0, 0x71, !P6 ;  /* 0x000000710000780c */ /* 0x000fe20007741670 */
[----:B------:R-:W-:Y:S01]  /*176b0*/  @!P0 IMAD R13, R78, R17, RZ ;  /* 0x000000114e0d8224 */ /* 0x000fe200078e02ff */
[----:B------:R-:W-:Y:S02]  /*176c0*/  @!P0 IADD3.X R7, R3, UR44, RZ, P1, !PT ;  /* 0x0000002c03078c10 */ /* 0x000fe40008ffe4ff */
[----:B------:R-:W-:Y:S01]  /*176d0*/  ISETP.LT.OR P1, PT, R0, 0x72, !P6 ;  /* 0x000000720000780c */ /* 0x000fe20007721670 */
[----:B------:R-:W-:Y:S01]  /*176e0*/  @!P3 STG.E.U8 desc[UR50][R2.64+0x69], R77 ;  /* 0x0000694d0200b986 */ /* 0x000fe2000c101132 */
[----:B------:R-:W-:-:S03]  /*176f0*/  @!P4 IADD3 R8, P3, R2, UR45, RZ ;  /* 0x0000002d0208cc10 */ /* 0x000fc6000ff7e0ff */
[----:B------:R1:W-:Y:S01]  /*17700*/  @!P0 STG.E.U8 desc[UR50][R6.64+0x68], R13 ;  /* 0x0000680d06008986 */ /* 0x0003e2000c101132 */
[----:B------:R-:W-:Y:S01]  /*17710*/  ISETP.LT.OR P0, PT, R0, 0x71, !P5 ;  /* 0x000000710000780c */ /* 0x000fe20006f01670 */
[-C--:B------:R-:W-:Y:S01]  /*17720*/  @!P4 IMAD R79, R79, R17.reuse, RZ ;  /* 0x000000114f4fc224 */ /* 0x080fe200078e02ff */
[----:B------:R-:W-:Y:S01]  /*17730*/  @!P4 IADD3.X R9, R3, UR44, RZ, P3, !PT ;  /* 0x0000002c0309cc10 */ /* 0x000fe20009ffe4ff */
[----:B0-----:R-:W-:Y:S01]  /*17740*/  @!P2 IMAD R11, R80, R17, RZ ;  /* 0x00000011500ba224 */ /* 0x001fe200078e02ff */
[----:B------:R-:W-:-:S03]  /*17750*/  ISETP.LT.OR P3, PT, R0, 0x72, !P5 ;  /* 0x000000720000780c */ /* 0x000fc60006f61670 */
[-C--:B------:R-:W-:Y:S01]  /*17760*/  @!P1 IMAD R81, R81, R17.reuse, RZ ;  /* 0x0000001151519224 */ /* 0x080fe200078e02ff */
[----:B------:R0:W-:Y:S01]  /*17770*/  @!P4 STG.E.U8 desc[UR50][R8.64+0x69], R79 ;  /* 0x0000694f0800c986 */ /* 0x0001e2000c101132 */
[C---:B------:R-:W-:Y:S02]  /*17780*/  ISETP.LT.OR P4, PT, R0.reuse, 0x79, !P5 ;  /* 0x000000790000780c */ /* 0x040fe40006f81670 */
[C---:B------:R-:W-:Y:S01]  /*17790*/  ISETP.LT.OR P5, PT, R0.reuse, 0x7a, !P5 ;  /* 0x0000007a0000780c */ /* 0x040fe20006fa1670 */
[----:B------:R2:W-:Y:S01]  /*177a0*/  @!P2 STG.E.U8 desc[UR50][R2.64+0x70], R11 ;  /* 0x0000700b0200a986 */ /* 0x0005e2000c101132 */
[C---:B------:R-:W-:Y:S02]  /*177b0*/  ISETP.LT.OR P2, PT, R0.reuse, 0x79, !P6 ;  /* 0x000000790000780c */ /* 0x040fe40007741670 */
[----:B------:R-:W-:Y:S01]  /*177c0*/  ISETP.LT.OR P6, PT, R0, 0x7a, !P6 ;  /* 0x0000007a0000780c */ /* 0x000fe200077c1670 */
[----:B------:R-:W-:Y:S01]  /*177d0*/  @!P1 STG.E.U8 desc[UR50][R2.64+0x71], R81 ;  /* 0x0000715102009986 */ /* 0x000fe2000c101132 */
[----:B------:R-:W-:Y:S01]  /*177e0*/  @!P0 IADD3 R4, P1, R2, UR45, RZ ;  /* 0x0000002d02048c10 */ /* 0x000fe2000ff3e0ff */
[----:B-1----:R-:W-:-:S03]  /*177f0*/  @!P0 IMAD R13, R82, R17, RZ ;  /* 0x00000011520d8224 */ /* 0x002fc600078e02ff */
[----:B------:R-:W-:Y:S02]  /*17800*/  @!P0 IADD3.X R5, R3, UR44, RZ, P1, !PT ;  /* 0x0000002c03058c10 */ /* 0x000fe40008ffe4ff */
[C---:B------:R-:W-:Y:S01]  /*17810*/  @!P3 IADD3 R6, P1, R2.reuse, UR45, RZ ;  /* 0x0000002d0206bc10 */ /* 0x040fe2000ff3e0ff */
[-C--:B------:R-:W-:Y:S02]  /*17820*/  @!P3 IMAD R83, R83, R17.reuse, RZ ;  /* 0x000000115353b224 */ /* 0x080fe400078e02ff */
[----:B------:R1:W-:Y:S01]  /*17830*/  @!P0 STG.E.U8 desc[UR50][R4.64+0x70], R13 ;  /* 0x0000700d04008986 */ /* 0x0003e2000c101132 */
[----:B0-----:R-:W-:Y:S02]  /*17840*/  @!P4 IADD3 R8, P0, R2, UR45, RZ ;  /* 0x0000002d0208cc10 */ /* 0x001fe4000ff1e0ff */
[----:B------:R-:W-:Y:S01]  /*17850*/  @!P3 IADD3.X R7, R3, UR44, RZ, P1, !PT ;  /* 0x0000002c0307bc10 */ /* 0x000fe20008ffe4ff */
[-C--:B------:R-:W-:Y:S01]  /*17860*/  @!P2 IMAD R15, R84, R17.reuse, RZ ;  /* 0x00000011540fa224 */ /* 0x080fe200078e02ff */
[----:B------:R-:W-:Y:S01]  /*17870*/  @!P5 IADD3 R10, P1, R2, UR45, RZ ;  /* 0x0000002d020adc10 */ /* 0x000fe2000ff3e0ff */
[-C--:B------:R-:W-:Y:S01]  /*17880*/  @!P6 IMAD R85, R85, R17.reuse, RZ ;  /* 0x000000115555e224 */ /* 0x080fe200078e02ff */
[C---:B------:R-:W-:Y:S01]  /*17890*/  @!P4 IADD3.X R9, R3.reuse, UR44, RZ, P0, !PT ;  /* 0x0000002c0309cc10 */ /* 0x040fe200087fe4ff */
[-C--:B------:R-:W-:Y:S01]  /*178a0*/  @!P4 IMAD R21, R86, R17.reuse, RZ ;  /* 0x000000115615c224 */ /* 0x080fe200078e02ff */
[----:B--2---:R-:W-:Y:S01]  /*178b0*/  @!P5 IADD3.X R11, R3, UR44, RZ, P1, !PT ;  /* 0x0000002c030bdc10 */ /* 0x004fe20008ffe4ff */
[----:B------:R-:W-:-:S02]  /*178c0*/  @!P5 IMAD R87, R87, R17, RZ ;  /* 0x000000115757d224 */ /* 0x000fc400078e02ff */
[----:B-1----:R-:W-:Y:S02]  /*178d0*/  @!P6 IMAD.MOV.U32 R4, RZ, RZ, R2 ;  /* 0x000000ffff04e224 */ /* 0x002fe400078e0002 */
[----:B------:R-:W-:Y:S01]  /*178e0*/  @!P6 IMAD.MOV.U32 R5, RZ, RZ, R3 ;  /* 0x000000ffff05e224 */ /* 0x000fe200078e0003 */
[----:B------:R2:W-:Y:S04]  /*178f0*/  @!P3 STG.E.U8 desc[UR50][R6.64+0x71], R83 ;  /* 0x000071530600b986 */ /* 0x0005e8000c101132 */
[----:B------:R2:W-:Y:S04]  /*17900*/  @!P2 STG.E.U8 desc[UR50][R2.64+0x78], R15 ;  /* 0x0000780f0200a986 */ /* 0x0005e8000c101132 */
[----:B------:R2:W-:Y:S04]  /*17910*/  @!P6 STG.E.U8 desc[UR50][R4.64+0x79], R85 ;  /* 0x000079550400e986 */ /* 0x0005e8000c101132 */
[----:B------:R2:W-:Y:S04]  /*17920*/  @!P4 STG.E.U8 desc[UR50][R8.64+0x78], R21 ;  /* 0x000078150800c986 */ /* 0x0005e8000c101132 */
[----:B------:R2:W-:Y:S02]  /*17930*/  @!P5 STG.E.U8 desc[UR50][R10.64+0x79], R87 ;  /* 0x000079570a00d986 */ /* 0x0005e4000c101132 */
.L_x_540:
[----:B------:R-:W-:Y:S05]  /*17940*/  BSYNC B0 ;  /* 0x0000000000007941 */ /* 0x000fea0003800000 */
.L_x_28:
[----:B--2---:R-:W2:Y:S01]  /*17950*/  LDL.LU R2, [R1+0x100] ;  /* 0x0001000001027983 */ /* 0x004ea20000300800 */
[----:B------:R-:W-:Y:S01]  /*17960*/  ULDC UR4, c[0x0][0xc] ;  /* 0x0000030000047ab9 */ /* 0x000fe20000000800 */
[----:B------:R-:W-:Y:S01]  /*17970*/  ULDC UR5, c[0x0][0x10] ;  /* 0x0000040000057ab9 */ /* 0x000fe20000000800 */
[----:B-1----:R-:W2:Y:S01]  /*17980*/  LDC R5, c[0x0][0x14] ;  /* 0x00000500ff057b82 */ /* 0x002ea20000000800 */
[----:B------:R-:W-:Y:S01]  /*17990*/  UIMAD.WIDE.U32 UR4, UR4, UR5, URZ ;  /* 0x00000005040472a5 */ /* 0x000fe2000f8e003f */
[----:B-----5:R-:W-:Y:S01]  /*179a0*/  IMAD.MOV.U32 R3, RZ, RZ, R19 ;  /* 0x000000ffff037224 */ /* 0x020fe200078e0013 */
[----:B------:R-:W-:Y:S01]  /*179b0*/  UMOV UR40, 0xffffffff ;  /* 0xffffffff00287882 */ /* 0x000fe20000000000 */
[----:B------:R-:W-:Y:S01]  /*179c0*/  UMOV UR41, 0xffffffff ;  /* 0xffffffff00297882 */ /* 0x000fe20000000000 */
[----:B------:R-:W-:Y:S02]  /*179d0*/  PRMT R0, RZ, 0x7610, R0 ;  /* 0x00007610ff007816 */ /* 0x000fe40000000000 */
[----:B--2---:R-:W-:-:S04]  /*179e0*/  IMAD.WIDE.U32 R2, R5, UR4, R2 ;  /* 0x0000000405027c25 */ /* 0x004fc8000f8e0002 */
[----:B------:R-:W-:Y:S02]  /*179f0*/  IMAD.MOV.U32 R4, RZ, RZ, R2 ;  /* 0x000000ffff047224 */ /* 0x000fe400078e0002 */
[----:B------:R-:W-:Y:S01]  /*17a00*/  IMAD R5, R5, UR5, RZ ;  /* 0x0000000505057c24 */ /* 0x000fe2000f8e02ff */
[----:B------:R-:W-:Y:S02]  /*17a10*/  ULDC.64 UR4, c[0x0][0x650] ;  /* 0x0001940000047ab9 */ /* 0x000fe40000000a00 */
[----:B------:R1:W-:Y:S01]  /*17a20*/  STL [R1+0x100], R4 ;  /* 0x0001000401007387 */ /* 0x0003e20000100800 */
[----:B------:R-:W-:Y:S01]  /*17a30*/  IMAD.IADD R19, R3, 0x1, R5 ;  /* 0x0000000103137824 */ /* 0x000fe200078e0205 */
[----:B------:R-:W-:-:S04]  /*17a40*/  ISETP.GE.U32.AND P0, PT, R2, UR4, PT ;  /* 0x0000000402007c0c */ /* 0x000fc8000bf06070 */
[----:B------:R-:W-:-:S13]  /*17a50*/  ISETP.GE.U32.AND.EX P0, PT, R19, UR5, PT, P0 ;  /* 0x0000000513007c0c */ /* 0x000fda000bf06100 */
[----:B-1----:R-:W-:Y:S05]  /*17a60*/  @P0 BRA `(.L_x_541) ;  /* 0x0000000400800947 */ /* 0x002fea0003800000 */
[----:B------:R-:W1:Y:S01]  /*17a70*/  S2UR UR6, SR_CTAID.X ;  /* 0x00000000000679c3 */ /* 0x000e620000002500 */
[----:B------:R-:W-:Y:S01]  /*17a80*/  ULDC.64 UR4, c[0x0][0x628] ;  /* 0x00018a0000047ab9 */ /* 0x000fe20000000a00 */
[----:B------:R-:W-:Y:S01]  /*17a90*/  ULDC UR7, c[0x0][0x150] ;  /* 0x0000540000077ab9 */ /* 0x000fe20000000800 */
[----:B------:R-:W-:Y:S01]  /*17aa0*/  ISETP.NE.U32.AND P0, PT, RZ, UR4, PT ;  /* 0x00000004ff007c0c */ /* 0x000fe2000bf05070 */
[----:B------:R-:W-:Y:S01]  /*17ab0*/  ULDC UR15, c[0x0][0x630] ;  /* 0x00018c00000f7ab9 */ /* 0x000fe20000000800 */
[C---:B------:R-:W-:Y:S01]  /*17ac0*/  R2UR UR16, R4.reuse ;  /* 0x00000000041072ca */ /* 0x040fe200000e0000 */
[----:B------:R-:W-:Y:S01]  /*17ad0*/  ULDC UR19, c[0x0][0x154] ;  /* 0x0000550000137ab9 */ /* 0x000fe20000000800 */
[----:B------:R-:W-:Y:S01]  /*17ae0*/  ISETP.NE.AND.EX P0, PT, RZ, UR5, PT, P0 ;  /* 0x00000005ff007c0c */ /* 0x000fe2000bf05300 */
[----:B------:R-:W2:Y:S01]  /*17af0*/  S2UR UR18, SR_CTAID.Y ;  /* 0x00000000001279c3 */ /* 0x000ea20000002600 */
[----:B------:R-:W-:Y:S02]  /*17b00*/  R2UR UR17, R19 ;  /* 0x00000000131172ca */ /* 0x000fe400000e0000 */
[----:B------:R-:W-:-:S02]  /*17b10*/  R2UR UR12, R4 ;  /* 0x00000000040c72ca */ /* 0x000fc400000e0000 */
[----:B------:R-:W-:Y:S02]  /*17b20*/  R2UR UR13, R19 ;  /* 0x00000000130d72ca */ /* 0x000fe400000e0000 */
[----:B-1----:R-:W-:-:S05]  /*17b30*/  I2FP.F32.U32 R0, UR6 ;  /* 0x0000000600007c45 */ /* 0x002fca0008201000 */
[----:B------:R-:W-:-:S04]  /*17b40*/  FMUL R0, R0, UR7 ;  /* 0x0000000700007c20 */ /* 0x000fc80008400000 */
[----:B------:R1:W3:Y:S01]  /*17b50*/  F2I.U32.TRUNC.NTZ R2, R0 ;  /* 0x0000000000027305 */ /* 0x0002e2000020f000 */
[----:B--2---:R-:W-:Y:S05]  /*17b60*/  @!P0 BRA `(.L_x_542) ;  /* 0x0000000000308947 */ /* 0x004fea0003800000 */
        /* <DEDUP_REMOVED lines=12> */
.L_x_542:
[----:B------:R-:W-:Y:S01]  /*17c30*/  USHF.R.U64 UR41, UR12, UR15, UR13 ;  /* 0x0000000f0c297299 */ /* 0x000fe2000800120d */
[----:B-1----:R-:W-:Y:S01]  /*17c40*/  I2FP.F32.U32 R0, UR18 ;  /* 0x0000001200007c45 */ /* 0x002fe20008201000 */
[----:B------:R-:W-:Y:S02]  /*17c50*/  USHF.R.U32.HI UR4, URZ, UR15, UR13 ;  /* 0x0000000f3f047299 */ /* 0x000fe4000801160d */
[----:B------:R-:W-:Y:S02]  /*17c60*/  UIADD3 UR10, UP0, URZ, -UR41, URZ ;  /* 0x800000293f0a7290 */ /* 0x000fe4000ff1e03f */
[----:B------:R-:W-:Y:S01]  /*17c70*/  FMUL R0, R0, UR19 ;  /* 0x0000001300007c20 */ /* 0x000fe20008400000 */
[----:B------:R-:W-:Y:S01]  /*17c80*/  ULDC.64 UR12, c[0x0][0x620] ;  /* 0x00018800000c7ab9 */ /* 0x000fe20000000a00 */
[----:B------:R-:W-:Y:S01]  /*17c90*/  UIADD3.X UR4, URZ, ~UR4, URZ, UP0, !UPT ;  /* 0x800000043f047290 */ /* 0x000fe200087fe43f */
[----:B------:R-:W-:Y:S01]  /*17ca0*/  UMOV UR8, UR16 ;  /* 0x0000001000087c82 */ /* 0x000fe20008000000 */
[----:B------:R-:W-:-:S02]  /*17cb0*/  UMOV UR9, UR17 ;  /* 0x0000001100097c82 */ /* 0x000fc40008000000 */
[----:B------:R-:W1:Y:S01]  /*17cc0*/  F2I.U32.TRUNC.NTZ R0, R0 ;  /* 0x0000000000007305 */ /* 0x000e62000020f000 */
[----:B------:R-:W-:Y:S02]  /*17cd0*/  UIMAD UR4, UR4, UR12, URZ ;  /* 0x0000000c040472a4 */ /* 0x000fe4000f8e023f */
[----:B------:R-:W-:Y:S01]  /*17ce0*/  UIMAD.WIDE.U32 UR8, UR10, UR12, UR8 ;  /* 0x0000000c0a0872a5 */ /* 0x000fe2000f8e0008 */
[----:B---3--:R-:W-:Y:S01]  /*17cf0*/  R2UR UR12, R2 ;  /* 0x00000000020c72ca */ /* 0x008fe200000e0000 */
[----:B------:R-:W-:Y:S01]  /*17d00*/  UIMAD UR10, UR10, UR13, UR4 ;  /* 0x0000000d0a0a72a4 */ /* 0x000fe2000f8e0204 */
[----:B------:R-:W-:Y:S01]  /*17d10*/  ULDC UR11, c[0x0][0x618] ;  /* 0x00018600000b7ab9 */ /* 0x000fe20000000800 */
[----:B------:R-:W-:Y:S02]  /*17d20*/  ULDC UR21, c[0x0][0x658] ;  /* 0x0001960000157ab9 */ /* 0x000fe40000000800 */
[----:B------:R-:W-:Y:S01]  /*17d30*/  UIADD3 UR10, UR9, UR10, URZ ;  /* 0x0000000a090a7290 */ /* 0x000fe2000fffe03f */
[----:B------:R-:W-:Y:S01]  /*17d40*/  UMOV UR16, 0xffffffff ;  /* 0xffffffff00107882 */ /* 0x000fe20000000000 */
[----:B------:R-:W-:Y:S01]  /*17d50*/  ULDC.64 UR4, c[0x0][0x640] ;  /* 0x0001900000047ab9 */ /* 0x000fe20000000a00 */
[----:B------:R-:W-:Y:S01]  /*17d60*/  USHF.L.U32 UR17, UR16, UR21, URZ ;  /* 0x0000001510117299 */ /* 0x000fe2000800063f */
[----:B------:R-:W-:Y:S01]  /*17d70*/  ISETP.NE.U32.AND P0, PT, RZ, UR4, PT ;  /* 0x00000004ff007c0c */ /* 0x000fe2000bf05070 */
[----:B------:R-:W-:Y:S01]  /*17d80*/  USHF.R.U64 UR8, UR8, UR11, UR10 ;  /* 0x0000000b08087299 */ /* 0x000fe2000800120a */
[----:B-1----:R-:W-:Y:S01]  /*17d90*/  R2UR UR14, R0 ;  /* 0x00000000000e72ca */ /* 0x002fe200000e0000 */
[----:B------:R-:W-:Y:S01]  /*17da0*/  USHF.R.U32.HI UR10, URZ, UR11, UR10 ;  /* 0x0000000b3f0a7299 */ /* 0x000fe2000801160a */
[----:B------:R-:W-:Y:S01]  /*17db0*/  ISETP.NE.AND.EX P0, PT, RZ, UR5, PT, P0 ;  /* 0x00000005ff007c0c */ /* 0x000fe2000bf05300 */
[----:B------:R-:W-:Y:S01]  /*17dc0*/  ULDC UR15, c[0x0][0x608] ;  /* 0x00018200000f7ab9 */ /* 0x000fe20000000800 */
[----:B------:R-:W-:-:S02]  /*17dd0*/  ULOP3.LUT UR22, URZ, UR17, URZ, 0x33, !UPT ;  /* 0x000000113f167292 */ /* 0x000fc4000f8e333f */
[----:B------:R-:W-:Y:S02]  /*17de0*/  USHF.R.U64 UR17, UR8, UR15, UR10 ;  /* 0x0000000f08117299 */ /* 0x000fe4000800120a */
[----:B------:R-:W-:Y:S01]  /*17df0*/  USHF.R.U32.HI UR10, URZ, UR15, UR10 ;  /* 0x0000000f3f0a7299 */ /* 0x000fe2000801160a */
[----:B------:R-:W-:Y:S01]  /*17e00*/  UMOV UR19, 0x1 ;  /* 0x0000000100137882 */ /* 0x000fe20000000000 */
[----:B------:R-:W-:Y:S02]  /*17e10*/  UIADD3 UR12, -UR12, URZ, URZ ;  /* 0x0000003f0c0c7290 */ /* 0x000fe4000fffe13f */
[----:B------:R-:W-:Y:S02]  /*17e20*/  USHF.L.U32 UR16, UR19, UR21, URZ ;  /* 0x0000001513107299 */ /* 0x000fe4000800063f */
[----:B------:R-:W-:Y:S01]  /*17e30*/  USHF.R.U64 UR19, UR17, UR21, UR10 ;  /* 0x0000001511137299 */ /* 0x000fe2000800120a */
[----:B------:R-:W-:Y:S01]  /*17e40*/  ULDC UR13, c[0x0][0x144] ;  /* 0x00005100000d7ab9 */ /* 0x000fe20000000800 */
[----:B------:R-:W-:Y:S01]  /*17e50*/  ULDC UR7, c[0x0][0x600] ;  /* 0x0001800000077ab9 */ /* 0x000fe20000000800 */
[----:B------:R-:W-:-:S02]  /*17e60*/  UIADD3 UR20, -UR14, URZ, URZ ;  /* 0x0000003f0e147290 */ /* 0x000fc4000fffe13f */
[----:B------:R-:W-:Y:S02]  /*17e70*/  USHF.R.U32.HI UR15, URZ, UR21, UR10 ;  /* 0x000000153f0f7299 */ /* 0x000fe4000801160a */
[----:B------:R-:W-:Y:S02]  /*17e80*/  UIADD3 UR9, UR7, -0x1, URZ ;  /* 0xffffffff07097890 */ /* 0x000fe4000fffe03f */
        /* <DEDUP_REMOVED lines=16> */
.L_x_543:
[----:B------:R-:W-:Y:S01]  /*17f90*/  UISETP.NE.AND UP0, UPT, UR39, URZ, UPT ;  /* 0x0000003f2700728c */ /* 0x000fe2000bf05270 */
[----:B------:R-:W-:Y:S01]  /*17fa0*/  IMAD.MOV.U32 R0, RZ, RZ, 0x1 ;  /* 0x00000001ff007424 */ /* 0x000fe200078e00ff */
[----:B------:R-:W-:Y:S02]  /*17fb0*/  USHF.R.U64 UR4, UR14, UR21, UR15 ;  /* 0x000000150e047299 */ /* 0x000fe4000800120f */
[----:B------:R-:W-:Y:S02]  /*17fc0*/  ULOP3.LUT UR17, UR17, UR22, URZ, 0xc0, !UPT ;  /* 0x0000001611117292 */ /* 0x000fe4000f8ec03f */
[----:B------:R-:W-:Y:S02]  /*17fd0*/  UIADD3 UR5, -UR4, URZ, URZ ;  /* 0x0000003f04057290 */ /* 0x000fe4000fffe13f */
[----:B------:R-:W-:Y:S02]  /*17fe0*/  UIMAD UR16, UR16, UR4, UR17 ;  /* 0x00000004101072a4 */ /* 0x000fe4000f8e0211 */
[----:B------:R-:W-:-:S02]  /*17ff0*/  ULOP3.LUT UR9, UR8, UR9, URZ, 0xc0, !UPT ;  /* 0x0000000908097292 */ /* 0x000fc4000f8ec03f */
[----:B------:R-:W-:Y:S02]  /*18000*/  @UP0 UIMAD UR49, UR24, UR20, UR18 ;  /* 0x00000014183102a4 */ /* 0x000fe4000f8e0212 */
[----:B------:R-:W-:-:S03]  /*18010*/  UIMAD UR4, UR5, UR23, UR19 ;  /* 0x00000017050472a4 */ /* 0x000fc6000f8e0213 */
[----:B------:R-:W-:Y:S01]  /*18020*/  ULDC UR5, c[0x0][0x610] ;  /* 0x0001840000057ab9 */ /* 0x000fe20000000800 */
[----:B------:R-:W-:Y:S02]  /*18030*/  UIMAD UR4, UR4, UR7, UR9 ;  /* 0x00000007040472a4 */ /* 0x000fe4000f8e0209 */
[----:B------:R-:W-:-:S04]  /*18040*/  UIMAD UR49, UR16, UR5, UR49 ;  /* 0x00000005103172a4 */ /* 0x000fc8000f8e0231 */
[----:B------:R-:W-:Y:S02]  /*18050*/  USEL UR40, UR4, UR49, !UP0 ;  /* 0x0000003104287287 */ /* 0x000fe4000c000000 */
[----:B------:R-:W-:-:S12]  /*18060*/  USEL UR49, UR49, UR4, !UP0 ;  /* 0x0000000431317287 */ /* 0x000fd8000c000000 */
.L_x_541:
[----:B------:R-:W-:-:S13]  /*18070*/  LOP3.LUT P0, RZ, R0, 0xff, RZ, 0xc0, !PT ;  /* 0x000000ff00ff7812 */ /* 0x000fda000780c0ff */
[----:B------:R-:W-:Y:S05]  /*18080*/  @P0 BRA `(.L_x_544) ;  /* 0xfffffe9000280947 */ /* 0x000fea000383ffff */
[----:B------:R-:W-:Y:S05]  /*18090*/  EXIT ;  /* 0x000000000000794d */ /* 0x000fea0003800000 */
.L_x_3:
[----:B------:R-:W2:Y:S01]  /*180a0*/  LDL R3, [R1+0x100] ;  /* 0x0001000001037983 */ /* 0x000ea20000100800 */
[----:B------:R-:W-:Y:S01]  /*180b0*/  ULDC.64 UR8, c[0x0][0x650] ;  /* 0x0001940000087ab9 */ /* 0x000fe20000000a00 */
[----:B------:R-:W-:Y:S01]  /*180c0*/  PRMT R0, RZ, 0x7610, R0 ;  /* 0x00007610ff007816 */ /* 0x000fe20000000000 */
[----:B------:R-:W-:Y:S02]  /*180d0*/  IMAD.MOV.U32 R5, RZ, RZ, -0x1 ;  /* 0xffffffffff057424 */ /* 0x000fe400078e00ff */
[----:B------:R-:W-:Y:S02]  /*180e0*/  IMAD.MOV.U32 R2, RZ, RZ, -0x1 ;  /* 0xffffffffff027424 */ /* 0x000fe400078e00ff */
[----:B------:R-:W-:Y:S01]  /*180f0*/  IMAD.MOV.U32 R10, RZ, RZ, -0x1 ;  /* 0xffffffffff0a7424 */ /* 0x000fe200078e00ff */
[----:B--2---:R-:W-:-:S04]  /*18100*/  ISETP.GE.U32.AND P0, PT, R3, UR8, PT ;  /* 0x0000000803007c0c */ /* 0x004fc8000bf06070 */
[----:B------:R-:W-:-:S13]  /*18110*/  ISETP.GE.U32.AND.EX P0, PT, R19, UR9, PT, P0 ;  /* 0x0000000913007c0c */ /* 0x000fda000bf06100 */
[----:B------:R-:W-:Y:S05]  /*18120*/  @P0 BRA `(.L_x_545) ;  /* 0x00000004008c0947 */ /* 0x000fea0003800000 */
[----:B------:R-:W-:Y:S01]  /*18130*/  I2FP.F32.U32 R0, UR4 ;  /* 0x0000000400007c45 */ /* 0x000fe20008201000 */
[----:B0-----:R-:W-:Y:S01]  /*18140*/  ULDC.64 UR16, c[0x0][0x628] ;  /* 0x00018a0000107ab9 */ /* 0x001fe20000000a00 */
        /* <DEDUP_REMOVED lines=24> */
.L_x_546:
        /* <DEDUP_REMOVED lines=24> */
[----:B------:R-:W-:Y:S01]  /*18450*/  UMOV UR19, 0x1 ;  /* 0x0000000100137882 */ /* 0x000fe20000000000 */
[----:B------:R-:W-:Y:S01]  /*18460*/  ULDC UR20, c[0x0][0x608] ;  /* 0x0001820000147ab9 */ /* 0x000fe20000000800 */
[----:B------:R-:W-:Y:S01]  /*18470*/  USHF.L.U32 UR26, UR19, UR23, URZ ;  /* 0x00000017131a7299 */ /* 0x000fe2000800063f */
[----:B------:R-:W-:Y:S01]  /*18480*/  ISETP.NE.AND.EX P0, PT, RZ, UR9, PT, P0 ;  /* 0x00000009ff007c0c */ /* 0x000fe2000bf05300 */
[----:B------:R-:W-:Y:S02]  /*18490*/  USHF.R.U64 UR19, UR18, UR20, UR11 ;  /* 0x0000001412137299 */ /* 0x000fe4000800120b */
[----:B------:R-:W-:Y:S02]  /*184a0*/  USHF.R.U32.HI UR11, URZ, UR20, UR11 ;  /* 0x000000143f0b7299 */ /* 0x000fe4000801160b */
[----:B------:R-:W-:-:S02]  /*184b0*/  UIADD3 UR15, -UR15, URZ, URZ ;  /* 0x0000003f0f0f7290 */ /* 0x000fc4000fffe13f */
[----:B------:R-:W-:Y:S01]  /*184c0*/  USHF.R.U64 UR20, UR19, UR23, UR11 ;  /* 0x0000001713147299 */ /* 0x000fe2000800120b */
[----:B------:R-:W-:Y:S01]  /*184d0*/  ULDC UR16, c[0x0][0x144] ;  /* 0x0000510000107ab9 */ /* 0x000fe20000000800 */
[----:B------:R-:W-:Y:S01]  /*184e0*/  ULDC UR6, c[0x0][0x600] ;  /* 0x0001800000067ab9 */ /* 0x000fe20000000800 */
[----:B------:R-:W-:Y:S02]  /*184f0*/  USHF.R.U32.HI UR11, URZ, UR23, UR11 ;  /* 0x000000173f0b7299 */ /* 0x000fe4000801160b */
[----:B------:R-:W-:Y:S02]  /*18500*/  UIMAD UR23, UR16, UR15, UR4 ;  /* 0x0000000f101772a4 */ /* 0x000fe4000f8e0204 */
[----:B------:R-:W-:Y:S02]  /*18510*/  UIADD3 UR22, UR6, -0x1, URZ ;  /* 0xffffffff06167890 */ /* 0x000fe4000fffe03f */
[----:B------:R-:W-:Y:S02]  /*18520*/  ULOP3.LUT UR27, URZ, UR13, URZ, 0x33, !UPT ;  /* 0x0000000d3f1b7292 */ /* 0x000fe4000f8e333f */
[----:B------:R-:W-:Y:S01]  /*18530*/  UIADD3 UR21, -UR17, URZ, URZ ;  /* 0x0000003f11157290 */ /* 0x000fe2000fffe13f */
        /* <DEDUP_REMOVED lines=17> */
.L_x_547:
[----:B------:R-:W-:Y:S01]  /*18650*/  UISETP.NE.AND UP0, UPT, UR39, URZ, UPT ;  /* 0x0000003f2700728c */ /* 0x000fe2000bf05270 */
[----:B------:R-:W-:Y:S01]  /*18660*/  IMAD.MOV.U32 R0, RZ, RZ, 0x1 ;  /* 0x00000001ff007424 */ /* 0x000fe200078e00ff */
[----:B------:R-:W-:Y:S01]  /*18670*/  USHF.R.U64 UR8, UR4, UR24, UR11 ;  /* 0x0000001804087299 */ /* 0x000fe2000800120b */
[----:B------:R-:W-:Y:S01]  /*18680*/  IMAD.U32 R10, RZ, RZ, UR5 ;  /* 0x00000005ff0a7e24 */ /* 0x000fe2000f8e00ff */
[----:B------:R-:W-:Y:S02]  /*18690*/  ULOP3.LUT UR4, UR19, UR27, URZ, 0xc0, !UPT ;  /* 0x0000001b13047292 */ /* 0x000fe4000f8ec03f */
[----:B------:R-:W-:Y:S02]  /*186a0*/  ULOP3.LUT UR18, UR18, UR22, URZ, 0xc0, !UPT ;  /* 0x0000001612127292 */ /* 0x000fe4000f8ec03f */
[----:B------:R-:W-:-:S03]  /*186b0*/  UIMAD UR4, UR26, UR8, UR4 ;  /* 0x000000081a0472a4 */ /* 0x000fc6000f8e0204 */
[----:B------:R-:W-:Y:S02]  /*186c0*/  @UP0 UIMAD UR23, UR28, UR21, UR7 ;  /* 0x000000151c1702a4 */ /* 0x000fe4000f8e0207 */
[----:B------:R-:W-:-:S03]  /*186d0*/  UIADD3 UR7, -UR8, URZ, URZ ;  /* 0x0000003f08077290 */ /* 0x000fc6000fffe13f */
[----:B------:R-:W-:Y:S01]  /*186e0*/  ULDC UR8, c[0x0][0x610] ;  /* 0x0001840000087ab9 */ /* 0x000fe20000000800 */
[----:B------:R-:W-:Y:S02]  /*186f0*/  UIMAD UR7, UR7, UR25, UR20 ;  /* 0x00000019070772a4 */ /* 0x000fe4000f8e0214 */
[----:B------:R-:W-:Y:S02]  /*18700*/  UIMAD UR4, UR4, UR8, UR23 ;  /* 0x00000008040472a4 */ /* 0x000fe4000f8e0217 */
[----:B------:R-:W-:-:S04]  /*18710*/  UIMAD UR7, UR7, UR6, UR18 ;  /* 0x00000006070772a4 */ /* 0x000fc8000f8e0212 */
[----:B------:R-:W-:Y:S02]  /*18720*/  USEL UR6, UR7, UR4, !UP0 ;  /* 0x0000000407067287 */ /* 0x000fe4000c000000 */
[----:B------:R-:W-:-:S04]  /*18730*/  USEL UR4, UR4, UR7, !UP0 ;  /* 0x0000000704047287 */ /* 0x000fc8000c000000 */
[----:B------:R-:W-:Y:S02]  /*18740*/  IMAD.U32 R2, RZ, RZ, UR6 ;  /* 0x00000006ff027e24 */ /* 0x000fe4000f8e00ff */
[----:B------:R-:W-:-:S07]  /*18750*/  IMAD.U32 R5, RZ, RZ, UR4 ;  /* 0x00000004ff057e24 */ /* 0x000fce000f8e00ff */
.L_x_545:
[----:B------:R-:W-:-:S08]  /*18760*/  NOP ;  /* 0x0000000000007918 */ /* 0x000fd00000000000 */
[----:B0-----:R-:W0:-:S00]  /*18770*/  USETMAXREG.DEALLOC.CTAPOOL 0x18 ;  /* 0x00000018000079c8 */ /* 0x001e0000080e0500 */
[----:B------:R-:W-:-:S13]  /*18780*/  ISETP.NE.AND P0, PT, RZ, UR10, PT ;  /* 0x0000000aff007c0c */ /* 0x000fda000bf05270 */
[----:B------:R-:W-:Y:S05]  /*18790*/  @P0 EXIT ;  /* 0x000000000000094d */ /* 0x000fea0003800000 */
[----:B0-----:R-:W-:Y:S01]  /*187a0*/  LOP3.LUT P0, RZ, R0, 0xff, RZ, 0xc0, !PT ;  /* 0x000000ff00ff7812 */ /* 0x001fe2000780c0ff */
[----:B------:R-:W-:Y:S02]  /*187b0*/  IMAD.MOV.U32 R7, RZ, RZ, 0x1 ;  /* 0x00000001ff077424 */ /* 0x000fe400078e00ff */
[----:B------:R-:W-:-:S10]  /*187c0*/  IMAD.MOV.U32 R6, RZ, RZ, RZ ;  /* 0x000000ffff067224 */ /* 0x000fd400078e00ff */
[----:B------:R-:W-:Y:S05]  /*187d0*/  @!P0 BRA `(.L_x_548) ;  /* 0x0000000c005c8947 */ /* 0x000fea0003800000 */
[----:B------:R-:W0:Y:S01]  /*187e0*/  S2R R3, SR_TID.X ;  /* 0x0000000000037919 */ /* 0x000e220000002100 */
[----:B------:R-:W1:Y:S01]  /*187f0*/  LDC R0, c[0x0][0x28c] ;  /* 0x0000a300ff007b82 */ /* 0x000e620000000800 */
[----:B------:R-:W-:Y:S01]  /*18800*/  ULDC UR5, c[0x0][0x658] ;  /* 0x0001960000057ab9 */ /* 0x000fe20000000800 */
[----:B------:R-:W-:Y:S01]  /*18810*/  UMOV UR7, 0xffffffff ;  /* 0xffffffff00077882 */ /* 0x000fe20000000000 */
[----:B------:R-:W-:Y:S01]  /*18820*/  ULDC UR6, c[0x0][0xc] ;  /* 0x0000030000067ab9 */ /* 0x000fe20000000800 */
[----:B------:R-:W-:Y:S01]  /*18830*/  USHF.L.U32 UR8, UR7, UR5, URZ ;  /* 0x0000000507087299 */ /* 0x000fe2000800063f */
[----:B------:R-:W-:Y:S01]  /*18840*/  BSSY B0, `(.L_x_548) ;  /* 0x00000d0000007945 */ /* 0x000fe20003800000 */
[----:B------:R-:W-:Y:S01]  /*18850*/  UMOV UR9, 0x1 ;  /* 0x0000000100097882 */ /* 0x000fe20000000000 */
[----:B------:R-:W-:Y:S01]  /*18860*/  ULDC UR7, c[0x0][0x10] ;  /* 0x0000040000077ab9 */ /* 0x000fe20000000800 */
[----:B------:R-:W-:Y:S01]  /*18870*/  USHF.L.U32 UR18, UR9, UR5, URZ ;  /* 0x0000000509127299 */ /* 0x000fe2000800063f */
[----:B------:R-:W-:Y:S01]  /*18880*/  IMAD.MOV.U32 R9, RZ, RZ, 0x1 ;  /* 0x00000001ff097424 */ /* 0x000fe200078e00ff */
[----:B------:R-:W-:Y:S01]  /*18890*/  UIMAD.WIDE.U32 UR6, UR6, UR7, URZ ;  /* 0x00000007060672a5 */ /* 0x000fe2000f8e003f */
[----:B------:R-:W-:Y:S01]  /*188a0*/  IMAD.MOV.U32 R7, RZ, RZ, 0x1 ;  /* 0x00000001ff077424 */ /* 0x000fe200078e00ff */
[----:B------:R-:W-:Y:S01]  /*188b0*/  ULDC UR5, c[0x0][0x14] ;  /* 0x0000050000057ab9 */ /* 0x000fe20000000800 */
[----:B------:R-:W-:Y:S01]  /*188c0*/  IMAD.MOV.U32 R6, RZ, RZ, RZ ;  /* 0x000000ffff067224 */ /* 0x000fe200078e00ff */
[----:B------:R-:W-:-:S02]  /*188d0*/  UIMAD.WIDE.U32 UR20, UR6, UR5, URZ ;  /* 0x00000005061472a5 */ /* 0x000fc4000f8e003f */
[----:B------:R-:W-:Y:S01]  /*188e0*/  UIMAD UR13, UR7, UR5, URZ ;  /* 0x00000005070d72a4 */ /* 0x000fe2000f8e023f */
[----:B------:R-:W-:Y:S01]  /*188f0*/  ULDC UR4, c[0x0][0x600] ;  /* 0x0001800000047ab9 */ /* 0x000fe20000000800 */
[----:B------:R-:W-:Y:S02]  /*18900*/  ULOP3.LUT UR24, UR38, 0x2, URZ, 0xfc, !UPT ;  /* 0x0000000226187892 */ /* 0x000fe4000f8efc3f */
[----:B------:R-:W-:Y:S02]  /*18910*/  UIADD3 UR4, UR4, -0x1, URZ ;  /* 0xffffffff04047890 */ /* 0x000fe4000fffe03f */
[----:B------:R-:W-:Y:S01]  /*18920*/  ULOP3.LUT UR17, URZ, UR8, URZ, 0x33, !UPT ;  /* 0x000000083f117292 */ /* 0x000fe2000f8e333f */
[----:B-1----:R-:W-:Y:S01]  /*18930*/  VIADD R0, R0, 0x7f ;  /* 0x0000007f00007836 */ /* 0x002fe20000000000 */
[----:B------:R-:W-:Y:S01]  /*18940*/  UIADD3 UR13, UR21, UR13, URZ ;  /* 0x0000000d150d7290 */ /* 0x000fe2000fffe03f */
[----:B------:R-:W-:Y:S01]  /*18950*/  ULDC.64 UR22, c[0x0][0x198] ;  /* 0x0000660000167ab9 */ /* 0x000fe20000000a00 */
[----:B0-----:R-:W-:-:S02]  /*18960*/  LOP3.LUT P3, RZ, R3, 0x7f, RZ, 0xc0, !PT ;  /* 0x0000007f03ff7812 */ /* 0x001fc4000786c0ff */
[----:B------:R-:W-:Y:S02]  /*18970*/  LOP3.LUT P0, RZ, R3, 0x1f, RZ, 0xc0, !PT ;  /* 0x0000001f03ff7812 */ /* 0x000fe4000780c0ff */
[----:B------:R-:W-:Y:S02]  /*18980*/  SHF.R.S32.HI R3, RZ, 0x1f, R0 ;  /* 0x0000001fff037819 */ /* 0x000fe40000011400 */
[----:B------:R-:W-:Y:S02]  /*18990*/  PLOP3.LUT P0, PT, P0, P3, PT, 0x8a, 0x0 ;  /* 0x000000000000781c */ /* 0x000fe40000707172 */
[----:B------:R-:W-:-:S04]  /*189a0*/  LEA.HI R0, R3, R0, RZ, 0x7 ;  /* 0x0000000003007211 */ /* 0x000fc800078f38ff */
[----:B------:R-:W-:-:S05]  /*189b0*/  SHF.R.S32.HI R0, RZ, 0x7, R0 ;  /* 0x00000007ff007819 */ /* 0x000fca0000011400 */
[----:B------:R-:W-:-:S07]  /*189c0*/  VIADD R16, R0, 0x1 ;  /* 0x0000000100107836 */ /* 0x000fce0000000000 */
.L_x_560:
[----:B------:R-:W-:-:S03]  /*189d0*/  UMOV UR5, 0xffffffff ;  /* 0xffffffff00057882 */ /* 0x000fc60000000000 */
[----:B------:R-:W-:Y:S05]  /*189e0*/  BRA.DIV UR5, `(.L_x_549) ;  /* 0x0000000e057c7947 */ /* 0x000fea000b800000 */
[----:B------:R-:W-:-:S13]  /*189f0*/  ELECT P6, URZ, PT ;  /* 0x00000000003f782f */ /* 0x000fda00038c0000 */
.L_x_569:
[----:B------:R-:W0:Y:S01]  /*18a00*/  LDC R3, c[0x0][0x28c] ;  /* 0x0000a300ff037b82 */ /* 0x000e220000000800 */
[----:B------:R-:W-:Y:S01]  /*18a10*/  BSSY B1, `(.L_x_550) ;  /* 0x0000038000017945 */ /* 0x000fe20003800000 */
[----:B0-----:R-:W-:-:S13]  /*18a20*/  ISETP.LT.OR P6, PT, R3, 0x1, !P6 ;  /* 0x000000010300780c */ /* 0x001fda00077c1670 */
[----:B------:R-:W-:Y:S05]  /*18a30*/  @P6 BRA `(.L_x_551) ;  /* 0x0000000000d46947 */ /* 0x000fea0003800000 */
[----:B------:R-:W-:Y:S02]  /*18a40*/  IMAD.SHL.U32 R2, R2, 0x80, RZ ;  /* 0x0000008002027824 */ /* 0x000fe400078e00ff */
[----:B------:R-:W-:Y:S02]  /*18a50*/  IMAD.SHL.U32 R5, R5, 0x200, RZ ;  /* 0x0000020005057824 */ /* 0x000fe400078e00ff */
[----:B------:R-:W-:Y:S02]  /*18a60*/  IMAD.MOV.U32 R13, RZ, RZ, RZ ;  /* 0x000000ffff0d7224 */ /* 0x000fe400078e00ff */
[----:B------:R-:W-:Y:S02]  /*18a70*/  IMAD.MOV.U32 R4, RZ, RZ, R16 ;  /* 0x000000ffff047224 */ /* 0x000fe400078e0010 */
[----:B------:R-:W-:Y:S02]  /*18a80*/  IMAD.MOV.U32 R3, RZ, RZ, R7 ;  /* 0x000000ffff037224 */ /* 0x000fe400078e0007 */
[----:B------:R-:W-:-:S07]  /*18a90*/  IMAD.MOV.U32 R8, RZ, RZ, R6 ;  /* 0x000000ffff087224 */ /* 0x000fce00078e0006 */
.L_x_555:
[----:B------:R-:W0:Y:S01]  /*18aa0*/  S2R R12, SR_CgaCtaId ;  /* 0x00000000000c7919 */ /* 0x000e220000008800 */
[----:B------:R-:W-:-:S04]  /*18ab0*/  MOV R11, 0x400 ;  /* 0x00000400000b7802 */ /* 0x000fc80000000f00 */
[----:B0-----:R-:W-:Y:S02]  /*18ac0*/  LEA R15, R12, R11, 0x18 ;  /* 0x0000000b0c0f7211 */ /* 0x001fe400078ec0ff */
[----:B------:R-:W-:Y:S01]  /*18ad0*/  SHF.L.U32 R11, R3, 0x1f, RZ ;  /* 0x0000001f030b7819 */ /* 0x000fe200000006ff */
[----:B------:R-:W0:Y:S02]  /*18ae0*/  @!P3 LDC R12, c[0x0][0x500] ;  /* 0x00014000ff0cbb82 */ /* 0x000e240000000800 */
[----:B------:R-:W-:-:S04]  /*18af0*/  IMAD R14, R8, 0x8, R15 ;  /* 0x00000008080e7824 */ /* 0x000fc800078e020f */
[----:B------:R-:W1:Y:S02]  /*18b00*/  SYNCS.PHASECHK.TRANS64.TRYWAIT P1, [R14+URZ+0x10], R11 ;  /* 0x0000100b0e0075a7 */ /* 0x000e64000802017f */
[----:B-1----:R-:W-:Y:S05]  /*18b10*/  @!P1 BRA `(.L_x_552) ;  /* 0x0000000c00509947 */ /* 0x002fea0003800000 */
.L_x_570:
[----:B------:R-:W-:Y:S01]  /*18b20*/  UPRMT UR5, UR24, 0x9910, URZ ;  /* 0x0000991018057896 */ /* 0x000fe2000800003f */
[----:B0-----:R0:W-:Y:S03]  /*18b30*/  @!P3 SYNCS.ARRIVE.TRANS64 RZ, [R14+URZ], R12 ;  /* 0x0000000c0effb9a7 */ /* 0x0011e6000800003f */
[----:B------:R-:W-:-:S06]  /*18b40*/  UISETP.NE.AND UP0, UPT, UR5, 0x2, UPT ;  /* 0x000000020500788c */ /* 0x000fcc000bf05270 */
[----:B------:R-:W-:-:S13]  /*18b50*/  PLOP3.LUT P1, PT, PT, PT, UP0, 0x80, 0x0 ;  /* 0x000000000000781c */ /* 0x000fda0003f2f008 */
[----:B0-----:R-:W-:Y:S05]  /*18b60*/  @P1 BRA `(.L_x_553) ;  /* 0x0000000000041947 */ /* 0x001fea0003800000 */
[----:B------:R-:W-:Y:S01]  /*18b70*/  BPT.TRAP 0x1 ;  /* 0x000000040000795c */ /* 0x000fe20000300000 */
.L_x_553:
[----:B------:R-:W-:Y:S05]  /*18b80*/  @P0 BRA `(.L_x_554) ;  /* 0x0000000000040947 */ /* 0x000fea0003800000 */
[----:B------:R-:W-:Y:S01]  /*18b90*/  BPT.TRAP 0x1 ;  /* 0x000000040000795c */ /* 0x000fe20000300000 */
.L_x_554:
[--C-:B-1----:R-:W-:Y:S01]  /*18ba0*/  IMAD R11, R8, 0x10000, R15.reuse ;  /* 0x00010000080b7824 */ /* 0x102fe200078e020f */
[----:B------:R-:W-:Y:S01]  /*18bb0*/  R2UR UR9, R14 ;  /* 0x000000000e0972ca */ /* 0x000fe200000e0000 */
[----:B------:R-:W-:Y:S01]  /*18bc0*/  IMAD R15, R8, 0x4000, R15 ;  /* 0x00004000080f7824 */ /* 0x000fe200078e020f */
[----:B------:R-:W-:Y:S01]  /*18bd0*/  UIADD3 UR6, UP0, UR22, 0xf0, URZ ;  /* 0x000000f016067890 */ /* 0x000fe2000ff1e03f */
[----:B------:R-:W-:Y:S01]  /*18be0*/  VIADD R4, R4, 0xffffffff ;  /* 0xffffffff04047836 */ /* 0x000fe20000000000 */
[----:B------:R-:W-:Y:S01]  /*18bf0*/  R2UR UR5, R11 ;  /* 0x000000000b0572ca */ /* 0x000fe200000e0000 */
[----:B------:R-:W-:Y:S01]  /*18c00*/  UIADD3 UR26, UP1, UR22, 0x1f0, URZ ;  /* 0x000001f0161a7890 */ /* 0x000fe2000ff3e03f */
[----:B------:R-:W-:Y:S01]  /*18c10*/  R2UR UR8, R15 ;  /* 0x000000000f0872ca */ /* 0x000fe200000e0000 */
[----:B------:R-:W-:Y:S01]  /*18c20*/  UIADD3.X UR7, URZ, UR23, URZ, UP0, !UPT ;  /* 0x000000173f077290 */ /* 0x000fe200087fe43f */
[----:B------:R-:W-:Y:S01]  /*18c30*/  R2UR UR11, R5 ;  /* 0x00000000050b72ca */ /* 0x000fe200000e0000 */
[----:B------:R-:W-:Y:S01]  /*18c40*/  VIADD R8, R8, 0x1 ;  /* 0x0000000108087836 */ /* 0x000fe20000000000 */
[C---:B------:R-:W-:Y:S01]  /*18c50*/  R2UR UR10, R13.reuse ;  /* 0x000000000d0a72ca */ /* 0x040fe200000e0000 */
[----:B------:R-:W-:Y:S01]  /*18c60*/  UIADD3.X UR27, URZ, UR23, URZ, UP1, !UPT ;  /* 0x000000173f1b7290 */ /* 0x000fe20008ffe43f */
[----:B------:R-:W-:Y:S01]  /*18c70*/  R2UR UR12, R10 ;  /* 0x000000000a0c72ca */ /* 0x000fe200000e0000 */
[----:B------:R-:W-:Y:S01]  /*18c80*/  UMOV UR14, 0x0 ;  /* 0x00000000000e7882 */ /* 0x000fe20000000000 */
[----:B------:R-:W-:Y:S01]  /*18c90*/  R2UR UR19, R2 ;  /* 0x00000000021372ca */ /* 0x000fe200000e0000 */
[----:B------:R-:W-:Y:S01]  /*18ca0*/  UMOV UR15, 0x10000000 ;  /* 0x10000000000f7882 */ /* 0x000fe20000000000 */
[----:B------:R-:W-:Y:S01]  /*18cb0*/  ISETP.GT.AND P2, PT, R4, 0x1, PT ;  /* 0x000000010400780c */ /* 0x000fe20003f44270 */
[----:B------:R-:W-:Y:S01]  /*18cc0*/  UIADD3 UR5, UR5, 0x100, URZ ;  /* 0x0000010005057890 */ /* 0x000fe2000fffe03f */
[----:B------:R-:W-:Y:S01]  /*18cd0*/  ISETP.NE.AND P1, PT, R8, 0x2, PT ;  /* 0x000000020800780c */ /* 0x000fe20003f25270 */
[----:B------:R-:W-:Y:S01]  /*18ce0*/  UIADD3 UR16, UR8, 0x20100, URZ ;  /* 0x0002010008107890 */ /* 0x000fe2000fffe03f */
[----:B------:R-:W-:-:S02]  /*18cf0*/  VIADD R13, R13, 0x80 ;  /* 0x000000800d0d7836 */ /* 0x000fc40000000000 */
[----:B------:R-:W-:Y:S02]  /*18d00*/  SEL R12, RZ, 0x1, P1 ;  /* 0x00000001ff0c7807 */ /* 0x000fe40000800000 */
[----:B------:R-:W-:Y:S01]  /*18d10*/  UMOV UR8, UR5 ;  /* 0x0000000500087c82 */ /* 0x000fe20008000000 */
[----:B------:R-:W-:Y:S01]  /*18d20*/  SEL R8, R8, RZ, P1 ;  /* 0x000000ff08087207 */ /* 0x000fe20000800000 */
[----:B------:R0:W-:Y:S01]  /*18d30*/  UTMALDG.3D [UR8], [UR6], desc[UR14] ;  /* 0x00000e08060075b4 */ /* 0x0001e20008011000 */
[----:B------:R-:W-:Y:S01]  /*18d40*/  LOP3.LUT R3, R3, R12, RZ, 0x3c, !PT ;  /* 0x0000000c03037212 */ /* 0x000fe200078e3cff */
[----:B0-----:R-:W-:Y:S01]  /*18d50*/  UMOV UR8, UR16 ;  /* 0x0000001000087c82 */ /* 0x001fe20008000000 */
[----:B------:R-:W-:Y:S02]  /*18d60*/  UMOV UR11, UR19 ;  /* 0x00000013000b7c82 */ /* 0x000fe40008000000 */
[----:B------:R0:W-:Y:S02]  /*18d70*/  UTMALDG.3D [UR8], [UR26], desc[UR14] ;  /* 0x00000e081a0075b4 */ /* 0x0001e40008011000 */
[----:B0-----:R-:W-:Y:S05]  /*18d80*/  @P2 BRA `(.L_x_555) ;  /* 0xfffffffc00442947 */ /* 0x001fea000383ffff */
.L_x_551:
[----:B------:R-:W-:Y:S05]  /*18d90*/  BSYNC B1 ;  /* 0x0000000000017941 */ /* 0x000fea0003800000 */
.L_x_550:
[----:B------:R-:W2:Y:S01]  /*18da0*/  LDL.LU R14, [R1+0x100] ;  /* 0x00010000010e7983 */ /* 0x000ea20000300800 */
[----:B------:R-:W-:Y:S01]  /*18db0*/  LOP3.LUT P4, RZ, R9, 0xff, RZ, 0xc0, !PT ;  /* 0x000000ff09ff7812 */ /* 0x000fe2000788c0ff */
[----:B------:R-:W-:Y:S01]  /*18dc0*/  IMAD.IADD R6, R0, 0x1, R6 ;  /* 0x0000000100067824 */ /* 0x000fe200078e0206 */
[----:B------:R-:W-:Y:S01]  /*18dd0*/  ULDC.64 UR6, c[0x0][0x650] ;  /* 0x0001940000067ab9 */ /* 0x000fe20000000a00 */
[----:B------:R-:W-:Y:S01]  /*18de0*/  BSSY B1, `(.L_x_556) ;  /* 0x0000073000017945 */ /* 0x000fe20003800000 */
[----:B------:R-:W-:Y:S01]  /*18df0*/  IMAD.MOV.U32 R5, RZ, RZ, -0x1 ;  /* 0xffffffffff057424 */ /* 0x000fe200078e00ff */
[----:B------:R-:W-:Y:S01]  /*18e00*/  PRMT R9, RZ, 0x7610, R9 ;  /* 0x00007610ff097816 */ /* 0x000fe20000000009 */
[----:B------:R-:W-:Y:S01]  /*18e10*/  IMAD.MOV.U32 R10, RZ, RZ, -0x1 ;  /* 0xffffffffff0a7424 */ /* 0x000fe200078e00ff */
[----:B------:R-:W-:Y:S02]  /*18e20*/  SHF.R.U32.HI R2, RZ, 0x1, R6 ;  /* 0x00000001ff027819 */ /* 0x000fe40000011606 */
[----:B------:R-:W-:-:S02]  /*18e30*/  ISETP.GT.U32.AND P1, PT, R6, 0x1, PT ;  /* 0x000000010600780c */ /* 0x000fc40003f24070 */
[----:B------:R-:W-:Y:S02]  /*18e40*/  LOP3.LUT R2, R2, 0x1, RZ, 0xc0, !PT ;  /* 0x0000000102027812 */ /* 0x000fe400078ec0ff */
[----:B------:R-:W0:Y:S01]  /*18e50*/  @P4 S2R R3, SR_CgaCtaId ;  /* 0x0000000000034919 */ /* 0x000e220000008800 */
[----:B------:R-:W-:Y:S02]  /*18e60*/  ISETP.LT.U32.AND P1, PT, R0, 0x2, P1 ;  /* 0x000000020000780c */ /* 0x000fe40000f21070 */
[----:B------:R-:W-:Y:S02]  /*18e70*/  ISETP.NE.U32.AND P2, PT, R2, 0x1, PT ;  /* 0x000000010200780c */ /* 0x000fe40003f45070 */
[----:B------:R-:W-:Y:S02]  /*18e80*/  @P4 MOV R2, 0x400 ;  /* 0x0000040000024802 */ /* 0x000fe40000000f00 */
[----:B------:R-:W-:Y:S02]  /*18e90*/  ISETP.GT.U32.AND P2, PT, R0, 0x1, !P2 ;  /* 0x000000010000780c */ /* 0x000fe40005744070 */
[----:B------:R-:W-:-:S02]  /*18ea0*/  LOP3.LUT R6, R6, 0x1, RZ, 0xc0, !PT ;  /* 0x0000000106067812 */ /* 0x000fc400078ec0ff */
[----:B0-----:R-:W-:Y:S02]  /*18eb0*/  @P4 LEA R2, R3, R2, 0x18 ;  /* 0x0000000203024211 */ /* 0x001fe400078ec0ff */
[----:B------:R-:W-:Y:S02]  /*18ec0*/  SEL R3, RZ, 0x1, !P2 ;  /* 0x00000001ff037807 */ /* 0x000fe40005000000 */
[----:B------:R0:W-:Y:S02]  /*18ed0*/  @P4 SYNCS.ARRIVE.TRANS64.A1T0 RZ, [R2+URZ+0x38], RZ ;  /* 0x000038ff02ff49a7 */ /* 0x0001e4000810003f */
[----:B0-----:R-:W-:-:S04]  /*18ee0*/  SEL R2, RZ, 0x1, !P1 ;  /* 0x00000001ff027807 */ /* 0x001fc80004800000 */
[----:B------:R-:W-:Y:S01]  /*18ef0*/  LOP3.LUT R7, R3, R7, R2, 0x96, !PT ;  /* 0x0000000703077212 */ /* 0x000fe200078e9602 */
[----:B------:R-:W-:Y:S01]  /*18f00*/  IMAD.MOV.U32 R2, RZ, RZ, -0x1 ;  /* 0xffffffffff027424 */ /* 0x000fe200078e00ff */
[----:B------:R-:W-:Y:S02]  /*18f10*/  PRMT R3, RZ, 0x7610, R3 ;  /* 0x00007610ff037816 */ /* 0x000fe40000000003 */
[----:B--2---:R-:W-:-:S04]  /*18f20*/  IADD3 R14, P1, R14, UR20, RZ ;  /* 0x000000140e0e7c10 */ /* 0x004fc8000ff3e0ff */
[----:B------:R-:W-:Y:S01]  /*18f30*/  IADD3.X R19, R19, UR13, RZ, P1, !PT ;  /* 0x0000000d13137c10 */ /* 0x000fe20008ffe4ff */
[----:B------:R0:W-:Y:S01]  /*18f40*/  STL [R1+0x100], R14 ;  /* 0x0001000e01007387 */ /* 0x0001e20000100800 */
[----:B------:R-:W-:-:S04]  /*18f50*/  ISETP.GE.U32.AND P1, PT, R14, UR6, PT ;  /* 0x000000060e007c0c */ /* 0x000fc8000bf26070 */
[----:B------:R-:W-:-:S13]  /*18f60*/  ISETP.GE.U32.AND.EX P1, PT, R19, UR7, PT, P1 ;  /* 0x0000000713007c0c */ /* 0x000fda000bf26110 */
[----:B0-----:R-:W-:Y:S05]  /*18f70*/  @P1 BRA `(.L_x_557) ;  /* 0x0000000400641947 */ /* 0x001fea0003800000 */
[----:B------:R-:W0:Y:S01]  /*18f80*/  S2R R8, SR_CTAID.X ;  /* 0x0000000000087919 */ /* 0x000e220000002500 */
[----:B------:R-:W-:Y:S01]  /*18f90*/  ULDC UR5, c[0x0][0x150] ;  /* 0x0000540000057ab9 */ /* 0x000fe20000000800 */
[----:B------:R-:W1:Y:S01]  /*18fa0*/  LDC R3, c[0x0][0x144] ;  /* 0x00005100ff037b82 */ /* 0x000e620000000800 */
[----:B------:R-:W-:Y:S01]  /*18fb0*/  UISETP.NE.AND UP0, UPT, UR39, URZ, UPT ;  /* 0x0000003f2700728c */ /* 0x000fe2000bf05270 */
[----:B------:R-:W2:Y:S01]  /*18fc0*/  S2R R5, SR_CTAID.Y ;  /* 0x0000000000057919 */ /* 0x000ea20000002600 */
[----:B------:R-:W-:Y:S01]  /*18fd0*/  ULDC.64 UR6, c[0x0][0x628] ;  /* 0x00018a0000067ab9 */ /* 0x000fe20000000a00 */
[----:B------:R-:W-:-:S03]  /*18fe0*/  ULDC UR8, c[0x0][0x630] ;  /* 0x00018c0000087ab9 */ /* 0x000fc60000000800 */
[----:B------:R-:W-:Y:S01]  /*18ff0*/  PLOP3.LUT P1, PT, PT, PT, UP0, 0x80, 0x0 ;  /* 0x000000000000781c */ /* 0x000fe20003f2f008 */
[----:B------:R-:W3:Y:S01]  /*19000*/  LDC R12, c[0x0][0x148] ;  /* 0x00005200ff0c7b82 */ /* 0x000ee20000000800 */
[----:B0-----:R-:W-:Y:S02]  /*19010*/  I2FP.F32.U32 R2, R8 ;  /* 0x0000000800027245 */ /* 0x001fe40000201000 */
[----:B--2---:R-:W-:-:S03]  /*19020*/  I2FP.F32.U32 R4, R5 ;  /* 0x0000000500047245 */ /* 0x004fc60000201000 */
[----:B------:R-:W-:Y:S01]  /*19030*/  FMUL R2, R2, UR5 ;  /* 0x0000000502027c20 */ /* 0x000fe20008400000 */
[----:B------:R-:W-:Y:S02]  /*19040*/  ULDC UR5, c[0x0][0x154] ;  /* 0x0000550000057ab9 */ /* 0x000fe40000000800 */
[----:B------:R-:W-:-:S03]  /*19050*/  FMUL R10, R4, UR5 ;  /* 0x00000005040a7c20 */ /* 0x000fc60008400000 */
[----:B------:R-:W0:Y:S08]  /*19060*/  F2I.U32.TRUNC.NTZ R2, R2 ;  /* 0x0000000200027305 */ /* 0x000e30000020f000 */
[----:B------:R-:W2:Y:S01]  /*19070*/  F2I.U32.TRUNC.NTZ R10, R10 ;  /* 0x0000000a000a7305 */ /* 0x000ea2000020f000 */
[----:B0-----:R-:W-:Y:S02]  /*19080*/  IMAD.MOV R4, RZ, RZ, -R2 ;  /* 0x000000ffff047224 */ /* 0x001fe400078e0a02 */
[----:B------:R-:W-:-:S02]  /*19090*/  IMAD.MOV.U32 R2, RZ, RZ, R14 ;  /* 0x000000ffff027224 */ /* 0x000fc400078e000e */
[----:B-1----:R-:W-:Y:S02]  /*190a0*/  IMAD R8, R3, R4, R8 ;  /* 0x0000000403087224 */ /* 0x002fe400078e0208 */
[----:B--2---:R-:W-:-:S04]  /*190b0*/  IMAD.MOV R3, RZ, RZ, -R10 ;  /* 0x000000ffff037224 */ /* 0x004fc800078e0a0a */
[----:B---3--:R-:W-:Y:S01]  /*190c0*/  @P1 IMAD R8, R12, R3, R5 ;  /* 0x000000030c081224 */ /* 0x008fe200078e0205 */
[----:B------:R-:W-:Y:S01]  /*190d0*/  ISETP.NE.U32.AND P1, PT, RZ, UR6, PT ;  /* 0x00000006ff007c0c */ /* 0x000fe2000bf25070 */
[----:B------:R-:W-:-:S03]  /*190e0*/  IMAD.MOV.U32 R3, RZ, RZ, R19 ;  /* 0x000000ffff037224 */ /* 0x000fc600078e0013 */
[----:B------:R-:W-:-:S13]  /*190f0*/  ISETP.NE.AND.EX P1, PT, RZ, UR7, PT, P1 ;  /* 0x00000007ff007c0c */ /* 0x000fda000bf25310 */
[----:B------:R-:W-:Y:S05]  /*19100*/  @!P1 BRA `(.L_x_558) ;  /* 0x0000000000289947 */ /* 0x000fea0003800000 */
[----:B------:R-:W-:Y:S02]  /*19110*/  ULDC UR5, c[0x0][0x634] ;  /* 0x00018d0000057ab9 */ /* 0x000fe40000000800 */
[----:B------:R-:W-:-:S05]  /*19120*/  IADD3 R3, P1, R14, UR5, RZ ;  /* 0x000000050e037c10 */ /* 0x000fca000ff3e0ff */
[----:B------:R-:W-:-:S04]  /*19130*/  IMAD.X R11, RZ, RZ, R19, P1 ;  /* 0x000000ffff0b7224 */ /* 0x000fc800008e0613 */
[----:B------:R-:W-:-:S04]  /*19140*/  IMAD.WIDE.U32 R4, R11, UR6, RZ ;  /* 0x000000060b047c25 */ /* 0x000fc8000f8e00ff */
[----:B------:R-:W-:-:S04]  /*19150*/  IMAD.WIDE.U32 R4, P1, R3, UR7, R4 ;  /* 0x0000000703047c25 */ /* 0x000fc8000f820004 */
[----:B------:R-:W-:-:S04]  /*19160*/  IMAD.WIDE.U32 R2, R3, UR6, RZ ;  /* 0x0000000603027c25 */ /* 0x000fc8000f8e00ff */
[----:B------:R-:W-:Y:S01]  /*19170*/  IMAD.MOV.U32 R2, RZ, RZ, R5 ;  /* 0x000000ffff027224 */ /* 0x000fe200078e0005 */
[----:B------:R-:W-:Y:S01]  /*19180*/  IADD3 RZ, P2, R3, R4, RZ ;  /* 0x0000000403ff7210 */ /* 0x000fe20007f5e0ff */
[----:B------:R-:W-:-:S04]  /*19190*/  IMAD.X R3, RZ, RZ, RZ, P1 ;  /* 0x000000ffff037224 */ /* 0x000fc800008e06ff */
[----:B------:R-:W-:-:S08]  /*191a0*/  IMAD.WIDE.U32.X R2, R11, UR7, R2, P2 ;  /* 0x000000070b027c25 */ /* 0x000fd000090e0402 */
.L_x_558:
[--C-:B------:R-:W-:Y:S01]  /*191b0*/  SHF.R.U64 R10, R2, UR8, R3.reuse ;  /* 0x00000008020a7c19 */ /* 0x100fe20008001203 */
[----:B------:R-:W-:Y:S01]  /*191c0*/  ULDC.64 UR6, c[0x0][0x620] ;  /* 0x0001880000067ab9 */ /* 0x000fe20000000a00 */
[----:B------:R-:W-:Y:S01]  /*191d0*/  SHF.R.U32.HI R2, RZ, UR8, R3 ;  /* 0x00000008ff027c19 */ /* 0x000fe20008011603 */
[----:B------:R-:W-:Y:S01]  /*191e0*/  IMAD.MOV.U32 R3, RZ, RZ, R19 ;  /* 0x000000ffff037224 */ /* 0x000fe200078e0013 */
[----:B------:R-:W-:Y:S01]  /*191f0*/  IADD3 R11, P1, RZ, -R10, RZ ;  /* 0x8000000aff0b7210 */ /* 0x000fe20007f3e0ff */
[----:B------:R-:W-:-:S04]  /*19200*/  ULDC UR5, c[0x0][0x618] ;  /* 0x0001860000057ab9 */ /* 0x000fc80000000800 */
[----:B------:R-:W-:-:S04]  /*19210*/  IMAD.X R2, RZ, RZ, ~R2, P1 ;  /* 0x000000ffff027224 */ /* 0x000fc800008e0e02 */
[----:B------:R-:W-:-:S04]  /*19220*/  IMAD R2, R2, UR6, RZ ;  /* 0x0000000602027c24 */ /* 0x000fc8000f8e02ff */
[----:B------:R-:W-:Y:S02]  /*19230*/  IMAD R5, R11, UR7, R2 ;  /* 0x000000070b057c24 */ /* 0x000fe4000f8e0202 */
[----:B------:R-:W-:-:S04]  /*19240*/  IMAD.MOV.U32 R2, RZ, RZ, R14 ;  /* 0x000000ffff027224 */ /* 0x000fc800078e000e */
[----:B------:R-:W-:Y:S01]  /*19250*/  IMAD.WIDE.U32 R2, R11, UR6, R2 ;  /* 0x000000060b027c25 */ /* 0x000fe2000f8e0002 */
[----:B------:R-:W-:Y:S02]  /*19260*/  ULDC.64 UR6, c[0x0][0x640] ;  /* 0x0001900000067ab9 */ /* 0x000fe40000000a00 */
[----:B------:R-:W-:Y:S01]  /*19270*/  ISETP.NE.U32.AND P1, PT, RZ, UR6, PT ;  /* 0x00000006ff007c0c */ /* 0x000fe2000bf25070 */
[----:B------:R-:W-:-:S03]  /*19280*/  IMAD.IADD R3, R3, 0x1, R5 ;  /* 0x0000000103037824 */ /* 0x000fc600078e0205 */
[----:B------:R-:W-:Y:S02]  /*19290*/  ISETP.NE.AND.EX P1, PT, RZ, UR7, PT, P1 ;  /* 0x00000007ff007c0c */ /* 0x000fe4000bf25310 */
[--C-:B------:R-:W-:Y:S02]  /*192a0*/  SHF.R.U64 R11, R2, UR5, R3.reuse ;  /* 0x00000005020b7c19 */ /* 0x100fe40008001203 */
[----:B------:R-:W-:Y:S01]  /*192b0*/  SHF.R.U32.HI R2, RZ, UR5, R3 ;  /* 0x00000005ff027c19 */ /* 0x000fe20008011603 */
[----:B------:R-:W-:-:S03]  /*192c0*/  ULDC UR5, c[0x0][0x608] ;  /* 0x0001820000057ab9 */ /* 0x000fc60000000800 */
[--C-:B------:R-:W-:Y:S02]  /*192d0*/  SHF.R.U64 R12, R11, UR5, R2.reuse ;  /* 0x000000050b0c7c19 */ /* 0x100fe40008001202 */
[----:B------:R-:W-:Y:S01]  /*192e0*/  SHF.R.U32.HI R3, RZ, UR5, R2 ;  /* 0x00000005ff037c19 */ /* 0x000fe20008011602 */
[----:B------:R-:W-:-:S03]  /*192f0*/  ULDC UR5, c[0x0][0x658] ;  /* 0x0001960000057ab9 */ /* 0x000fc60000000800 */
[--C-:B------:R-:W-:Y:S02]  /*19300*/  SHF.R.U64 R13, R12, UR5, R3.reuse ;  /* 0x000000050c0d7c19 */ /* 0x100fe40008001203 */
[----:B------:R-:W-:-:S03]  /*19310*/  SHF.R.U32.HI R15, RZ, UR5, R3 ;  /* 0x00000005ff0f7c19 */ /* 0x000fc60008011603 */
[----:B------:R-:W-:Y:S02]  /*19320*/  IMAD.MOV.U32 R2, RZ, RZ, R13 ;  /* 0x000000ffff027224 */ /* 0x000fe400078e000d */
[----:B------:R-:W-:Y:S01]  /*19330*/  IMAD.MOV.U32 R3, RZ, RZ, R15 ;  /* 0x000000ffff037224 */ /* 0x000fe200078e000f */
[----:B------:R-:W-:Y:S06]  /*19340*/  @!P1 BRA `(.L_x_559) ;  /* 0x0000000000289947 */ /* 0x000fec0003800000 */
        /* <DEDUP_REMOVED lines=10> */
.L_x_559:
[----:B------:R-:W-:Y:S01]  /*193f0*/  ULDC UR5, c[0x0][0x648] ;  /* 0x0001920000057ab9 */ /* 0x000fe20000000800 */
[----:B------:R-:W-:Y:S01]  /*19400*/  LOP3.LUT R12, R12, UR17, RZ, 0xc0, !PT ;  /* 0x000000110c0c7c12 */ /* 0x000fe2000f8ec0ff */
[----:B------:R-:W-:Y:S01]  /*19410*/  UISETP.NE.AND UP0, UPT, UR39, URZ, UPT ;  /* 0x0000003f2700728c */ /* 0x000fe2000bf05270 */
[----:B------:R-:W-:Y:S01]  /*19420*/  SHF.R.U64 R3, R2, UR5, R3 ;  /* 0x0000000502037c19 */ /* 0x000fe20008001203 */
[----:B------:R-:W-:-:S04]  /*19430*/  ULDC UR5, c[0x0][0x638] ;  /* 0x00018e0000057ab9 */ /* 0x000fc80000000800 */
[----:B------:R-:W-:Y:S01]  /*19440*/  IMAD.MOV R2, RZ, RZ, -R3 ;  /* 0x000000ffff027224 */ /* 0x000fe200078e0a03 */
[----:B------:R-:W-:Y:S01]  /*19450*/  PLOP3.LUT P1, PT, PT, PT, UP0, 0x40, 0x0 ;  /* 0x000000000000781c */ /* 0x000fe20003f2e808 */
[----:B------:R-:W-:Y:S01]  /*19460*/  IMAD R5, R3, UR18, R12 ;  /* 0x0000001203057c24 */ /* 0x000fe2000f8e020c */
[----:B------:R-:W-:Y:S01]  /*19470*/  PLOP3.LUT P2, PT, PT, PT, UP0, 0x40, 0x0 ;  /* 0x000000000000781c */ /* 0x000fe20003f4e808 */
[----:B------:R-:W-:Y:S01]  /*19480*/  IMAD R13, R2, UR5, R13 ;  /* 0x00000005020d7c24 */ /* 0x000fe2000f8e020d */
[----:B------:R-:W-:Y:S01]  /*19490*/  ULDC UR5, c[0x0][0x610] ;  /* 0x0001840000057ab9 */ /* 0x000fe20000000800 */
[----:B------:R-:W-:Y:S01]  /*194a0*/  LOP3.LUT R2, R11, UR4, RZ, 0xc0, !PT ;  /* 0x000000040b027c12 */ /* 0x000fe2000f8ec0ff */
[----:B------:R-:W-:Y:S01]  /*194b0*/  IMAD R8, R5, UR5, R8 ;  /* 0x0000000505087c24 */ /* 0x000fe2000f8e0208 */
[----:B------:R-:W-:Y:S01]  /*194c0*/  ULDC UR5, c[0x0][0x600] ;  /* 0x0001800000057ab9 */ /* 0x000fe20000000800 */
[----:B------:R-:W-:Y:S02]  /*194d0*/  IMAD.MOV.U32 R3, RZ, RZ, 0x1 ;  /* 0x00000001ff037424 */ /* 0x000fe400078e00ff */
[----:B------:R-:W-:-:S05]  /*194e0*/  IMAD R13, R13, UR5, R2 ;  /* 0x000000050d0d7c24 */ /* 0x000fca000f8e0202 */
[----:B------:R-:W-:Y:S02]  /*194f0*/  SEL R2, R13, R8, P1 ;  /* 0x000000080d027207 */ /* 0x000fe40000800000 */
[----:B------:R-:W-:-:S07]  /*19500*/  SEL R5, R8, R13, P2 ;  /* 0x0000000d08057207 */ /* 0x000fce0001000000 */
.L_x_557:
[----:B------:R-:W-:Y:S05]  /*19510*/  BSYNC B1 ;  /* 0x0000000000017941 */ /* 0x000fea0003800000 */
.L_x_556:
[----:B------:R-:W-:-:S13]  /*19520*/  LOP3.LUT P1, RZ, R3, 0xff, RZ, 0xc0, !PT ;  /* 0x000000ff03ff7812 */ /* 0x000fda000782c0ff */
[----:B------:R-:W-:Y:S05]  /*19530*/  @P1 BRA `(.L_x_560) ;  /* 0xfffffff400241947 */ /* 0x000fea000383ffff */
[----:B------:R-:W-:Y:S05]  /*19540*/  BSYNC B0 ;  /* 0x0000000000007941 */ /* 0x000fea0003800000 */
.L_x_548:
[----:B------:R-:W-:-:S03]  /*19550*/  UMOV UR5, 0xffffffff ;  /* 0xffffffff00057882 */ /* 0x000fc60000000000 */
[----:B------:R-:W-:Y:S05]  /*19560*/  BRA.DIV UR5, `(.L_x_561) ;  /* 0x0000000205d07947 */ /* 0x000fea000b800000 */
[----:B------:R-:W-:-:S13]  /*19570*/  ELECT P6, URZ, PT ;  /* 0x00000000003f782f */ /* 0x000fda00038c0000 */
.L_x_573:
[----:B------:R-:W-:Y:S04]  /*19580*/  BSSY B0, `(.L_x_562) ;  /* 0x000001a000007945 */ /* 0x000fe80003800000 */
[----:B------:R-:W-:Y:S05]  /*19590*/  @!P6 BRA `(.L_x_563) ;  /* 0x000000000060e947 */ /* 0x000fea0003800000 */
[----:B------:R-:W-:-:S04]  /*195a0*/  ULOP3.LUT UR5, UR38, 0x2, URZ, 0xfc, !UPT ;  /* 0x0000000226057892 */ /* 0x000fc8000f8efc3f */
[----:B------:R-:W-:-:S06]  /*195b0*/  UISETP.NE.AND UP0, UPT, UR5, 0x3, UPT ;  /* 0x000000030500788c */ /* 0x000fcc000bf05270 */
[----:B------:R-:W-:-:S13]  /*195c0*/  PLOP3.LUT P0, PT, PT, PT, UP0, 0x80, 0x0 ;  /* 0x000000000000781c */ /* 0x000fda0003f0f008 */
[----:B------:R-:W-:Y:S05]  /*195d0*/  @!P0 BRA `(.L_x_564) ;  /* 0x0000000000048947 */ /* 0x000fea0003800000 */
[----:B------:R-:W-:Y:S01]  /*195e0*/  BPT.TRAP 0x1 ;  /* 0x000000040000795c */ /* 0x000fe20000300000 */
.L_x_564:
[----:B------:R-:W0:Y:S01]  /*195f0*/  S2R R3, SR_CgaCtaId ;  /* 0x0000000000037919 */ /* 0x000e220000008800 */
[----:B------:R-:W-:-:S04]  /*19600*/  MOV R0, 0x400 ;  /* 0x0000040000007802 */ /* 0x000fc80000000f00 */
[----:B0-----:R-:W-:Y:S02]  /*19610*/  LEA R3, R3, R0, 0x18 ;  /* 0x0000000003037211 */ /* 0x001fe400078ec0ff */
[----:B------:R-:W-:-:S03]  /*19620*/  SHF.L.U32 R0, R7, 0x1f, RZ ;  /* 0x0000001f07007819 */ /* 0x000fc600000006ff */
[----:B------:R-:W-:-:S04]  /*19630*/  VIADD R3, R3, 0x10 ;  /* 0x0000001003037836 */ /* 0x000fc80000000000 */
[----:B------:R-:W-:-:S04]  /*19640*/  IMAD R5, R6, 0x8, R3 ;  /* 0x0000000806057824 */ /* 0x000fc800078e0203 */
[----:B------:R-:W0:Y:S02]  /*19650*/  SYNCS.PHASECHK.TRANS64.TRYWAIT P0, [R5+URZ], R0 ;  /* 0x00000000050075a7 */ /* 0x000e24000800017f */
[----:B0-----:R-:W-:Y:S05]  /*19660*/  @!P0 BRA `(.L_x_565) ;  /* 0x0000000000b08947 */ /* 0x001fea0003800000 */
.L_x_574:
[----:B------:R-:W-:-:S05]  /*19670*/  VIADD R6, R6, 0x1 ;  /* 0x0000000106067836 */ /* 0x000fca0000000000 */
[----:B------:R-:W-:-:S04]  /*19680*/  ISETP.NE.AND P0, PT, R6, 0x2, PT ;  /* 0x000000020600780c */ /* 0x000fc80003f05270 */
[----:B0-----:R-:W-:Y:S02]  /*19690*/  SEL R0, RZ, 0x1, P0 ;  /* 0x00000001ff007807 */ /* 0x001fe40000000000 */
[----:B------:R-:W-:Y:S02]  /*196a0*/  SEL R6, R6, RZ, P0 ;  /* 0x000000ff06067207 */ /* 0x000fe40000000000 */
[----:B------:R-:W-:-:S03]  /*196b0*/  LOP3.LUT R0, R7, R0, RZ, 0x3c, !PT ;  /* 0x0000000007007212 */ /* 0x000fc600078e3cff */
[----:B------:R-:W-:Y:S01]  /*196c0*/  IMAD R3, R6, 0x8, R3 ;  /* 0x0000000806037824 */ /* 0x000fe200078e0203 */
[----:B------:R-:W-:-:S07]  /*196d0*/  SHF.L.U32 R0, R0, 0x1f, RZ ;  /* 0x0000001f00007819 */ /* 0x000fce00000006ff */
.L_x_566:
[----:B0-----:R0:W1:Y:S02]  /*196e0*/  SYNCS.PHASECHK.TRANS64.TRYWAIT P0, [R3+URZ], R0 ;  /* 0x00000000030075a7 */ /* 0x001064000800017f */
[----:B-1----:R-:W-:Y:S05]  /*196f0*/  @!P0 NANOSLEEP.SYNCS 0x989680 ;  /* 0x009896800000895d */ /* 0x002fea0003900000 */
[----:B------:R-:W1:Y:S02]  /*19700*/  @!P0 SYNCS.PHASECHK.TRANS64 P0, [R3+URZ], R0 ;  /* 0x00000000030085a7 */ /* 0x000e64000800007f */
[----:B-1----:R-:W-:Y:S05]  /*19710*/  @!P0 BRA `(.L_x_566) ;  /* 0xfffffffc00f08947 */ /* 0x002fea000383ffff */
.L_x_563:
[----:B------:R-:W-:Y:S05]  /*19720*/  BSYNC B0 ;  /* 0x0000000000007941 */ /* 0x000fea0003800000 */
.L_x_562:
[----:B------:R-:W-:Y:S05]  /*19730*/  EXIT ;  /* 0x000000000000794d */ /* 0x000fea0003800000 */
.L_x_17:
[----:B-1----:R1:W2:Y:S02]  /*19740*/  SYNCS.PHASECHK.TRANS64.TRYWAIT P1, [R3+URZ], R2 ;  /* 0x00000002030075a7 */ /* 0x0022a4000802017f */
[----:B--2---:R-:W-:Y:S05]  /*19750*/  @!P1 NANOSLEEP.SYNCS 0x989680 ;  /* 0x009896800000995d */ /* 0x004fea0003900000 */
[----:B------:R-:W2:Y:S02]  /*19760*/  @!P1 SYNCS.PHASECHK.TRANS64 P1, [R3+URZ], R2 ;  /* 0x00000002030095a7 */ /* 0x000ea4000802007f */
[----:B--2---:R-:W-:Y:S05]  /*19770*/  @!P1 BRA `(.L_x_17) ;  /* 0xfffffffc00f09947 */ /* 0x004fea000383ffff */
[----:B------:R-:W-:Y:S05]  /*19780*/  BRA `(.L_x_16) ;  /* 0xfffffe7c003c7947 */ /* 0x000fea000383ffff */
.L_x_22:
[----:B-1----:R1:W2:Y:S02]  /*19790*/  SYNCS.PHASECHK.TRANS64.TRYWAIT P1, [R3+URZ], R4 ;  /* 0x00000004030075a7 */ /* 0x0022a4000802017f */
[----:B--2---:R-:W-:Y:S05]  /*197a0*/  @!P1 NANOSLEEP.SYNCS 0x989680 ;  /* 0x009896800000995d */ /* 0x004fea0003900000 */
[----:B------:R-:W2:Y:S02]  /*197b0*/  @!P1 SYNCS.PHASECHK.TRANS64 P1, [R3+URZ], R4 ;  /* 0x00000004030095a7 */ /* 0x000ea4000802007f */
[----:B--2---:R-:W-:Y:S05]  /*197c0*/  @!P1 BRA `(.L_x_22) ;  /* 0xfffffffc00f09947 */ /* 0x004fea000383ffff */
[----:B------:R-:W-:Y:S05]  /*197d0*/  BRA `(.L_x_21) ;  /* 0xfffffea000fc7947 */ /* 0x000fea000383ffff */
.L_x_549:
[----:B------:R-:W-:Y:S01]  /*197e0*/  BSSY B1, `(.L_x_567) ;  /* 0x0000006000017945 */ /* 0x000fe20003800000 */
[----:B------:R-:W-:-:S07]  /*197f0*/  IMAD.MOV.U32 R15, RZ, RZ, -0x1 ;  /* 0xffffffffff0f7424 */ /* 0x000fce00078e00ff */
[----:B------:R-:W-:Y:S05]  /*19800*/  WARPSYNC.COLLECTIVE R15, `(.L_x_568) ;  /* 0x000000000f0c7348 */ /* 0x000fea0003c00000 */
[----:B------:R-:W-:Y:S02]  /*19810*/  ELECT P6, UR62, PT ;  /* 0x00000000003e782f */ /* 0x000fe400038c0000 */
[----:B------:R-:W-:Y:S01]  /*19820*/  MOV R14, UR62 ;  /* 0x0000003e000e7c02 */ /* 0x000fe20008000f00 */
[----:B------:R-:W-:Y:S10]  /*19830*/  ENDCOLLECTIVE ;  /* 0x000000000000791b */ /* 0x000ff40003800000 */
.L_x_568:
[----:B------:R-:W-:Y:S05]  /*19840*/  BSYNC B1 ;  /* 0x0000000000017941 */ /* 0x000fea0003800000 */
.L_x_567:
[----:B------:R-:W-:Y:S05]  /*19850*/  BRA `(.L_x_569) ;  /* 0xfffffff000687947 */ /* 0x000fea000383ffff */
.L_x_552:
[----:B-1----:R1:W2:Y:S02]  /*19860*/  SYNCS.PHASECHK.TRANS64.TRYWAIT P1, [R14+URZ+0x10], R11 ;  /* 0x0000100b0e0075a7 */ /* 0x0022a4000802017f */
[----:B--2---:R-:W-:Y:S05]  /*19870*/  @!P1 NANOSLEEP.SYNCS 0x989680 ;  /* 0x009896800000995d */ /* 0x004fea0003900000 */
[----:B------:R-:W2:Y:S02]  /*19880*/  @!P1 SYNCS.PHASECHK.TRANS64 P1, [R14+URZ+0x10], R11 ;  /* 0x0000100b0e0095a7 */ /* 0x000ea4000802007f */
[----:B--2---:R-:W-:Y:S05]  /*19890*/  @!P1 BRA `(.L_x_552) ;  /* 0xfffffffc00f09947 */ /* 0x004fea000383ffff */
[----:B------:R-:W-:Y:S05]  /*198a0*/  BRA `(.L_x_570) ;  /* 0xfffffff0009c7947 */ /* 0x000fea000383ffff */
.L_x_561:
[----:B------:R-:W-:Y:S01]  /*198b0*/  BSSY B0, `(.L_x_571) ;  /* 0x0000006000007945 */ /* 0x000fe20003800000 */
[----:B------:R-:W-:-:S07]  /*198c0*/  IMAD.MOV.U32 R15, RZ, RZ, -0x1 ;  /* 0xffffffffff0f7424 */ /* 0x000fce00078e00ff */
[----:B------:R-:W-:Y:S05]  /*198d0*/  WARPSYNC.COLLECTIVE R15, `(.L_x_572) ;  /* 0x000000000f0c7348 */ /* 0x000fea0003c00000 */
[----:B------:R-:W-:Y:S02]  /*198e0*/  ELECT P6, UR62, PT ;  /* 0x00000000003e782f */ /* 0x000fe400038c0000 */
[----:B------:R-:W-:Y:S01]  /*198f0*/  MOV R14, UR62 ;  /* 0x0000003e000e7c02 */ /* 0x000fe20008000f00 */
[----:B------:R-:W-:Y:S10]  /*19900*/  ENDCOLLECTIVE ;  /* 0x000000000000791b */ /* 0x000ff40003800000 */
.L_x_572:
[----:B------:R-:W-:Y:S05]  /*19910*/  BSYNC B0 ;  /* 0x0000000000007941 */ /* 0x000fea0003800000 */
.L_x_571:
[----:B------:R-:W-:Y:S05]  /*19920*/  BRA `(.L_x_573) ;  /* 0xfffffffc00147947 */ /* 0x000fea000383ffff */
.L_x_565:
[----:B0-----:R0:W1:Y:S02]  /*19930*/  SYNCS.PHASECHK.TRANS64.TRYWAIT P0, [R5+URZ], R0 ;  /* 0x00000000050075a7 */ /* 0x001064000800017f */
[----:B-1----:R-:W-:Y:S05]  /*19940*/  @!P0 NANOSLEEP.SYNCS 0x989680 ;  /* 0x009896800000895d */ /* 0x002fea0003900000 */
[----:B------:R-:W1:Y:S02]  /*19950*/  @!P0 SYNCS.PHASECHK.TRANS64 P0, [R5+URZ], R0 ;  /* 0x00000000050085a7 */ /* 0x000e64000800007f */
[----:B-1----:R-:W-:Y:S05]  /*19960*/  @!P0 BRA `(.L_x_565) ;  /* 0xfffffffc00f08947 */ /* 0x002fea000383ffff */
[----:B------:R-:W-:Y:S05]  /*19970*/  BRA `(.L_x_574) ;  /* 0xfffffffc003c7947 */ /* 0x000fea000383ffff */
.L_x_575:
[----:B------:R-:W-:-:S00]  /*19980*/  BRA `(.L_x_575) ;  /* 0xfffffffc00fc7947 */ /* 0x000fc0000383ffff */
[----:B------:R-:W-:-:S00]  /*19990*/  NOP ;  /* 0x0000000000007918 */ /* 0x000fc00000000000 */
        /* <DEDUP_REMOVED lines=14> */
.L_x_576:


//--------------------- .nv.global.init           --------------------------
	.section	.nv.global.init,"aw",@progbits
.nv.global.init:
	.type		$str$22,@object
	.size		$str$22,($str$23 - $str$22)
$str$22:
        /*0000*/ 	.byte	0x6b, 0x5f, 0x74, 0x69, 0x6c, 0x65, 0x5f, 0x63, 0x6f, 0x75, 0x6e, 0x74, 0x20, 0x3e, 0x3d, 0x20
        /*0010*/ 	.byte	0x31, 0x00
	.type		$str$23,@object
	.size		$str$23,(__unnamed_1 - $str$23)
$str$23:
        /*0012*/ 	.byte	0x2f, 0x74, 0x6d, 0x70, 0x2f, 0x63, 0x75, 0x74, 0x6c, 0x61, 0x73, 0x73, 0x5f, 0x73, 0x77, 0x65
        /*0022*/ 	.byte	0x65, 0x70, 0x5f, 0x73, 0x72, 0x63, 0x2f, 0x69, 0x6e, 0x63, 0x6c, 0x75, 0x64, 0x65, 0x2f, 0x63
        /*0032*/ 	.byte	0x75, 0x74, 0x6c, 0x61, 0x73, 0x73, 0x2f, 0x67, 0x65, 0x6d, 0x6d, 0x2f, 0x63, 0x6f, 0x6c, 0x6c
        /*0042*/ 	.byte	0x65, 0x63, 0x74, 0x69, 0x76, 0x65, 0x2f, 0x73, 0x6d, 0x39, 0x30, 0x5f, 0x6d, 0x6d, 0x61, 0x5f
        /*0052*/ 	.byte	0x74, 0x6d, 0x61, 0x5f, 0x67, 0x6d, 0x6d, 0x61, 0x5f, 0x73, 0x73, 0x5f, 0x77, 0x61, 0x72, 0x70
        /*0062*/ 	.byte	0x73, 0x70, 0x65, 0x63, 0x69, 0x61, 0x6c, 0x69, 0x7a, 0x65, 0x64, 0x2e, 0x68, 0x70, 0x70, 0x00
	.type		__unnamed_1,@object
	.size		__unnamed_1,(.L_0 - __unnamed_1)
__unnamed_1:
        /* <DEDUP_REMOVED lines=173> */
        /*0b42*/ 	.byte	0x74, 0x69, 0x74, 0x79, 0x5d, 0x00
.L_0:


//--------------------- .nv.shared._ZN7cutlass13device_kernelINS_4gemm6kernel13GemmUniversalIN4cute5tupleIJiiiiEEENS1_10collective13CollectiveMmaINS1_34MainloopSm90TmaGmmaWarpSpecializedILi2ENS5_IJNS4_1CILi1EEESB_SB_EEENS1_35KernelTmaWarpSpecializedCooperativeEEENS5_IJNSA_ILi512EEENSA_ILi128EEESG_EEEaNS5_IJlSB_lEEEaSI_NS4_8TiledMMAINS4_8MMA_AtomIJNS4_4SM904GMMA27MMA_64x128x32_S32S8S8_SS_TNEEEENS4_6LayoutINS5_IJNSA_ILi2EEESB_SB_EEENS5_IJSB_NSA_ILi0EEESS_EEEEENS5_IJNS4_10UnderscoreESV_SV_EEEEENS4_13SM90_TMA_LOADENS4_14ComposedLayoutINS4_7SwizzleILi3ELi4ELi3EEENS4_18smem_ptr_flag_bitsILi8EEENSP_INS5_IJNSA_ILi8EEESG_EEENS5_IJSG_SB_EEEEEEEvNS4_8identityESY_S18_vS19_EENS_8epilogue10collective6detail29Sm90TmaWarpSpecializedAdapterINS1C_15DefaultEpilogueIaSI_SI_NS1B_6thread17LinearCombinationIaLi1EiiLNS1G_9ScaleType4KindE0ELNS_15FloatRoundStyleE2EaEENS1_15EpilogueDefaultEEEEEvvEEEEvNT_6ParamsE --------------------------
	.section	.nv.shared._ZN7cutlass13device_kernelINS_4gemm6kernel13GemmUniversalIN4cute5tupleIJiiiiEEENS1_10collective13CollectiveMmaINS1_34MainloopSm90TmaGmmaWarpSpecializedILi2ENS5_IJNS4_1CILi1EEESB_SB_EEENS1_35KernelTmaWarpSpecializedCooperativeEEENS5_IJNSA_ILi512EEENSA_ILi128EEESG_EEEaNS5_IJlSB_lEEEaSI_NS4_8TiledMMAINS4_8MMA_AtomIJNS4_4SM904GMMA27MMA_64x128x32_S32S8S8_SS_TNEEEENS4_6LayoutINS5_IJNSA_ILi2EEESB_SB_EEENS5_IJSB_NSA_ILi0EEESS_EEEEENS5_IJNS4_10UnderscoreESV_SV_EEEEENS4_13SM90_TMA_LOADENS4_14ComposedLayoutINS4_7SwizzleILi3ELi4ELi3EEENS4_18smem_ptr_flag_bitsILi8EEENSP_INS5_IJNSA_ILi8EEESG_EEENS5_IJSG_SB_EEEEEEEvNS4_8identityESY_S18_vS19_EENS_8epilogue10collective6detail29Sm90TmaWarpSpecializedAdapterINS1C_15DefaultEpilogueIaSI_SI_NS1B_6thread17LinearCombinationIaLi1EiiLNS1G_9ScaleType4KindE0ELNS_15FloatRoundStyleE2EaEENS1_15EpilogueDefaultEEEEEvvEEEEvNT_6ParamsE,"aw",@nobits
	.sectionflags	@""
	.align	16
	.zero		1024


//--------------------- .nv.shared.reserved.0     --------------------------
	.section	.nv.shared.reserved.0,"aw",@nobits
	.weak		__nv_reservedSMEM_offset_0_alias
	.size		__nv_reservedSMEM_offset_0_alias, 0, 0
	.other		__nv_reservedSMEM_offset_0_alias,@"STO_CUDA_RESERVED_SHARED STV_DEFAULT"
__nv_reservedSMEM_offset_0_alias:
	.zero		0


//--------------------- .nv.global                --------------------------
	.section	.nv.global,"aw",@nobits
.nv.global:
	.type		_ZN40_INTERNAL_6a1cf552_4_k_cu_83c059d8_108424cute1_E,@object
	.size		_ZN40_INTERNAL_6a1cf552_4_k_cu_83c059d8_108424cute1_E,(_ZN40_INTERNAL_6a1cf552_4_k_cu_83c059d8_108424cuda3std3__45__cpo6cbeginE - _ZN40_INTERNAL_6a1cf552_4_k_cu_83c059d8_108424cute1_E)
_ZN40_INTERNAL_6a1cf552_4_k_cu_83c059d8_108424cute1_E:
	.zero		1
	.type		_ZN40_INTERNAL_6a1cf552_4_k_cu_83c059d8_108424cuda3std3__45__cpo6cbeginE,@object
	.size		_ZN40_INTERNAL_6a1cf552_4_k_cu_83c059d8_108424cuda3std3__45__cpo6cbeginE,(_ZN40_INTERNAL_6a1cf552_4_k_cu_83c059d8_108424cuda3std3__48in_placeE - _ZN40_INTERNAL_6a1cf552_4_k_cu_83c059d8_108424cuda3std3__45__cpo6cbeginE)
_ZN40_INTERNAL_6a1cf552_4_k_cu_83c059d8_108424cuda3std3__45__cpo6cbeginE:
	.zero		1
	.type		_ZN40_INTERNAL_6a1cf552_4_k_cu_83c059d8_108424cuda3std3__48in_placeE,@object
	.size		_ZN40_INTERNAL_6a1cf552_4_k_cu_83c059d8_108424cuda3std3__48in_placeE,(_ZN40_INTERNAL_6a1cf552_4_k_cu_83c059d8_108424cuda3std6ranges3__45__cpo9iter_moveE - _ZN40_INTERNAL_6a1cf552_4_k_cu_83c059d8_108424cuda3std3__48in_placeE)
_ZN40_INTERNAL_6a1cf552_4_k_cu_83c059d8_108424cuda3std3__48in_placeE:
	.zero		1
	.type		_ZN40_INTERNAL_6a1cf552_4_k_cu_83c059d8_108424cuda3std6ranges3__45__cpo9iter_moveE,@object
	.size		_ZN40_INTERNAL_6a1cf552_4_k_cu_83c059d8_108424cuda3std6ranges3__45__cpo9iter_moveE,(_ZN40_INTERNAL_6a1cf552_4_k_cu_83c059d8_108424cuda3std3__45__cpo5beginE - _ZN40_INTERNAL_6a1cf552_4_k_cu_83c059d8_108424cuda3std6ranges3__45__cpo9iter_moveE)
_ZN40_INTERNAL_6a1cf552_4_k_cu_83c059d8_108424cuda3std6ranges3__45__cpo9iter_moveE:
	.zero		1
	.type		_ZN40_INTERNAL_6a1cf552_4_k_cu_83c059d8_108424cuda3std3__45__cpo5beginE,@object
	.size		_ZN40_INTERNAL_6a1cf552_4_k_cu_83c059d8_108424cuda3std3__45__cpo5beginE,(_ZN40_INTERNAL_6a1cf552_4_k_cu_83c059d8_108424cuda3std3__442_GLOBAL__N__6a1cf552_4_k_cu_83c059d8_108426ignoreE - _ZN40_INTERNAL_6a1cf552_4_k_cu_83c059d8_108424cuda3std3__45__cpo5beginE)
_ZN40_INTERNAL_6a1cf552_4_k_cu_83c059d8_108424cuda3std3__45__cpo5beginE:
	.zero		1
	.type		_ZN40_INTERNAL_6a1cf552_4_k_cu_83c059d8_108424cuda3std3__442_GLOBAL__N__6a1cf552_4_k_cu_83c059d8_108426ignoreE,@object
	.size		_ZN40_INTERNAL_6a1cf552_4_k_cu_83c059d8_108424cuda3std3__442_GLOBAL__N__6a1cf552_4_k_cu_83c059d8_108426ignoreE,(_ZN40_INTERNAL_6a1cf552_4_k_cu_83c059d8_108424cute7productE - _ZN40_INTERNAL_6a1cf552_4_k_cu_83c059d8_108424cuda3std3__442_GLOBAL__N__6a1cf552_4_k_cu_83c059d8_108426ignoreE)
_ZN40_INTERNAL_6a1cf552_4_k_cu_83c059d8_108424cuda3std3__442_GLOBAL__N__6a1cf552_4_k_cu_83c059d8_108426ignoreE:
	.zero		1
	.type		_ZN40_INTERNAL_6a1cf552_4_k_cu_83c059d8_108424cute7productE,@object
	.size		_ZN40_INTERNAL_6a1cf552_4_k_cu_83c059d8_108424cute7productE,(_ZN40_INTERNAL_6a1cf552_4_k_cu_83c059d8_108424cuda3std3__45__cpo3endE - _ZN40_INTERNAL_6a1cf552_4_k_cu_83c059d8_108424cute7productE)
_ZN40_INTERNAL_6a1cf552_4_k_cu_83c059d8_108424cute7productE:
	.zero		1
	.type		_ZN40_INTERNAL_6a1cf552_4_k_cu_83c059d8_108424cuda3std3__45__cpo3endE,@object
	.size		_ZN40_INTERNAL_6a1cf552_4_k_cu_83c059d8_108424cuda3std3__45__cpo3endE,(_ZN40_INTERNAL_6a1cf552_4_k_cu_83c059d8_108424cuda3std3__419piecewise_constructE - _ZN40_INTERNAL_6a1cf552_4_k_cu_83c059d8_108424cuda3std3__45__cpo3endE)
_ZN40_INTERNAL_6a1cf552_4_k_cu_83c059d8_108424cuda3std3__45__cpo3endE:
	.zero		1
	.type		_ZN40_INTERNAL_6a1cf552_4_k_cu_83c059d8_108424cuda3std3__419piecewise_constructE,@object
	.size		_ZN40_INTERNAL_6a1cf552_4_k_cu_83c059d8_108424cuda3std3__419piecewise_constructE,(_ZN40_INTERNAL_6a1cf552_4_k_cu_83c059d8_108424cuda3std3__45__cpo4cendE - _ZN40_INTERNAL_6a1cf552_4_k_cu_83c059d8_108424cuda3std3__419piecewise_constructE)
_ZN40_INTERNAL_6a1cf552_4_k_cu_83c059d8_108424cuda3std3__419piecewise_constructE:
	.zero		1
	.type		_ZN40_INTERNAL_6a1cf552_4_k_cu_83c059d8_108424cuda3std3__45__cpo4cendE,@object
	.size		_ZN40_INTERNAL_6a1cf552_4_k_cu_83c059d8_108424cuda3std3__45__cpo4cendE,(_ZN40_INTERNAL_6a1cf552_4_k_cu_83c059d8_108424cuda3std6ranges3__45__cpo4swapE - _ZN40_INTERNAL_6a1cf552_4_k_cu_83c059d8_108424cuda3std3__45__cpo4cendE)
_ZN40_INTERNAL_6a1cf552_4_k_cu_83c059d8_108424cuda3std3__45__cpo4cendE:
	.zero		1
	.type		_ZN40_INTERNAL_6a1cf552_4_k_cu_83c059d8_108424cuda3std6ranges3__45__cpo4swapE,@object
	.size		_ZN40_INTERNAL_6a1cf552_4_k_cu_83c059d8_108424cuda3std6ranges3__45__cpo4swapE,(.L_8 - _ZN40_INTERNAL_6a1cf552_4_k_cu_83c059d8_108424cuda3std6ranges3__45__cpo4swapE)
_ZN40_INTERNAL_6a1cf552_4_k_cu_83c059d8_108424cuda3std6ranges3__45__cpo4swapE:
	.zero		1
.L_8:


//--------------------- .nv.constant0._ZN7cutlass13device_kernelINS_4gemm6kernel13GemmUniversalIN4cute5tupleIJiiiiEEENS1_10collective13CollectiveMmaINS1_34MainloopSm90TmaGmmaWarpSpecializedILi2ENS5_IJNS4_1CILi1EEESB_SB_EEENS1_35KernelTmaWarpSpecializedCooperativeEEENS5_IJNSA_ILi512EEENSA_ILi128EEESG_EEEaNS5_IJlSB_lEEEaSI_NS4_8TiledMMAINS4_8MMA_AtomIJNS4_4SM904GMMA27MMA_64x128x32_S32S8S8_SS_TNEEEENS4_6LayoutINS5_IJNSA_ILi2EEESB_SB_EEENS5_IJSB_NSA_ILi0EEESS_EEEEENS5_IJNS4_10UnderscoreESV_SV_EEEEENS4_13SM90_TMA_LOADENS4_14ComposedLayoutINS4_7SwizzleILi3ELi4ELi3EEENS4_18smem_ptr_flag_bitsILi8EEENSP_INS5_IJNSA_ILi8EEESG_EEENS5_IJSG_SB_EEEEEEEvNS4_8identityESY_S18_vS19_EENS_8epilogue10collective6detail29Sm90TmaWarpSpecializedAdapterINS1C_15DefaultEpilogueIaSI_SI_NS1B_6thread17LinearCombinationIaLi1EiiLNS1G_9ScaleType4KindE0ELNS_15FloatRoundStyleE2EaEENS1_15EpilogueDefaultEEEEEvvEEEEvNT_6ParamsE --------------------------
	.section	.nv.constant0._ZN7cutlass13device_kernelINS_4gemm6kernel13GemmUniversalIN4cute5tupleIJiiiiEEENS1_10collective13CollectiveMmaINS1_34MainloopSm90TmaGmmaWarpSpecializedILi2ENS5_IJNS4_1CILi1EEESB_SB_EEENS1_35KernelTmaWarpSpecializedCooperativeEEENS5_IJNSA_ILi512EEENSA_ILi128EEESG_EEEaNS5_IJlSB_lEEEaSI_NS4_8TiledMMAINS4_8MMA_AtomIJNS4_4SM904GMMA27MMA_64x128x32_S32S8S8_SS_TNEEEENS4_6LayoutINS5_IJNSA_ILi2EEESB_SB_EEENS5_IJSB_NSA_ILi0EEESS_EEEEENS5_IJNS4_10UnderscoreESV_SV_EEEEENS4_13SM90_TMA_LOADENS4_14ComposedLayoutINS4_7SwizzleILi3ELi4ELi3EEENS4_18smem_ptr_flag_bitsILi8EEENSP_INS5_IJNSA_ILi8EEESG_EEENS5_IJSG_SB_EEEEEEEvNS4_8identityESY_S18_vS19_EENS_8epilogue10collective6detail29Sm90TmaWarpSpecializedAdapterINS1C_15DefaultEpilogueIaSI_SI_NS1B_6thread17LinearCombinationIaLi1EiiLNS1G_9ScaleType4KindE0ELNS_15FloatRoundStyleE2EaEENS1_15EpilogueDefaultEEEEEvvEEEEvNT_6ParamsE,"a",@progbits
	.sectionflags	@""
	.align	4
.nv.constant0._ZN7cutlass13device_kernelINS_4gemm6kernel13GemmUniversalIN4cute5tupleIJiiiiEEENS1_10collective13CollectiveMmaINS1_34MainloopSm90TmaGmmaWarpSpecializedILi2ENS5_IJNS4_1CILi1EEESB_SB_EEENS1_35KernelTmaWarpSpecializedCooperativeEEENS5_IJNSA_ILi512EEENSA_ILi128EEESG_EEEaNS5_IJlSB_lEEEaSI_NS4_8TiledMMAINS4_8MMA_AtomIJNS4_4SM904GMMA27MMA_64x128x32_S32S8S8_SS_TNEEEENS4_6LayoutINS5_IJNSA_ILi2EEESB_SB_EEENS5_IJSB_NSA_ILi0EEESS_EEEEENS5_IJNS4_10UnderscoreESV_SV_EEEEENS4_13SM90_TMA_LOADENS4_14ComposedLayoutINS4_7SwizzleILi3ELi4ELi3EEENS4_18smem_ptr_flag_bitsILi8EEENSP_INS5_IJNSA_ILi8EEESG_EEENS5_IJSG_SB_EEEEEEEvNS4_8identityESY_S18_vS19_EENS_8epilogue10collective6detail29Sm90TmaWarpSpecializedAdapterINS1C_15DefaultEpilogueIaSI_SI_NS1B_6thread17LinearCombinationIaLi1EiiLNS1G_9ScaleType4KindE0ELNS_15FloatRoundStyleE2EaEENS1_15EpilogueDefaultEEEEEvvEEEEvNT_6ParamsE:
	.zero		1664


//--------------------- SYMBOLS --------------------------

	.type		.nv.reservedSmem.offset0,@object
	.size		.nv.reservedSmem.offset0,0x4
	.type		__assertfail,@function
